//
// Generated by NVIDIA NVVM Compiler
//
// Compiler Build ID: CL-36424714
// Cuda compilation tools, release 13.0, V13.0.88
// Based on NVVM 20.0.0
//

.version 9.0
.target sm_100
.address_size 64

	// .globl	_Z15findNoisyPixelsP11pixelCoordsPhS1_PjS2_S2_jj
.func  (.param .b64 func_retval0) __internal_accurate_pow
(
	.param .b64 __internal_accurate_pow_param_0
)
;
.global .align 4 .b8 precalc_xorwow_matrix[102400];
.global .align 4 .b8 precalc_xorwow_offset_matrix[102400];
.global .align 4 .b8 mrg32k3aM1[2304];
.global .align 4 .b8 mrg32k3aM2[2304];
.global .align 4 .b8 mrg32k3aM1SubSeq[2016];
.global .align 4 .b8 mrg32k3aM2SubSeq[2016];
.global .align 4 .b8 mrg32k3aM1Seq[2304];
.global .align 4 .b8 mrg32k3aM2Seq[2304];
.const .align 8 .b8 __cr_lgamma_table[72];
.global .align 1 .b8 Horz[25] = {0, 0, 0, 0, 0, 1, 1, 1, 1, 1, 1, 1, 0, 1, 1, 1, 1, 1, 1, 1};
.global .align 1 .b8 Vert[25] = {0, 1, 1, 1, 0, 0, 1, 1, 1, 0, 0, 1, 0, 1, 0, 0, 1, 1, 1, 0, 0, 1, 1, 1};
.global .align 1 .b8 mask45[49] = {0, 0, 0, 0, 1, 0, 0, 0, 0, 0, 1, 1, 1, 0, 0, 0, 1, 1, 1, 1, 1, 0, 1, 1, 0, 1, 1, 0, 1, 1, 1, 1, 1, 0, 0, 0, 1, 1, 1, 0, 0, 0, 0, 0, 1};
.global .align 1 .b8 mask135[49] = {0, 0, 1, 0, 0, 0, 0, 0, 1, 1, 1, 0, 0, 0, 1, 1, 1, 1, 1, 0, 0, 0, 1, 1, 0, 1, 1, 0, 0, 0, 1, 1, 1, 1, 1, 0, 0, 0, 1, 1, 1, 0, 0, 0, 0, 0, 1};

.visible .entry _Z15findNoisyPixelsP11pixelCoordsPhS1_PjS2_S2_jj(
	.param .u64 .ptr .align 1 _Z15findNoisyPixelsP11pixelCoordsPhS1_PjS2_S2_jj_param_0,
	.param .u64 .ptr .align 1 _Z15findNoisyPixelsP11pixelCoordsPhS1_PjS2_S2_jj_param_1,
	.param .u64 .ptr .align 1 _Z15findNoisyPixelsP11pixelCoordsPhS1_PjS2_S2_jj_param_2,
	.param .u64 .ptr .align 1 _Z15findNoisyPixelsP11pixelCoordsPhS1_PjS2_S2_jj_param_3,
	.param .u64 .ptr .align 1 _Z15findNoisyPixelsP11pixelCoordsPhS1_PjS2_S2_jj_param_4,
	.param .u64 .ptr .align 1 _Z15findNoisyPixelsP11pixelCoordsPhS1_PjS2_S2_jj_param_5,
	.param .u32 _Z15findNoisyPixelsP11pixelCoordsPhS1_PjS2_S2_jj_param_6,
	.param .u32 _Z15findNoisyPixelsP11pixelCoordsPhS1_PjS2_S2_jj_param_7
)
{
	.reg .pred 	%p<15>;
	.reg .b16 	%rs<35>;
	.reg .b32 	%r<26>;
	.reg .b64 	%rd<24>;

	ld.param.u64 	%rd1, [_Z15findNoisyPixelsP11pixelCoordsPhS1_PjS2_S2_jj_param_0];
	ld.param.u64 	%rd2, [_Z15findNoisyPixelsP11pixelCoordsPhS1_PjS2_S2_jj_param_1];
	ld.param.u64 	%rd3, [_Z15findNoisyPixelsP11pixelCoordsPhS1_PjS2_S2_jj_param_2];
	ld.param.u64 	%rd4, [_Z15findNoisyPixelsP11pixelCoordsPhS1_PjS2_S2_jj_param_3];
	ld.param.u64 	%rd5, [_Z15findNoisyPixelsP11pixelCoordsPhS1_PjS2_S2_jj_param_4];
	ld.param.u64 	%rd6, [_Z15findNoisyPixelsP11pixelCoordsPhS1_PjS2_S2_jj_param_5];
	ld.param.u32 	%r4, [_Z15findNoisyPixelsP11pixelCoordsPhS1_PjS2_S2_jj_param_6];
	ld.param.u32 	%r5, [_Z15findNoisyPixelsP11pixelCoordsPhS1_PjS2_S2_jj_param_7];
	mov.u32 	%r6, %ntid.x;
	mov.u32 	%r7, %ctaid.x;
	mov.u32 	%r8, %tid.x;
	add.s32 	%r9, %r6, %r4;
	add.s32 	%r10, %r9, -1;
	div.u32 	%r11, %r10, %r6;
	div.u32 	%r1, %r7, %r11;
	mul.lo.s32 	%r12, %r1, %r11;
	sub.s32 	%r13, %r7, %r12;
	mad.lo.s32 	%r2, %r13, %r6, %r8;
	add.s32 	%r14, %r4, -4;
	setp.gt.u32 	%p4, %r2, %r14;
	setp.lt.u32 	%p5, %r2, 3;
	or.pred  	%p6, %p4, %p5;
	mov.pred 	%p14, -1;
	@%p6 bra 	$L__BB0_2;
	add.s32 	%r15, %r5, -4;
	setp.gt.u32 	%p14, %r1, %r15;
$L__BB0_2:
	setp.lt.u32 	%p7, %r1, 3;
	or.pred  	%p8, %p14, %p7;
	@%p8 bra 	$L__BB0_5;
	cvta.to.global.u64 	%rd7, %rd2;
	mul.lo.s32 	%r17, %r1, %r4;
	add.s32 	%r3, %r2, %r17;
	cvt.u64.u32 	%rd8, %r3;
	add.s64 	%rd9, %rd7, %rd8;
	ld.global.u8 	%rs1, [%rd9];
	sub.s32 	%r18, %r17, %r4;
	add.s32 	%r19, %r18, %r2;
	add.s32 	%r20, %r19, -1;
	cvt.s64.s32 	%rd10, %r20;
	add.s64 	%rd11, %rd7, %rd10;
	ld.global.u8 	%rs4, [%rd11];
	ld.global.u8 	%rs5, [%rd11+1];
	max.u16 	%rs6, %rs5, %rs4;
	min.u16 	%rs7, %rs5, %rs4;
	ld.global.u8 	%rs8, [%rd11+2];
	max.u16 	%rs9, %rs8, %rs6;
	min.u16 	%rs10, %rs8, %rs7;
	cvt.s64.s32 	%rd12, %r4;
	add.s64 	%rd13, %rd11, %rd12;
	ld.global.u8 	%rs11, [%rd13];
	max.u16 	%rs12, %rs11, %rs9;
	min.u16 	%rs13, %rs11, %rs10;
	ld.global.u8 	%rs14, [%rd13+2];
	max.u16 	%rs15, %rs14, %rs12;
	min.u16 	%rs16, %rs14, %rs13;
	add.s64 	%rd14, %rd13, %rd12;
	ld.global.u8 	%rs17, [%rd14];
	max.u16 	%rs18, %rs17, %rs15;
	min.u16 	%rs19, %rs17, %rs16;
	ld.global.u8 	%rs20, [%rd14+1];
	max.u16 	%rs21, %rs20, %rs18;
	min.u16 	%rs22, %rs20, %rs19;
	ld.global.u8 	%rs23, [%rd14+2];
	max.u16 	%rs24, %rs23, %rs21;
	min.u16 	%rs25, %rs23, %rs22;
	cvt.u32.u16 	%r21, %rs24;
	cvta.to.global.u64 	%rd15, %rd4;
	atom.global.max.u32 	%r22, [%rd15], %r21;
	cvt.u32.u16 	%r23, %rs25;
	cvta.to.global.u64 	%rd16, %rd5;
	atom.global.min.u32 	%r24, [%rd16], %r23;
	cvt.u16.u32 	%rs26, %r22;
	and.b16  	%rs27, %rs26, 255;
	setp.eq.s16 	%p9, %rs24, %rs27;
	selp.b16 	%rs28, %rs24, -1, %p9;
	and.b16  	%rs30, %rs28, 255;
	cvt.u16.u32 	%rs31, %r24;
	and.b16  	%rs32, %rs31, 255;
	setp.eq.s16 	%p10, %rs25, %rs32;
	selp.b16 	%rs33, %rs25, 0, %p10;
	setp.ne.s16 	%p11, %rs1, %rs33;
	setp.ne.s16 	%p12, %rs1, %rs30;
	and.pred  	%p13, %p11, %p12;
	@%p13 bra 	$L__BB0_5;
	cvta.to.global.u64 	%rd18, %rd6;
	atom.global.add.u32 	%r25, [%rd18], 1;
	cvta.to.global.u64 	%rd19, %rd1;
	mul.wide.s32 	%rd20, %r25, 8;
	add.s64 	%rd21, %rd19, %rd20;
	st.global.u32 	[%rd21], %r1;
	st.global.u32 	[%rd21+4], %r2;
	cvta.to.global.u64 	%rd22, %rd3;
	add.s64 	%rd23, %rd22, %rd8;
	mov.b16 	%rs34, 0;
	st.global.u8 	[%rd23], %rs34;
$L__BB0_5:
	ret;

}
	// .globl	_Z14determineMasksP11pixelCoordsPhS1_S1_jjj
.visible .entry _Z14determineMasksP11pixelCoordsPhS1_S1_jjj(
	.param .u64 .ptr .align 1 _Z14determineMasksP11pixelCoordsPhS1_S1_jjj_param_0,
	.param .u64 .ptr .align 1 _Z14determineMasksP11pixelCoordsPhS1_S1_jjj_param_1,
	.param .u64 .ptr .align 1 _Z14determineMasksP11pixelCoordsPhS1_S1_jjj_param_2,
	.param .u64 .ptr .align 1 _Z14determineMasksP11pixelCoordsPhS1_S1_jjj_param_3,
	.param .u32 _Z14determineMasksP11pixelCoordsPhS1_S1_jjj_param_4,
	.param .u32 _Z14determineMasksP11pixelCoordsPhS1_S1_jjj_param_5,
	.param .u32 _Z14determineMasksP11pixelCoordsPhS1_S1_jjj_param_6
)
{
	.local .align 4 .b8 	__local_depot1[60];
	.reg .b64 	%SP;
	.reg .b64 	%SPL;
	.reg .pred 	%p<576>;
	.reg .b16 	%rs<568>;
	.reg .b32 	%r<1104>;
	.reg .b32 	%f<463>;
	.reg .b64 	%rd<400>;
	.reg .b64 	%fd<509>;

	mov.u64 	%SPL, __local_depot1;
	ld.param.u64 	%rd53, [_Z14determineMasksP11pixelCoordsPhS1_S1_jjj_param_0];
	ld.param.u64 	%rd56, [_Z14determineMasksP11pixelCoordsPhS1_S1_jjj_param_1];
	ld.param.u64 	%rd54, [_Z14determineMasksP11pixelCoordsPhS1_S1_jjj_param_2];
	ld.param.u32 	%r479, [_Z14determineMasksP11pixelCoordsPhS1_S1_jjj_param_4];
	cvta.to.global.u64 	%rd1, %rd56;
	cvta.to.global.u64 	%rd2, %rd54;
	add.u64 	%rd3, %SPL, 0;
	mov.u32 	%r480, %ntid.x;
	mov.u32 	%r481, %ctaid.x;
	mov.u32 	%r482, %tid.x;
	mad.lo.s32 	%r1, %r480, %r481, %r482;
	setp.gt.u32 	%p2, %r1, %r479;
	@%p2 bra 	$L__BB1_603;
	ld.param.u32 	%r851, [_Z14determineMasksP11pixelCoordsPhS1_S1_jjj_param_5];
	cvta.to.global.u64 	%rd58, %rd53;
	mul.wide.u32 	%rd59, %r1, 8;
	add.s64 	%rd60, %rd58, %rd59;
	ld.global.u32 	%r484, [%rd60];
	ld.global.u32 	%r2, [%rd60+4];
	add.s32 	%r485, %r484, -2;
	mul.lo.s32 	%r3, %r485, %r851;
	add.s32 	%r486, %r3, %r2;
	add.s32 	%r4, %r486, -2;
	cvt.s64.s32 	%rd61, %r4;
	add.s64 	%rd4, %rd2, %rd61;
	ld.global.u8 	%rs1, [%rd4];
	setp.eq.s16 	%p3, %rs1, 0;
	add.s64 	%rd5, %rd1, %rd61;
	mov.b32 	%r863, 0;
	mov.u32 	%r864, %r863;
	@%p3 bra 	$L__BB1_6;
	ld.global.u8 	%rs32, [Horz];
	setp.eq.s16 	%p4, %rs32, 0;
	mov.b32 	%r863, 0;
	@%p4 bra 	$L__BB1_4;
	ld.global.u8 	%rs33, [%rd5];
	st.local.u8 	[%rd3], %rs33;
	mov.b32 	%r863, 1;
$L__BB1_4:
	ld.global.u8 	%rs34, [Vert];
	setp.eq.s16 	%p5, %rs34, 0;
	mov.b32 	%r864, 0;
	@%p5 bra 	$L__BB1_6;
	ld.global.u8 	%rs35, [%rd5];
	st.local.u8 	[%rd3+14], %rs35;
	mov.b32 	%r864, 1;
$L__BB1_6:
	ld.global.u8 	%rs2, [%rd4+1];
	setp.eq.s16 	%p6, %rs2, 0;
	@%p6 bra 	$L__BB1_11;
	ld.global.u8 	%rs36, [Horz+1];
	setp.eq.s16 	%p7, %rs36, 0;
	@%p7 bra 	$L__BB1_9;
	ld.global.u8 	%rs37, [%rd5+1];
	cvt.u64.u32 	%rd62, %r863;
	add.s64 	%rd63, %rd3, %rd62;
	st.local.u8 	[%rd63], %rs37;
	add.s32 	%r863, %r863, 1;
$L__BB1_9:
	ld.global.u8 	%rs38, [Vert+1];
	setp.eq.s16 	%p8, %rs38, 0;
	@%p8 bra 	$L__BB1_11;
	ld.global.u8 	%rs39, [%rd5+1];
	cvt.u64.u32 	%rd64, %r864;
	add.s64 	%rd65, %rd3, %rd64;
	st.local.u8 	[%rd65+14], %rs39;
	add.s32 	%r864, %r864, 1;
$L__BB1_11:
	ld.global.u8 	%rs3, [%rd4+2];
	setp.eq.s16 	%p9, %rs3, 0;
	@%p9 bra 	$L__BB1_16;
	ld.global.u8 	%rs40, [Horz+2];
	setp.eq.s16 	%p10, %rs40, 0;
	@%p10 bra 	$L__BB1_14;
	ld.global.u8 	%rs41, [%rd5+2];
	cvt.u64.u32 	%rd66, %r863;
	add.s64 	%rd67, %rd3, %rd66;
	st.local.u8 	[%rd67], %rs41;
	add.s32 	%r863, %r863, 1;
$L__BB1_14:
	ld.global.u8 	%rs42, [Vert+2];
	setp.eq.s16 	%p11, %rs42, 0;
	@%p11 bra 	$L__BB1_16;
	ld.global.u8 	%rs43, [%rd5+2];
	cvt.u64.u32 	%rd68, %r864;
	add.s64 	%rd69, %rd3, %rd68;
	st.local.u8 	[%rd69+14], %rs43;
	add.s32 	%r864, %r864, 1;
$L__BB1_16:
	ld.global.u8 	%rs4, [%rd4+3];
	setp.eq.s16 	%p12, %rs4, 0;
	@%p12 bra 	$L__BB1_21;
	ld.global.u8 	%rs44, [Horz+3];
	setp.eq.s16 	%p13, %rs44, 0;
	@%p13 bra 	$L__BB1_19;
	ld.global.u8 	%rs45, [%rd5+3];
	cvt.u64.u32 	%rd70, %r863;
	add.s64 	%rd71, %rd3, %rd70;
	st.local.u8 	[%rd71], %rs45;
	add.s32 	%r863, %r863, 1;
$L__BB1_19:
	ld.global.u8 	%rs46, [Vert+3];
	setp.eq.s16 	%p14, %rs46, 0;
	@%p14 bra 	$L__BB1_21;
	ld.global.u8 	%rs47, [%rd5+3];
	cvt.u64.u32 	%rd72, %r864;
	add.s64 	%rd73, %rd3, %rd72;
	st.local.u8 	[%rd73+14], %rs47;
	add.s32 	%r864, %r864, 1;
$L__BB1_21:
	ld.global.u8 	%rs5, [%rd4+4];
	setp.eq.s16 	%p15, %rs5, 0;
	@%p15 bra 	$L__BB1_26;
	ld.global.u8 	%rs48, [Horz+4];
	setp.eq.s16 	%p16, %rs48, 0;
	@%p16 bra 	$L__BB1_24;
	ld.global.u8 	%rs49, [%rd5+4];
	cvt.u64.u32 	%rd74, %r863;
	add.s64 	%rd75, %rd3, %rd74;
	st.local.u8 	[%rd75], %rs49;
	add.s32 	%r863, %r863, 1;
$L__BB1_24:
	ld.global.u8 	%rs50, [Vert+4];
	setp.eq.s16 	%p17, %rs50, 0;
	@%p17 bra 	$L__BB1_26;
	ld.global.u8 	%rs51, [%rd5+4];
	cvt.u64.u32 	%rd76, %r864;
	add.s64 	%rd77, %rd3, %rd76;
	st.local.u8 	[%rd77+14], %rs51;
	add.s32 	%r864, %r864, 1;
$L__BB1_26:
	ld.param.u32 	%r852, [_Z14determineMasksP11pixelCoordsPhS1_S1_jjj_param_5];
	add.s32 	%r28, %r4, %r852;
	cvt.s64.s32 	%rd78, %r28;
	cvt.s64.s32 	%rd79, %r852;
	add.s64 	%rd6, %rd4, %rd79;
	ld.global.u8 	%rs6, [%rd6];
	setp.eq.s16 	%p18, %rs6, 0;
	add.s64 	%rd7, %rd1, %rd78;
	@%p18 bra 	$L__BB1_31;
	ld.global.u8 	%rs52, [Horz+5];
	setp.eq.s16 	%p19, %rs52, 0;
	@%p19 bra 	$L__BB1_29;
	ld.global.u8 	%rs53, [%rd7];
	cvt.u64.u32 	%rd80, %r863;
	add.s64 	%rd81, %rd3, %rd80;
	st.local.u8 	[%rd81], %rs53;
	add.s32 	%r863, %r863, 1;
$L__BB1_29:
	ld.global.u8 	%rs54, [Vert+5];
	setp.eq.s16 	%p20, %rs54, 0;
	@%p20 bra 	$L__BB1_31;
	ld.global.u8 	%rs55, [%rd7];
	cvt.u64.u32 	%rd82, %r864;
	add.s64 	%rd83, %rd3, %rd82;
	st.local.u8 	[%rd83+14], %rs55;
	add.s32 	%r864, %r864, 1;
$L__BB1_31:
	ld.global.u8 	%rs7, [%rd6+1];
	setp.eq.s16 	%p21, %rs7, 0;
	@%p21 bra 	$L__BB1_36;
	ld.global.u8 	%rs56, [Horz+6];
	setp.eq.s16 	%p22, %rs56, 0;
	@%p22 bra 	$L__BB1_34;
	ld.global.u8 	%rs57, [%rd7+1];
	cvt.u64.u32 	%rd84, %r863;
	add.s64 	%rd85, %rd3, %rd84;
	st.local.u8 	[%rd85], %rs57;
	add.s32 	%r863, %r863, 1;
$L__BB1_34:
	ld.global.u8 	%rs58, [Vert+6];
	setp.eq.s16 	%p23, %rs58, 0;
	@%p23 bra 	$L__BB1_36;
	ld.global.u8 	%rs59, [%rd7+1];
	cvt.u64.u32 	%rd86, %r864;
	add.s64 	%rd87, %rd3, %rd86;
	st.local.u8 	[%rd87+14], %rs59;
	add.s32 	%r864, %r864, 1;
$L__BB1_36:
	ld.global.u8 	%rs8, [%rd6+2];
	setp.eq.s16 	%p24, %rs8, 0;
	@%p24 bra 	$L__BB1_41;
	ld.global.u8 	%rs60, [Horz+7];
	setp.eq.s16 	%p25, %rs60, 0;
	@%p25 bra 	$L__BB1_39;
	ld.global.u8 	%rs61, [%rd7+2];
	cvt.u64.u32 	%rd88, %r863;
	add.s64 	%rd89, %rd3, %rd88;
	st.local.u8 	[%rd89], %rs61;
	add.s32 	%r863, %r863, 1;
$L__BB1_39:
	ld.global.u8 	%rs62, [Vert+7];
	setp.eq.s16 	%p26, %rs62, 0;
	@%p26 bra 	$L__BB1_41;
	ld.global.u8 	%rs63, [%rd7+2];
	cvt.u64.u32 	%rd90, %r864;
	add.s64 	%rd91, %rd3, %rd90;
	st.local.u8 	[%rd91+14], %rs63;
	add.s32 	%r864, %r864, 1;
$L__BB1_41:
	ld.global.u8 	%rs9, [%rd6+3];
	setp.eq.s16 	%p27, %rs9, 0;
	@%p27 bra 	$L__BB1_46;
	ld.global.u8 	%rs64, [Horz+8];
	setp.eq.s16 	%p28, %rs64, 0;
	@%p28 bra 	$L__BB1_44;
	ld.global.u8 	%rs65, [%rd7+3];
	cvt.u64.u32 	%rd92, %r863;
	add.s64 	%rd93, %rd3, %rd92;
	st.local.u8 	[%rd93], %rs65;
	add.s32 	%r863, %r863, 1;
$L__BB1_44:
	ld.global.u8 	%rs66, [Vert+8];
	setp.eq.s16 	%p29, %rs66, 0;
	@%p29 bra 	$L__BB1_46;
	ld.global.u8 	%rs67, [%rd7+3];
	cvt.u64.u32 	%rd94, %r864;
	add.s64 	%rd95, %rd3, %rd94;
	st.local.u8 	[%rd95+14], %rs67;
	add.s32 	%r864, %r864, 1;
$L__BB1_46:
	ld.global.u8 	%rs10, [%rd6+4];
	setp.eq.s16 	%p30, %rs10, 0;
	@%p30 bra 	$L__BB1_51;
	ld.global.u8 	%rs68, [Horz+9];
	setp.eq.s16 	%p31, %rs68, 0;
	@%p31 bra 	$L__BB1_49;
	ld.global.u8 	%rs69, [%rd7+4];
	cvt.u64.u32 	%rd96, %r863;
	add.s64 	%rd97, %rd3, %rd96;
	st.local.u8 	[%rd97], %rs69;
	add.s32 	%r863, %r863, 1;
$L__BB1_49:
	ld.global.u8 	%rs70, [Vert+9];
	setp.eq.s16 	%p32, %rs70, 0;
	@%p32 bra 	$L__BB1_51;
	ld.global.u8 	%rs71, [%rd7+4];
	cvt.u64.u32 	%rd98, %r864;
	add.s64 	%rd99, %rd3, %rd98;
	st.local.u8 	[%rd99+14], %rs71;
	add.s32 	%r864, %r864, 1;
$L__BB1_51:
	ld.param.u32 	%r853, [_Z14determineMasksP11pixelCoordsPhS1_S1_jjj_param_5];
	cvt.s64.s32 	%rd100, %r853;
	add.s32 	%r54, %r28, %r853;
	cvt.s64.s32 	%rd101, %r54;
	add.s64 	%rd8, %rd6, %rd100;
	ld.global.u8 	%rs11, [%rd8];
	setp.eq.s16 	%p33, %rs11, 0;
	add.s64 	%rd9, %rd1, %rd101;
	@%p33 bra 	$L__BB1_56;
	ld.global.u8 	%rs72, [Horz+10];
	setp.eq.s16 	%p34, %rs72, 0;
	@%p34 bra 	$L__BB1_54;
	ld.global.u8 	%rs73, [%rd9];
	cvt.u64.u32 	%rd102, %r863;
	add.s64 	%rd103, %rd3, %rd102;
	st.local.u8 	[%rd103], %rs73;
	add.s32 	%r863, %r863, 1;
$L__BB1_54:
	ld.global.u8 	%rs74, [Vert+10];
	setp.eq.s16 	%p35, %rs74, 0;
	@%p35 bra 	$L__BB1_56;
	ld.global.u8 	%rs75, [%rd9];
	cvt.u64.u32 	%rd104, %r864;
	add.s64 	%rd105, %rd3, %rd104;
	st.local.u8 	[%rd105+14], %rs75;
	add.s32 	%r864, %r864, 1;
$L__BB1_56:
	ld.global.u8 	%rs12, [%rd8+1];
	setp.eq.s16 	%p36, %rs12, 0;
	@%p36 bra 	$L__BB1_61;
	ld.global.u8 	%rs76, [Horz+11];
	setp.eq.s16 	%p37, %rs76, 0;
	@%p37 bra 	$L__BB1_59;
	ld.global.u8 	%rs77, [%rd9+1];
	cvt.u64.u32 	%rd106, %r863;
	add.s64 	%rd107, %rd3, %rd106;
	st.local.u8 	[%rd107], %rs77;
	add.s32 	%r863, %r863, 1;
$L__BB1_59:
	ld.global.u8 	%rs78, [Vert+11];
	setp.eq.s16 	%p38, %rs78, 0;
	@%p38 bra 	$L__BB1_61;
	ld.global.u8 	%rs79, [%rd9+1];
	cvt.u64.u32 	%rd108, %r864;
	add.s64 	%rd109, %rd3, %rd108;
	st.local.u8 	[%rd109+14], %rs79;
	add.s32 	%r864, %r864, 1;
$L__BB1_61:
	ld.global.u8 	%rs13, [%rd8+2];
	setp.eq.s16 	%p39, %rs13, 0;
	@%p39 bra 	$L__BB1_66;
	ld.global.u8 	%rs80, [Horz+12];
	setp.eq.s16 	%p40, %rs80, 0;
	@%p40 bra 	$L__BB1_64;
	ld.global.u8 	%rs81, [%rd9+2];
	cvt.u64.u32 	%rd110, %r863;
	add.s64 	%rd111, %rd3, %rd110;
	st.local.u8 	[%rd111], %rs81;
	add.s32 	%r863, %r863, 1;
$L__BB1_64:
	ld.global.u8 	%rs82, [Vert+12];
	setp.eq.s16 	%p41, %rs82, 0;
	@%p41 bra 	$L__BB1_66;
	ld.global.u8 	%rs83, [%rd9+2];
	cvt.u64.u32 	%rd112, %r864;
	add.s64 	%rd113, %rd3, %rd112;
	st.local.u8 	[%rd113+14], %rs83;
	add.s32 	%r864, %r864, 1;
$L__BB1_66:
	ld.global.u8 	%rs14, [%rd8+3];
	setp.eq.s16 	%p42, %rs14, 0;
	@%p42 bra 	$L__BB1_71;
	ld.global.u8 	%rs84, [Horz+13];
	setp.eq.s16 	%p43, %rs84, 0;
	@%p43 bra 	$L__BB1_69;
	ld.global.u8 	%rs85, [%rd9+3];
	cvt.u64.u32 	%rd114, %r863;
	add.s64 	%rd115, %rd3, %rd114;
	st.local.u8 	[%rd115], %rs85;
	add.s32 	%r863, %r863, 1;
$L__BB1_69:
	ld.global.u8 	%rs86, [Vert+13];
	setp.eq.s16 	%p44, %rs86, 0;
	@%p44 bra 	$L__BB1_71;
	ld.global.u8 	%rs87, [%rd9+3];
	cvt.u64.u32 	%rd116, %r864;
	add.s64 	%rd117, %rd3, %rd116;
	st.local.u8 	[%rd117+14], %rs87;
	add.s32 	%r864, %r864, 1;
$L__BB1_71:
	ld.global.u8 	%rs15, [%rd8+4];
	setp.eq.s16 	%p45, %rs15, 0;
	@%p45 bra 	$L__BB1_76;
	ld.global.u8 	%rs88, [Horz+14];
	setp.eq.s16 	%p46, %rs88, 0;
	@%p46 bra 	$L__BB1_74;
	ld.global.u8 	%rs89, [%rd9+4];
	cvt.u64.u32 	%rd118, %r863;
	add.s64 	%rd119, %rd3, %rd118;
	st.local.u8 	[%rd119], %rs89;
	add.s32 	%r863, %r863, 1;
$L__BB1_74:
	ld.global.u8 	%rs90, [Vert+14];
	setp.eq.s16 	%p47, %rs90, 0;
	@%p47 bra 	$L__BB1_76;
	ld.global.u8 	%rs91, [%rd9+4];
	cvt.u64.u32 	%rd120, %r864;
	add.s64 	%rd121, %rd3, %rd120;
	st.local.u8 	[%rd121+14], %rs91;
	add.s32 	%r864, %r864, 1;
$L__BB1_76:
	ld.param.u32 	%r854, [_Z14determineMasksP11pixelCoordsPhS1_S1_jjj_param_5];
	cvt.s64.s32 	%rd122, %r854;
	add.s32 	%r80, %r54, %r854;
	cvt.s64.s32 	%rd123, %r80;
	add.s64 	%rd10, %rd8, %rd122;
	ld.global.u8 	%rs16, [%rd10];
	setp.eq.s16 	%p48, %rs16, 0;
	add.s64 	%rd11, %rd1, %rd123;
	@%p48 bra 	$L__BB1_81;
	ld.global.u8 	%rs92, [Horz+15];
	setp.eq.s16 	%p49, %rs92, 0;
	@%p49 bra 	$L__BB1_79;
	ld.global.u8 	%rs93, [%rd11];
	cvt.u64.u32 	%rd124, %r863;
	add.s64 	%rd125, %rd3, %rd124;
	st.local.u8 	[%rd125], %rs93;
	add.s32 	%r863, %r863, 1;
$L__BB1_79:
	ld.global.u8 	%rs94, [Vert+15];
	setp.eq.s16 	%p50, %rs94, 0;
	@%p50 bra 	$L__BB1_81;
	ld.global.u8 	%rs95, [%rd11];
	cvt.u64.u32 	%rd126, %r864;
	add.s64 	%rd127, %rd3, %rd126;
	st.local.u8 	[%rd127+14], %rs95;
	add.s32 	%r864, %r864, 1;
$L__BB1_81:
	ld.global.u8 	%rs17, [%rd10+1];
	setp.eq.s16 	%p51, %rs17, 0;
	@%p51 bra 	$L__BB1_86;
	ld.global.u8 	%rs96, [Horz+16];
	setp.eq.s16 	%p52, %rs96, 0;
	@%p52 bra 	$L__BB1_84;
	ld.global.u8 	%rs97, [%rd11+1];
	cvt.u64.u32 	%rd128, %r863;
	add.s64 	%rd129, %rd3, %rd128;
	st.local.u8 	[%rd129], %rs97;
	add.s32 	%r863, %r863, 1;
$L__BB1_84:
	ld.global.u8 	%rs98, [Vert+16];
	setp.eq.s16 	%p53, %rs98, 0;
	@%p53 bra 	$L__BB1_86;
	ld.global.u8 	%rs99, [%rd11+1];
	cvt.u64.u32 	%rd130, %r864;
	add.s64 	%rd131, %rd3, %rd130;
	st.local.u8 	[%rd131+14], %rs99;
	add.s32 	%r864, %r864, 1;
$L__BB1_86:
	ld.global.u8 	%rs18, [%rd10+2];
	setp.eq.s16 	%p54, %rs18, 0;
	@%p54 bra 	$L__BB1_91;
	ld.global.u8 	%rs100, [Horz+17];
	setp.eq.s16 	%p55, %rs100, 0;
	@%p55 bra 	$L__BB1_89;
	ld.global.u8 	%rs101, [%rd11+2];
	cvt.u64.u32 	%rd132, %r863;
	add.s64 	%rd133, %rd3, %rd132;
	st.local.u8 	[%rd133], %rs101;
	add.s32 	%r863, %r863, 1;
$L__BB1_89:
	ld.global.u8 	%rs102, [Vert+17];
	setp.eq.s16 	%p56, %rs102, 0;
	@%p56 bra 	$L__BB1_91;
	ld.global.u8 	%rs103, [%rd11+2];
	cvt.u64.u32 	%rd134, %r864;
	add.s64 	%rd135, %rd3, %rd134;
	st.local.u8 	[%rd135+14], %rs103;
	add.s32 	%r864, %r864, 1;
$L__BB1_91:
	ld.global.u8 	%rs19, [%rd10+3];
	setp.eq.s16 	%p57, %rs19, 0;
	@%p57 bra 	$L__BB1_96;
	ld.global.u8 	%rs104, [Horz+18];
	setp.eq.s16 	%p58, %rs104, 0;
	@%p58 bra 	$L__BB1_94;
	ld.global.u8 	%rs105, [%rd11+3];
	cvt.u64.u32 	%rd136, %r863;
	add.s64 	%rd137, %rd3, %rd136;
	st.local.u8 	[%rd137], %rs105;
	add.s32 	%r863, %r863, 1;
$L__BB1_94:
	ld.global.u8 	%rs106, [Vert+18];
	setp.eq.s16 	%p59, %rs106, 0;
	@%p59 bra 	$L__BB1_96;
	ld.global.u8 	%rs107, [%rd11+3];
	cvt.u64.u32 	%rd138, %r864;
	add.s64 	%rd139, %rd3, %rd138;
	st.local.u8 	[%rd139+14], %rs107;
	add.s32 	%r864, %r864, 1;
$L__BB1_96:
	ld.global.u8 	%rs20, [%rd10+4];
	setp.eq.s16 	%p60, %rs20, 0;
	@%p60 bra 	$L__BB1_101;
	ld.global.u8 	%rs108, [Horz+19];
	setp.eq.s16 	%p61, %rs108, 0;
	@%p61 bra 	$L__BB1_99;
	ld.global.u8 	%rs109, [%rd11+4];
	cvt.u64.u32 	%rd140, %r863;
	add.s64 	%rd141, %rd3, %rd140;
	st.local.u8 	[%rd141], %rs109;
	add.s32 	%r863, %r863, 1;
$L__BB1_99:
	ld.global.u8 	%rs110, [Vert+19];
	setp.eq.s16 	%p62, %rs110, 0;
	@%p62 bra 	$L__BB1_101;
	ld.global.u8 	%rs111, [%rd11+4];
	cvt.u64.u32 	%rd142, %r864;
	add.s64 	%rd143, %rd3, %rd142;
	st.local.u8 	[%rd143+14], %rs111;
	add.s32 	%r864, %r864, 1;
$L__BB1_101:
	ld.param.u32 	%r855, [_Z14determineMasksP11pixelCoordsPhS1_S1_jjj_param_5];
	cvt.s64.s32 	%rd144, %r855;
	add.s32 	%r106, %r80, %r855;
	cvt.s64.s32 	%rd145, %r106;
	add.s64 	%rd12, %rd10, %rd144;
	ld.global.u8 	%rs21, [%rd12];
	setp.eq.s16 	%p63, %rs21, 0;
	add.s64 	%rd13, %rd1, %rd145;
	@%p63 bra 	$L__BB1_106;
	ld.global.u8 	%rs112, [Horz+20];
	setp.eq.s16 	%p64, %rs112, 0;
	@%p64 bra 	$L__BB1_104;
	ld.global.u8 	%rs113, [%rd13];
	cvt.u64.u32 	%rd146, %r863;
	add.s64 	%rd147, %rd3, %rd146;
	st.local.u8 	[%rd147], %rs113;
	add.s32 	%r863, %r863, 1;
$L__BB1_104:
	ld.global.u8 	%rs114, [Vert+20];
	setp.eq.s16 	%p65, %rs114, 0;
	@%p65 bra 	$L__BB1_106;
	ld.global.u8 	%rs115, [%rd13];
	cvt.u64.u32 	%rd148, %r864;
	add.s64 	%rd149, %rd3, %rd148;
	st.local.u8 	[%rd149+14], %rs115;
	add.s32 	%r864, %r864, 1;
$L__BB1_106:
	ld.global.u8 	%rs22, [%rd12+1];
	setp.eq.s16 	%p66, %rs22, 0;
	@%p66 bra 	$L__BB1_111;
	ld.global.u8 	%rs116, [Horz+21];
	setp.eq.s16 	%p67, %rs116, 0;
	@%p67 bra 	$L__BB1_109;
	ld.global.u8 	%rs117, [%rd13+1];
	cvt.u64.u32 	%rd150, %r863;
	add.s64 	%rd151, %rd3, %rd150;
	st.local.u8 	[%rd151], %rs117;
	add.s32 	%r863, %r863, 1;
$L__BB1_109:
	ld.global.u8 	%rs118, [Vert+21];
	setp.eq.s16 	%p68, %rs118, 0;
	@%p68 bra 	$L__BB1_111;
	ld.global.u8 	%rs119, [%rd13+1];
	cvt.u64.u32 	%rd152, %r864;
	add.s64 	%rd153, %rd3, %rd152;
	st.local.u8 	[%rd153+14], %rs119;
	add.s32 	%r864, %r864, 1;
$L__BB1_111:
	ld.global.u8 	%rs23, [%rd12+2];
	setp.eq.s16 	%p69, %rs23, 0;
	@%p69 bra 	$L__BB1_116;
	ld.global.u8 	%rs120, [Horz+22];
	setp.eq.s16 	%p70, %rs120, 0;
	@%p70 bra 	$L__BB1_114;
	ld.global.u8 	%rs121, [%rd13+2];
	cvt.u64.u32 	%rd154, %r863;
	add.s64 	%rd155, %rd3, %rd154;
	st.local.u8 	[%rd155], %rs121;
	add.s32 	%r863, %r863, 1;
$L__BB1_114:
	ld.global.u8 	%rs122, [Vert+22];
	setp.eq.s16 	%p71, %rs122, 0;
	@%p71 bra 	$L__BB1_116;
	ld.global.u8 	%rs123, [%rd13+2];
	cvt.u64.u32 	%rd156, %r864;
	add.s64 	%rd157, %rd3, %rd156;
	st.local.u8 	[%rd157+14], %rs123;
	add.s32 	%r864, %r864, 1;
$L__BB1_116:
	ld.global.u8 	%rs24, [%rd12+3];
	setp.eq.s16 	%p72, %rs24, 0;
	@%p72 bra 	$L__BB1_121;
	ld.global.u8 	%rs124, [Horz+23];
	setp.eq.s16 	%p73, %rs124, 0;
	@%p73 bra 	$L__BB1_119;
	ld.global.u8 	%rs125, [%rd13+3];
	cvt.u64.u32 	%rd158, %r863;
	add.s64 	%rd159, %rd3, %rd158;
	st.local.u8 	[%rd159], %rs125;
	add.s32 	%r863, %r863, 1;
$L__BB1_119:
	ld.global.u8 	%rs126, [Vert+23];
	setp.eq.s16 	%p74, %rs126, 0;
	@%p74 bra 	$L__BB1_121;
	ld.global.u8 	%rs127, [%rd13+3];
	cvt.u64.u32 	%rd160, %r864;
	add.s64 	%rd161, %rd3, %rd160;
	st.local.u8 	[%rd161+14], %rs127;
	add.s32 	%r864, %r864, 1;
$L__BB1_121:
	ld.global.u8 	%rs25, [%rd12+4];
	setp.eq.s16 	%p75, %rs25, 0;
	@%p75 bra 	$L__BB1_126;
	ld.global.u8 	%rs128, [Horz+24];
	setp.eq.s16 	%p76, %rs128, 0;
	@%p76 bra 	$L__BB1_124;
	ld.global.u8 	%rs129, [%rd13+4];
	cvt.u64.u32 	%rd162, %r863;
	add.s64 	%rd163, %rd3, %rd162;
	st.local.u8 	[%rd163], %rs129;
	add.s32 	%r863, %r863, 1;
$L__BB1_124:
	ld.global.u8 	%rs130, [Vert+24];
	setp.eq.s16 	%p77, %rs130, 0;
	@%p77 bra 	$L__BB1_126;
	ld.global.u8 	%rs131, [%rd13+4];
	cvt.u64.u32 	%rd164, %r864;
	add.s64 	%rd165, %rd3, %rd164;
	st.local.u8 	[%rd165+14], %rs131;
	add.s32 	%r864, %r864, 1;
$L__BB1_126:
	ld.param.u32 	%r856, [_Z14determineMasksP11pixelCoordsPhS1_S1_jjj_param_5];
	ld.param.u64 	%rd389, [_Z14determineMasksP11pixelCoordsPhS1_S1_jjj_param_2];
	shl.b32 	%r492, %r856, 2;
	add.s32 	%r493, %r492, %r3;
	mad.lo.s32 	%r494, %r856, -5, %r493;
	add.s32 	%r495, %r494, %r2;
	add.s32 	%r496, %r495, -3;
	cvt.s64.s32 	%rd166, %r496;
	cvta.to.global.u64 	%rd167, %rd389;
	add.s64 	%rd14, %rd167, %rd166;
	ld.global.u8 	%rs132, [%rd14];
	setp.eq.s16 	%p78, %rs132, 0;
	add.s64 	%rd15, %rd1, %rd166;
	mov.b32 	%r938, 0;
	mov.u32 	%r939, %r938;
	@%p78 bra 	$L__BB1_131;
	ld.global.u8 	%rs133, [mask45];
	setp.eq.s16 	%p79, %rs133, 0;
	mov.b32 	%r938, 0;
	@%p79 bra 	$L__BB1_129;
	ld.global.u8 	%rs134, [%rd15];
	st.local.u8 	[%rd3+28], %rs134;
	mov.b32 	%r938, 1;
$L__BB1_129:
	ld.global.u8 	%rs135, [mask135];
	setp.eq.s16 	%p80, %rs135, 0;
	mov.b32 	%r939, 0;
	@%p80 bra 	$L__BB1_131;
	ld.global.u8 	%rs136, [%rd15];
	st.local.u8 	[%rd3+42], %rs136;
	mov.b32 	%r939, 1;
$L__BB1_131:
	ld.global.u8 	%rs137, [%rd14+1];
	setp.eq.s16 	%p81, %rs137, 0;
	@%p81 bra 	$L__BB1_136;
	ld.global.u8 	%rs138, [mask45+1];
	setp.eq.s16 	%p82, %rs138, 0;
	@%p82 bra 	$L__BB1_134;
	ld.global.u8 	%rs139, [%rd15+1];
	cvt.u64.u32 	%rd168, %r938;
	add.s64 	%rd169, %rd3, %rd168;
	st.local.u8 	[%rd169+28], %rs139;
	add.s32 	%r938, %r938, 1;
$L__BB1_134:
	ld.global.u8 	%rs140, [mask135+1];
	setp.eq.s16 	%p83, %rs140, 0;
	@%p83 bra 	$L__BB1_136;
	ld.global.u8 	%rs141, [%rd15+1];
	cvt.u64.u32 	%rd170, %r939;
	add.s64 	%rd171, %rd3, %rd170;
	st.local.u8 	[%rd171+42], %rs141;
	add.s32 	%r939, %r939, 1;
$L__BB1_136:
	ld.global.u8 	%rs142, [%rd14+2];
	setp.eq.s16 	%p84, %rs142, 0;
	@%p84 bra 	$L__BB1_141;
	ld.global.u8 	%rs143, [mask45+2];
	setp.eq.s16 	%p85, %rs143, 0;
	@%p85 bra 	$L__BB1_139;
	ld.global.u8 	%rs144, [%rd15+2];
	cvt.u64.u32 	%rd172, %r938;
	add.s64 	%rd173, %rd3, %rd172;
	st.local.u8 	[%rd173+28], %rs144;
	add.s32 	%r938, %r938, 1;
$L__BB1_139:
	ld.global.u8 	%rs145, [mask135+2];
	setp.eq.s16 	%p86, %rs145, 0;
	@%p86 bra 	$L__BB1_141;
	ld.global.u8 	%rs146, [%rd15+2];
	cvt.u64.u32 	%rd174, %r939;
	add.s64 	%rd175, %rd3, %rd174;
	st.local.u8 	[%rd175+42], %rs146;
	add.s32 	%r939, %r939, 1;
$L__BB1_141:
	ld.global.u8 	%rs147, [%rd14+3];
	setp.eq.s16 	%p87, %rs147, 0;
	@%p87 bra 	$L__BB1_146;
	ld.global.u8 	%rs148, [mask45+3];
	setp.eq.s16 	%p88, %rs148, 0;
	@%p88 bra 	$L__BB1_144;
	ld.global.u8 	%rs149, [%rd15+3];
	cvt.u64.u32 	%rd176, %r938;
	add.s64 	%rd177, %rd3, %rd176;
	st.local.u8 	[%rd177+28], %rs149;
	add.s32 	%r938, %r938, 1;
$L__BB1_144:
	ld.global.u8 	%rs150, [mask135+3];
	setp.eq.s16 	%p89, %rs150, 0;
	@%p89 bra 	$L__BB1_146;
	ld.global.u8 	%rs151, [%rd15+3];
	cvt.u64.u32 	%rd178, %r939;
	add.s64 	%rd179, %rd3, %rd178;
	st.local.u8 	[%rd179+42], %rs151;
	add.s32 	%r939, %r939, 1;
$L__BB1_146:
	ld.global.u8 	%rs152, [%rd14+4];
	setp.eq.s16 	%p90, %rs152, 0;
	@%p90 bra 	$L__BB1_151;
	ld.global.u8 	%rs153, [mask45+4];
	setp.eq.s16 	%p91, %rs153, 0;
	@%p91 bra 	$L__BB1_149;
	ld.global.u8 	%rs154, [%rd15+4];
	cvt.u64.u32 	%rd180, %r938;
	add.s64 	%rd181, %rd3, %rd180;
	st.local.u8 	[%rd181+28], %rs154;
	add.s32 	%r938, %r938, 1;
$L__BB1_149:
	ld.global.u8 	%rs155, [mask135+4];
	setp.eq.s16 	%p92, %rs155, 0;
	@%p92 bra 	$L__BB1_151;
	ld.global.u8 	%rs156, [%rd15+4];
	cvt.u64.u32 	%rd182, %r939;
	add.s64 	%rd183, %rd3, %rd182;
	st.local.u8 	[%rd183+42], %rs156;
	add.s32 	%r939, %r939, 1;
$L__BB1_151:
	ld.global.u8 	%rs157, [%rd14+5];
	setp.eq.s16 	%p93, %rs157, 0;
	@%p93 bra 	$L__BB1_156;
	ld.global.u8 	%rs158, [mask45+5];
	setp.eq.s16 	%p94, %rs158, 0;
	@%p94 bra 	$L__BB1_154;
	ld.global.u8 	%rs159, [%rd15+5];
	cvt.u64.u32 	%rd184, %r938;
	add.s64 	%rd185, %rd3, %rd184;
	st.local.u8 	[%rd185+28], %rs159;
	add.s32 	%r938, %r938, 1;
$L__BB1_154:
	ld.global.u8 	%rs160, [mask135+5];
	setp.eq.s16 	%p95, %rs160, 0;
	@%p95 bra 	$L__BB1_156;
	ld.global.u8 	%rs161, [%rd15+5];
	cvt.u64.u32 	%rd186, %r939;
	add.s64 	%rd187, %rd3, %rd186;
	st.local.u8 	[%rd187+42], %rs161;
	add.s32 	%r939, %r939, 1;
$L__BB1_156:
	ld.global.u8 	%rs162, [%rd14+6];
	setp.eq.s16 	%p96, %rs162, 0;
	@%p96 bra 	$L__BB1_161;
	ld.global.u8 	%rs163, [mask45+6];
	setp.eq.s16 	%p97, %rs163, 0;
	@%p97 bra 	$L__BB1_159;
	ld.global.u8 	%rs164, [%rd15+6];
	cvt.u64.u32 	%rd188, %r938;
	add.s64 	%rd189, %rd3, %rd188;
	st.local.u8 	[%rd189+28], %rs164;
	add.s32 	%r938, %r938, 1;
$L__BB1_159:
	ld.global.u8 	%rs165, [mask135+6];
	setp.eq.s16 	%p98, %rs165, 0;
	@%p98 bra 	$L__BB1_161;
	ld.global.u8 	%rs166, [%rd15+6];
	cvt.u64.u32 	%rd190, %r939;
	add.s64 	%rd191, %rd3, %rd190;
	st.local.u8 	[%rd191+42], %rs166;
	add.s32 	%r939, %r939, 1;
$L__BB1_161:
	ld.global.u8 	%rs167, [%rd4+-1];
	setp.eq.s16 	%p99, %rs167, 0;
	@%p99 bra 	$L__BB1_166;
	ld.global.u8 	%rs168, [mask45+7];
	setp.eq.s16 	%p100, %rs168, 0;
	@%p100 bra 	$L__BB1_164;
	ld.global.u8 	%rs169, [%rd5+-1];
	cvt.u64.u32 	%rd192, %r938;
	add.s64 	%rd193, %rd3, %rd192;
	st.local.u8 	[%rd193+28], %rs169;
	add.s32 	%r938, %r938, 1;
$L__BB1_164:
	ld.global.u8 	%rs170, [mask135+7];
	setp.eq.s16 	%p101, %rs170, 0;
	@%p101 bra 	$L__BB1_166;
	ld.global.u8 	%rs171, [%rd5+-1];
	cvt.u64.u32 	%rd194, %r939;
	add.s64 	%rd195, %rd3, %rd194;
	st.local.u8 	[%rd195+42], %rs171;
	add.s32 	%r939, %r939, 1;
$L__BB1_166:
	setp.eq.s16 	%p102, %rs1, 0;
	@%p102 bra 	$L__BB1_171;
	ld.global.u8 	%rs172, [mask45+8];
	setp.eq.s16 	%p103, %rs172, 0;
	@%p103 bra 	$L__BB1_169;
	ld.global.u8 	%rs173, [%rd5];
	cvt.u64.u32 	%rd196, %r938;
	add.s64 	%rd197, %rd3, %rd196;
	st.local.u8 	[%rd197+28], %rs173;
	add.s32 	%r938, %r938, 1;
$L__BB1_169:
	ld.global.u8 	%rs174, [mask135+8];
	setp.eq.s16 	%p104, %rs174, 0;
	@%p104 bra 	$L__BB1_171;
	ld.global.u8 	%rs175, [%rd5];
	cvt.u64.u32 	%rd198, %r939;
	add.s64 	%rd199, %rd3, %rd198;
	st.local.u8 	[%rd199+42], %rs175;
	add.s32 	%r939, %r939, 1;
$L__BB1_171:
	setp.eq.s16 	%p105, %rs2, 0;
	@%p105 bra 	$L__BB1_176;
	ld.global.u8 	%rs176, [mask45+9];
	setp.eq.s16 	%p106, %rs176, 0;
	@%p106 bra 	$L__BB1_174;
	ld.global.u8 	%rs177, [%rd5+1];
	cvt.u64.u32 	%rd200, %r938;
	add.s64 	%rd201, %rd3, %rd200;
	st.local.u8 	[%rd201+28], %rs177;
	add.s32 	%r938, %r938, 1;
$L__BB1_174:
	ld.global.u8 	%rs178, [mask135+9];
	setp.eq.s16 	%p107, %rs178, 0;
	@%p107 bra 	$L__BB1_176;
	ld.global.u8 	%rs179, [%rd5+1];
	cvt.u64.u32 	%rd202, %r939;
	add.s64 	%rd203, %rd3, %rd202;
	st.local.u8 	[%rd203+42], %rs179;
	add.s32 	%r939, %r939, 1;
$L__BB1_176:
	setp.eq.s16 	%p108, %rs3, 0;
	@%p108 bra 	$L__BB1_181;
	ld.global.u8 	%rs180, [mask45+10];
	setp.eq.s16 	%p109, %rs180, 0;
	@%p109 bra 	$L__BB1_179;
	ld.global.u8 	%rs181, [%rd5+2];
	cvt.u64.u32 	%rd204, %r938;
	add.s64 	%rd205, %rd3, %rd204;
	st.local.u8 	[%rd205+28], %rs181;
	add.s32 	%r938, %r938, 1;
$L__BB1_179:
	ld.global.u8 	%rs182, [mask135+10];
	setp.eq.s16 	%p110, %rs182, 0;
	@%p110 bra 	$L__BB1_181;
	ld.global.u8 	%rs183, [%rd5+2];
	cvt.u64.u32 	%rd206, %r939;
	add.s64 	%rd207, %rd3, %rd206;
	st.local.u8 	[%rd207+42], %rs183;
	add.s32 	%r939, %r939, 1;
$L__BB1_181:
	setp.eq.s16 	%p111, %rs4, 0;
	@%p111 bra 	$L__BB1_186;
	ld.global.u8 	%rs184, [mask45+11];
	setp.eq.s16 	%p112, %rs184, 0;
	@%p112 bra 	$L__BB1_184;
	ld.global.u8 	%rs185, [%rd5+3];
	cvt.u64.u32 	%rd208, %r938;
	add.s64 	%rd209, %rd3, %rd208;
	st.local.u8 	[%rd209+28], %rs185;
	add.s32 	%r938, %r938, 1;
$L__BB1_184:
	ld.global.u8 	%rs186, [mask135+11];
	setp.eq.s16 	%p113, %rs186, 0;
	@%p113 bra 	$L__BB1_186;
	ld.global.u8 	%rs187, [%rd5+3];
	cvt.u64.u32 	%rd210, %r939;
	add.s64 	%rd211, %rd3, %rd210;
	st.local.u8 	[%rd211+42], %rs187;
	add.s32 	%r939, %r939, 1;
$L__BB1_186:
	setp.eq.s16 	%p114, %rs5, 0;
	@%p114 bra 	$L__BB1_191;
	ld.global.u8 	%rs188, [mask45+12];
	setp.eq.s16 	%p115, %rs188, 0;
	@%p115 bra 	$L__BB1_189;
	ld.global.u8 	%rs189, [%rd5+4];
	cvt.u64.u32 	%rd212, %r938;
	add.s64 	%rd213, %rd3, %rd212;
	st.local.u8 	[%rd213+28], %rs189;
	add.s32 	%r938, %r938, 1;
$L__BB1_189:
	ld.global.u8 	%rs190, [mask135+12];
	setp.eq.s16 	%p116, %rs190, 0;
	@%p116 bra 	$L__BB1_191;
	ld.global.u8 	%rs191, [%rd5+4];
	cvt.u64.u32 	%rd214, %r939;
	add.s64 	%rd215, %rd3, %rd214;
	st.local.u8 	[%rd215+42], %rs191;
	add.s32 	%r939, %r939, 1;
$L__BB1_191:
	ld.global.u8 	%rs192, [%rd4+5];
	setp.eq.s16 	%p117, %rs192, 0;
	@%p117 bra 	$L__BB1_196;
	ld.global.u8 	%rs193, [mask45+13];
	setp.eq.s16 	%p118, %rs193, 0;
	@%p118 bra 	$L__BB1_194;
	ld.global.u8 	%rs194, [%rd5+5];
	cvt.u64.u32 	%rd216, %r938;
	add.s64 	%rd217, %rd3, %rd216;
	st.local.u8 	[%rd217+28], %rs194;
	add.s32 	%r938, %r938, 1;
$L__BB1_194:
	ld.global.u8 	%rs195, [mask135+13];
	setp.eq.s16 	%p119, %rs195, 0;
	@%p119 bra 	$L__BB1_196;
	ld.global.u8 	%rs196, [%rd5+5];
	cvt.u64.u32 	%rd218, %r939;
	add.s64 	%rd219, %rd3, %rd218;
	st.local.u8 	[%rd219+42], %rs196;
	add.s32 	%r939, %r939, 1;
$L__BB1_196:
	ld.global.u8 	%rs197, [%rd6+-1];
	setp.eq.s16 	%p120, %rs197, 0;
	@%p120 bra 	$L__BB1_201;
	ld.global.u8 	%rs198, [mask45+14];
	setp.eq.s16 	%p121, %rs198, 0;
	@%p121 bra 	$L__BB1_199;
	ld.global.u8 	%rs199, [%rd7+-1];
	cvt.u64.u32 	%rd220, %r938;
	add.s64 	%rd221, %rd3, %rd220;
	st.local.u8 	[%rd221+28], %rs199;
	add.s32 	%r938, %r938, 1;
$L__BB1_199:
	ld.global.u8 	%rs200, [mask135+14];
	setp.eq.s16 	%p122, %rs200, 0;
	@%p122 bra 	$L__BB1_201;
	ld.global.u8 	%rs201, [%rd7+-1];
	cvt.u64.u32 	%rd222, %r939;
	add.s64 	%rd223, %rd3, %rd222;
	st.local.u8 	[%rd223+42], %rs201;
	add.s32 	%r939, %r939, 1;
$L__BB1_201:
	setp.eq.s16 	%p123, %rs6, 0;
	@%p123 bra 	$L__BB1_206;
	ld.global.u8 	%rs202, [mask45+15];
	setp.eq.s16 	%p124, %rs202, 0;
	@%p124 bra 	$L__BB1_204;
	ld.global.u8 	%rs203, [%rd7];
	cvt.u64.u32 	%rd224, %r938;
	add.s64 	%rd225, %rd3, %rd224;
	st.local.u8 	[%rd225+28], %rs203;
	add.s32 	%r938, %r938, 1;
$L__BB1_204:
	ld.global.u8 	%rs204, [mask135+15];
	setp.eq.s16 	%p125, %rs204, 0;
	@%p125 bra 	$L__BB1_206;
	ld.global.u8 	%rs205, [%rd7];
	cvt.u64.u32 	%rd226, %r939;
	add.s64 	%rd227, %rd3, %rd226;
	st.local.u8 	[%rd227+42], %rs205;
	add.s32 	%r939, %r939, 1;
$L__BB1_206:
	setp.eq.s16 	%p126, %rs7, 0;
	@%p126 bra 	$L__BB1_211;
	ld.global.u8 	%rs206, [mask45+16];
	setp.eq.s16 	%p127, %rs206, 0;
	@%p127 bra 	$L__BB1_209;
	ld.global.u8 	%rs207, [%rd7+1];
	cvt.u64.u32 	%rd228, %r938;
	add.s64 	%rd229, %rd3, %rd228;
	st.local.u8 	[%rd229+28], %rs207;
	add.s32 	%r938, %r938, 1;
$L__BB1_209:
	ld.global.u8 	%rs208, [mask135+16];
	setp.eq.s16 	%p128, %rs208, 0;
	@%p128 bra 	$L__BB1_211;
	ld.global.u8 	%rs209, [%rd7+1];
	cvt.u64.u32 	%rd230, %r939;
	add.s64 	%rd231, %rd3, %rd230;
	st.local.u8 	[%rd231+42], %rs209;
	add.s32 	%r939, %r939, 1;
$L__BB1_211:
	setp.eq.s16 	%p129, %rs8, 0;
	@%p129 bra 	$L__BB1_216;
	ld.global.u8 	%rs210, [mask45+17];
	setp.eq.s16 	%p130, %rs210, 0;
	@%p130 bra 	$L__BB1_214;
	ld.global.u8 	%rs211, [%rd7+2];
	cvt.u64.u32 	%rd232, %r938;
	add.s64 	%rd233, %rd3, %rd232;
	st.local.u8 	[%rd233+28], %rs211;
	add.s32 	%r938, %r938, 1;
$L__BB1_214:
	ld.global.u8 	%rs212, [mask135+17];
	setp.eq.s16 	%p131, %rs212, 0;
	@%p131 bra 	$L__BB1_216;
	ld.global.u8 	%rs213, [%rd7+2];
	cvt.u64.u32 	%rd234, %r939;
	add.s64 	%rd235, %rd3, %rd234;
	st.local.u8 	[%rd235+42], %rs213;
	add.s32 	%r939, %r939, 1;
$L__BB1_216:
	setp.eq.s16 	%p132, %rs9, 0;
	@%p132 bra 	$L__BB1_221;
	ld.global.u8 	%rs214, [mask45+18];
	setp.eq.s16 	%p133, %rs214, 0;
	@%p133 bra 	$L__BB1_219;
	ld.global.u8 	%rs215, [%rd7+3];
	cvt.u64.u32 	%rd236, %r938;
	add.s64 	%rd237, %rd3, %rd236;
	st.local.u8 	[%rd237+28], %rs215;
	add.s32 	%r938, %r938, 1;
$L__BB1_219:
	ld.global.u8 	%rs216, [mask135+18];
	setp.eq.s16 	%p134, %rs216, 0;
	@%p134 bra 	$L__BB1_221;
	ld.global.u8 	%rs217, [%rd7+3];
	cvt.u64.u32 	%rd238, %r939;
	add.s64 	%rd239, %rd3, %rd238;
	st.local.u8 	[%rd239+42], %rs217;
	add.s32 	%r939, %r939, 1;
$L__BB1_221:
	setp.eq.s16 	%p135, %rs10, 0;
	@%p135 bra 	$L__BB1_226;
	ld.global.u8 	%rs218, [mask45+19];
	setp.eq.s16 	%p136, %rs218, 0;
	@%p136 bra 	$L__BB1_224;
	ld.global.u8 	%rs219, [%rd7+4];
	cvt.u64.u32 	%rd240, %r938;
	add.s64 	%rd241, %rd3, %rd240;
	st.local.u8 	[%rd241+28], %rs219;
	add.s32 	%r938, %r938, 1;
$L__BB1_224:
	ld.global.u8 	%rs220, [mask135+19];
	setp.eq.s16 	%p137, %rs220, 0;
	@%p137 bra 	$L__BB1_226;
	ld.global.u8 	%rs221, [%rd7+4];
	cvt.u64.u32 	%rd242, %r939;
	add.s64 	%rd243, %rd3, %rd242;
	st.local.u8 	[%rd243+42], %rs221;
	add.s32 	%r939, %r939, 1;
$L__BB1_226:
	ld.global.u8 	%rs222, [%rd6+5];
	setp.eq.s16 	%p138, %rs222, 0;
	@%p138 bra 	$L__BB1_231;
	ld.global.u8 	%rs223, [mask45+20];
	setp.eq.s16 	%p139, %rs223, 0;
	@%p139 bra 	$L__BB1_229;
	ld.global.u8 	%rs224, [%rd7+5];
	cvt.u64.u32 	%rd244, %r938;
	add.s64 	%rd245, %rd3, %rd244;
	st.local.u8 	[%rd245+28], %rs224;
	add.s32 	%r938, %r938, 1;
$L__BB1_229:
	ld.global.u8 	%rs225, [mask135+20];
	setp.eq.s16 	%p140, %rs225, 0;
	@%p140 bra 	$L__BB1_231;
	ld.global.u8 	%rs226, [%rd7+5];
	cvt.u64.u32 	%rd246, %r939;
	add.s64 	%rd247, %rd3, %rd246;
	st.local.u8 	[%rd247+42], %rs226;
	add.s32 	%r939, %r939, 1;
$L__BB1_231:
	ld.global.u8 	%rs227, [%rd8+-1];
	setp.eq.s16 	%p141, %rs227, 0;
	@%p141 bra 	$L__BB1_236;
	ld.global.u8 	%rs228, [mask45+21];
	setp.eq.s16 	%p142, %rs228, 0;
	@%p142 bra 	$L__BB1_234;
	ld.global.u8 	%rs229, [%rd9+-1];
	cvt.u64.u32 	%rd248, %r938;
	add.s64 	%rd249, %rd3, %rd248;
	st.local.u8 	[%rd249+28], %rs229;
	add.s32 	%r938, %r938, 1;
$L__BB1_234:
	ld.global.u8 	%rs230, [mask135+21];
	setp.eq.s16 	%p143, %rs230, 0;
	@%p143 bra 	$L__BB1_236;
	ld.global.u8 	%rs231, [%rd9+-1];
	cvt.u64.u32 	%rd250, %r939;
	add.s64 	%rd251, %rd3, %rd250;
	st.local.u8 	[%rd251+42], %rs231;
	add.s32 	%r939, %r939, 1;
$L__BB1_236:
	setp.eq.s16 	%p144, %rs11, 0;
	@%p144 bra 	$L__BB1_241;
	ld.global.u8 	%rs232, [mask45+22];
	setp.eq.s16 	%p145, %rs232, 0;
	@%p145 bra 	$L__BB1_239;
	ld.global.u8 	%rs233, [%rd9];
	cvt.u64.u32 	%rd252, %r938;
	add.s64 	%rd253, %rd3, %rd252;
	st.local.u8 	[%rd253+28], %rs233;
	add.s32 	%r938, %r938, 1;
$L__BB1_239:
	ld.global.u8 	%rs234, [mask135+22];
	setp.eq.s16 	%p146, %rs234, 0;
	@%p146 bra 	$L__BB1_241;
	ld.global.u8 	%rs235, [%rd9];
	cvt.u64.u32 	%rd254, %r939;
	add.s64 	%rd255, %rd3, %rd254;
	st.local.u8 	[%rd255+42], %rs235;
	add.s32 	%r939, %r939, 1;
$L__BB1_241:
	setp.eq.s16 	%p147, %rs12, 0;
	@%p147 bra 	$L__BB1_246;
	ld.global.u8 	%rs236, [mask45+23];
	setp.eq.s16 	%p148, %rs236, 0;
	@%p148 bra 	$L__BB1_244;
	ld.global.u8 	%rs237, [%rd9+1];
	cvt.u64.u32 	%rd256, %r938;
	add.s64 	%rd257, %rd3, %rd256;
	st.local.u8 	[%rd257+28], %rs237;
	add.s32 	%r938, %r938, 1;
$L__BB1_244:
	ld.global.u8 	%rs238, [mask135+23];
	setp.eq.s16 	%p149, %rs238, 0;
	@%p149 bra 	$L__BB1_246;
	ld.global.u8 	%rs239, [%rd9+1];
	cvt.u64.u32 	%rd258, %r939;
	add.s64 	%rd259, %rd3, %rd258;
	st.local.u8 	[%rd259+42], %rs239;
	add.s32 	%r939, %r939, 1;
$L__BB1_246:
	setp.eq.s16 	%p150, %rs13, 0;
	@%p150 bra 	$L__BB1_251;
	ld.global.u8 	%rs240, [mask45+24];
	setp.eq.s16 	%p151, %rs240, 0;
	@%p151 bra 	$L__BB1_249;
	ld.global.u8 	%rs241, [%rd9+2];
	cvt.u64.u32 	%rd260, %r938;
	add.s64 	%rd261, %rd3, %rd260;
	st.local.u8 	[%rd261+28], %rs241;
	add.s32 	%r938, %r938, 1;
$L__BB1_249:
	ld.global.u8 	%rs242, [mask135+24];
	setp.eq.s16 	%p152, %rs242, 0;
	@%p152 bra 	$L__BB1_251;
	ld.global.u8 	%rs243, [%rd9+2];
	cvt.u64.u32 	%rd262, %r939;
	add.s64 	%rd263, %rd3, %rd262;
	st.local.u8 	[%rd263+42], %rs243;
	add.s32 	%r939, %r939, 1;
$L__BB1_251:
	setp.eq.s16 	%p153, %rs14, 0;
	@%p153 bra 	$L__BB1_256;
	ld.global.u8 	%rs244, [mask45+25];
	setp.eq.s16 	%p154, %rs244, 0;
	@%p154 bra 	$L__BB1_254;
	ld.global.u8 	%rs245, [%rd9+3];
	cvt.u64.u32 	%rd264, %r938;
	add.s64 	%rd265, %rd3, %rd264;
	st.local.u8 	[%rd265+28], %rs245;
	add.s32 	%r938, %r938, 1;
$L__BB1_254:
	ld.global.u8 	%rs246, [mask135+25];
	setp.eq.s16 	%p155, %rs246, 0;
	@%p155 bra 	$L__BB1_256;
	ld.global.u8 	%rs247, [%rd9+3];
	cvt.u64.u32 	%rd266, %r939;
	add.s64 	%rd267, %rd3, %rd266;
	st.local.u8 	[%rd267+42], %rs247;
	add.s32 	%r939, %r939, 1;
$L__BB1_256:
	setp.eq.s16 	%p156, %rs15, 0;
	@%p156 bra 	$L__BB1_261;
	ld.global.u8 	%rs248, [mask45+26];
	setp.eq.s16 	%p157, %rs248, 0;
	@%p157 bra 	$L__BB1_259;
	ld.global.u8 	%rs249, [%rd9+4];
	cvt.u64.u32 	%rd268, %r938;
	add.s64 	%rd269, %rd3, %rd268;
	st.local.u8 	[%rd269+28], %rs249;
	add.s32 	%r938, %r938, 1;
$L__BB1_259:
	ld.global.u8 	%rs250, [mask135+26];
	setp.eq.s16 	%p158, %rs250, 0;
	@%p158 bra 	$L__BB1_261;
	ld.global.u8 	%rs251, [%rd9+4];
	cvt.u64.u32 	%rd270, %r939;
	add.s64 	%rd271, %rd3, %rd270;
	st.local.u8 	[%rd271+42], %rs251;
	add.s32 	%r939, %r939, 1;
$L__BB1_261:
	ld.global.u8 	%rs252, [%rd8+5];
	setp.eq.s16 	%p159, %rs252, 0;
	@%p159 bra 	$L__BB1_266;
	ld.global.u8 	%rs253, [mask45+27];
	setp.eq.s16 	%p160, %rs253, 0;
	@%p160 bra 	$L__BB1_264;
	ld.global.u8 	%rs254, [%rd9+5];
	cvt.u64.u32 	%rd272, %r938;
	add.s64 	%rd273, %rd3, %rd272;
	st.local.u8 	[%rd273+28], %rs254;
	add.s32 	%r938, %r938, 1;
$L__BB1_264:
	ld.global.u8 	%rs255, [mask135+27];
	setp.eq.s16 	%p161, %rs255, 0;
	@%p161 bra 	$L__BB1_266;
	ld.global.u8 	%rs256, [%rd9+5];
	cvt.u64.u32 	%rd274, %r939;
	add.s64 	%rd275, %rd3, %rd274;
	st.local.u8 	[%rd275+42], %rs256;
	add.s32 	%r939, %r939, 1;
$L__BB1_266:
	ld.global.u8 	%rs257, [%rd10+-1];
	setp.eq.s16 	%p162, %rs257, 0;
	@%p162 bra 	$L__BB1_271;
	ld.global.u8 	%rs258, [mask45+28];
	setp.eq.s16 	%p163, %rs258, 0;
	@%p163 bra 	$L__BB1_269;
	ld.global.u8 	%rs259, [%rd11+-1];
	cvt.u64.u32 	%rd276, %r938;
	add.s64 	%rd277, %rd3, %rd276;
	st.local.u8 	[%rd277+28], %rs259;
	add.s32 	%r938, %r938, 1;
$L__BB1_269:
	ld.global.u8 	%rs260, [mask135+28];
	setp.eq.s16 	%p164, %rs260, 0;
	@%p164 bra 	$L__BB1_271;
	ld.global.u8 	%rs261, [%rd11+-1];
	cvt.u64.u32 	%rd278, %r939;
	add.s64 	%rd279, %rd3, %rd278;
	st.local.u8 	[%rd279+42], %rs261;
	add.s32 	%r939, %r939, 1;
$L__BB1_271:
	setp.eq.s16 	%p165, %rs16, 0;
	@%p165 bra 	$L__BB1_276;
	ld.global.u8 	%rs262, [mask45+29];
	setp.eq.s16 	%p166, %rs262, 0;
	@%p166 bra 	$L__BB1_274;
	ld.global.u8 	%rs263, [%rd11];
	cvt.u64.u32 	%rd280, %r938;
	add.s64 	%rd281, %rd3, %rd280;
	st.local.u8 	[%rd281+28], %rs263;
	add.s32 	%r938, %r938, 1;
$L__BB1_274:
	ld.global.u8 	%rs264, [mask135+29];
	setp.eq.s16 	%p167, %rs264, 0;
	@%p167 bra 	$L__BB1_276;
	ld.global.u8 	%rs265, [%rd11];
	cvt.u64.u32 	%rd282, %r939;
	add.s64 	%rd283, %rd3, %rd282;
	st.local.u8 	[%rd283+42], %rs265;
	add.s32 	%r939, %r939, 1;
$L__BB1_276:
	setp.eq.s16 	%p168, %rs17, 0;
	@%p168 bra 	$L__BB1_281;
	ld.global.u8 	%rs266, [mask45+30];
	setp.eq.s16 	%p169, %rs266, 0;
	@%p169 bra 	$L__BB1_279;
	ld.global.u8 	%rs267, [%rd11+1];
	cvt.u64.u32 	%rd284, %r938;
	add.s64 	%rd285, %rd3, %rd284;
	st.local.u8 	[%rd285+28], %rs267;
	add.s32 	%r938, %r938, 1;
$L__BB1_279:
	ld.global.u8 	%rs268, [mask135+30];
	setp.eq.s16 	%p170, %rs268, 0;
	@%p170 bra 	$L__BB1_281;
	ld.global.u8 	%rs269, [%rd11+1];
	cvt.u64.u32 	%rd286, %r939;
	add.s64 	%rd287, %rd3, %rd286;
	st.local.u8 	[%rd287+42], %rs269;
	add.s32 	%r939, %r939, 1;
$L__BB1_281:
	setp.eq.s16 	%p171, %rs18, 0;
	@%p171 bra 	$L__BB1_286;
	ld.global.u8 	%rs270, [mask45+31];
	setp.eq.s16 	%p172, %rs270, 0;
	@%p172 bra 	$L__BB1_284;
	ld.global.u8 	%rs271, [%rd11+2];
	cvt.u64.u32 	%rd288, %r938;
	add.s64 	%rd289, %rd3, %rd288;
	st.local.u8 	[%rd289+28], %rs271;
	add.s32 	%r938, %r938, 1;
$L__BB1_284:
	ld.global.u8 	%rs272, [mask135+31];
	setp.eq.s16 	%p173, %rs272, 0;
	@%p173 bra 	$L__BB1_286;
	ld.global.u8 	%rs273, [%rd11+2];
	cvt.u64.u32 	%rd290, %r939;
	add.s64 	%rd291, %rd3, %rd290;
	st.local.u8 	[%rd291+42], %rs273;
	add.s32 	%r939, %r939, 1;
$L__BB1_286:
	setp.eq.s16 	%p174, %rs19, 0;
	@%p174 bra 	$L__BB1_291;
	ld.global.u8 	%rs274, [mask45+32];
	setp.eq.s16 	%p175, %rs274, 0;
	@%p175 bra 	$L__BB1_289;
	ld.global.u8 	%rs275, [%rd11+3];
	cvt.u64.u32 	%rd292, %r938;
	add.s64 	%rd293, %rd3, %rd292;
	st.local.u8 	[%rd293+28], %rs275;
	add.s32 	%r938, %r938, 1;
$L__BB1_289:
	ld.global.u8 	%rs276, [mask135+32];
	setp.eq.s16 	%p176, %rs276, 0;
	@%p176 bra 	$L__BB1_291;
	ld.global.u8 	%rs277, [%rd11+3];
	cvt.u64.u32 	%rd294, %r939;
	add.s64 	%rd295, %rd3, %rd294;
	st.local.u8 	[%rd295+42], %rs277;
	add.s32 	%r939, %r939, 1;
$L__BB1_291:
	setp.eq.s16 	%p177, %rs20, 0;
	@%p177 bra 	$L__BB1_296;
	ld.global.u8 	%rs278, [mask45+33];
	setp.eq.s16 	%p178, %rs278, 0;
	@%p178 bra 	$L__BB1_294;
	ld.global.u8 	%rs279, [%rd11+4];
	cvt.u64.u32 	%rd296, %r938;
	add.s64 	%rd297, %rd3, %rd296;
	st.local.u8 	[%rd297+28], %rs279;
	add.s32 	%r938, %r938, 1;
$L__BB1_294:
	ld.global.u8 	%rs280, [mask135+33];
	setp.eq.s16 	%p179, %rs280, 0;
	@%p179 bra 	$L__BB1_296;
	ld.global.u8 	%rs281, [%rd11+4];
	cvt.u64.u32 	%rd298, %r939;
	add.s64 	%rd299, %rd3, %rd298;
	st.local.u8 	[%rd299+42], %rs281;
	add.s32 	%r939, %r939, 1;
$L__BB1_296:
	ld.global.u8 	%rs282, [%rd10+5];
	setp.eq.s16 	%p180, %rs282, 0;
	@%p180 bra 	$L__BB1_301;
	ld.global.u8 	%rs283, [mask45+34];
	setp.eq.s16 	%p181, %rs283, 0;
	@%p181 bra 	$L__BB1_299;
	ld.global.u8 	%rs284, [%rd11+5];
	cvt.u64.u32 	%rd300, %r938;
	add.s64 	%rd301, %rd3, %rd300;
	st.local.u8 	[%rd301+28], %rs284;
	add.s32 	%r938, %r938, 1;
$L__BB1_299:
	ld.global.u8 	%rs285, [mask135+34];
	setp.eq.s16 	%p182, %rs285, 0;
	@%p182 bra 	$L__BB1_301;
	ld.global.u8 	%rs286, [%rd11+5];
	cvt.u64.u32 	%rd302, %r939;
	add.s64 	%rd303, %rd3, %rd302;
	st.local.u8 	[%rd303+42], %rs286;
	add.s32 	%r939, %r939, 1;
$L__BB1_301:
	add.s64 	%rd16, %rd12, -1;
	ld.global.u8 	%rs287, [%rd12+-1];
	setp.eq.s16 	%p183, %rs287, 0;
	@%p183 bra 	$L__BB1_306;
	ld.global.u8 	%rs288, [mask45+35];
	setp.eq.s16 	%p184, %rs288, 0;
	@%p184 bra 	$L__BB1_304;
	ld.global.u8 	%rs289, [%rd13+-1];
	cvt.u64.u32 	%rd304, %r938;
	add.s64 	%rd305, %rd3, %rd304;
	st.local.u8 	[%rd305+28], %rs289;
	add.s32 	%r938, %r938, 1;
$L__BB1_304:
	ld.global.u8 	%rs290, [mask135+35];
	setp.eq.s16 	%p185, %rs290, 0;
	@%p185 bra 	$L__BB1_306;
	ld.global.u8 	%rs291, [%rd13+-1];
	cvt.u64.u32 	%rd306, %r939;
	add.s64 	%rd307, %rd3, %rd306;
	st.local.u8 	[%rd307+42], %rs291;
	add.s32 	%r939, %r939, 1;
$L__BB1_306:
	setp.eq.s16 	%p186, %rs21, 0;
	@%p186 bra 	$L__BB1_311;
	ld.global.u8 	%rs292, [mask45+36];
	setp.eq.s16 	%p187, %rs292, 0;
	@%p187 bra 	$L__BB1_309;
	ld.global.u8 	%rs293, [%rd13];
	cvt.u64.u32 	%rd308, %r938;
	add.s64 	%rd309, %rd3, %rd308;
	st.local.u8 	[%rd309+28], %rs293;
	add.s32 	%r938, %r938, 1;
$L__BB1_309:
	ld.global.u8 	%rs294, [mask135+36];
	setp.eq.s16 	%p188, %rs294, 0;
	@%p188 bra 	$L__BB1_311;
	ld.global.u8 	%rs295, [%rd13];
	cvt.u64.u32 	%rd310, %r939;
	add.s64 	%rd311, %rd3, %rd310;
	st.local.u8 	[%rd311+42], %rs295;
	add.s32 	%r939, %r939, 1;
$L__BB1_311:
	setp.eq.s16 	%p189, %rs22, 0;
	@%p189 bra 	$L__BB1_316;
	ld.global.u8 	%rs296, [mask45+37];
	setp.eq.s16 	%p190, %rs296, 0;
	@%p190 bra 	$L__BB1_314;
	ld.global.u8 	%rs297, [%rd13+1];
	cvt.u64.u32 	%rd312, %r938;
	add.s64 	%rd313, %rd3, %rd312;
	st.local.u8 	[%rd313+28], %rs297;
	add.s32 	%r938, %r938, 1;
$L__BB1_314:
	ld.global.u8 	%rs298, [mask135+37];
	setp.eq.s16 	%p191, %rs298, 0;
	@%p191 bra 	$L__BB1_316;
	ld.global.u8 	%rs299, [%rd13+1];
	cvt.u64.u32 	%rd314, %r939;
	add.s64 	%rd315, %rd3, %rd314;
	st.local.u8 	[%rd315+42], %rs299;
	add.s32 	%r939, %r939, 1;
$L__BB1_316:
	setp.eq.s16 	%p192, %rs23, 0;
	@%p192 bra 	$L__BB1_321;
	ld.global.u8 	%rs300, [mask45+38];
	setp.eq.s16 	%p193, %rs300, 0;
	@%p193 bra 	$L__BB1_319;
	ld.global.u8 	%rs301, [%rd13+2];
	cvt.u64.u32 	%rd316, %r938;
	add.s64 	%rd317, %rd3, %rd316;
	st.local.u8 	[%rd317+28], %rs301;
	add.s32 	%r938, %r938, 1;
$L__BB1_319:
	ld.global.u8 	%rs302, [mask135+38];
	setp.eq.s16 	%p194, %rs302, 0;
	@%p194 bra 	$L__BB1_321;
	ld.global.u8 	%rs303, [%rd13+2];
	cvt.u64.u32 	%rd318, %r939;
	add.s64 	%rd319, %rd3, %rd318;
	st.local.u8 	[%rd319+42], %rs303;
	add.s32 	%r939, %r939, 1;
$L__BB1_321:
	setp.eq.s16 	%p195, %rs24, 0;
	@%p195 bra 	$L__BB1_326;
	ld.global.u8 	%rs304, [mask45+39];
	setp.eq.s16 	%p196, %rs304, 0;
	@%p196 bra 	$L__BB1_324;
	ld.global.u8 	%rs305, [%rd13+3];
	cvt.u64.u32 	%rd320, %r938;
	add.s64 	%rd321, %rd3, %rd320;
	st.local.u8 	[%rd321+28], %rs305;
	add.s32 	%r938, %r938, 1;
$L__BB1_324:
	ld.global.u8 	%rs306, [mask135+39];
	setp.eq.s16 	%p197, %rs306, 0;
	@%p197 bra 	$L__BB1_326;
	ld.global.u8 	%rs307, [%rd13+3];
	cvt.u64.u32 	%rd322, %r939;
	add.s64 	%rd323, %rd3, %rd322;
	st.local.u8 	[%rd323+42], %rs307;
	add.s32 	%r939, %r939, 1;
$L__BB1_326:
	setp.eq.s16 	%p198, %rs25, 0;
	@%p198 bra 	$L__BB1_331;
	ld.global.u8 	%rs308, [mask45+40];
	setp.eq.s16 	%p199, %rs308, 0;
	@%p199 bra 	$L__BB1_329;
	ld.global.u8 	%rs309, [%rd13+4];
	cvt.u64.u32 	%rd324, %r938;
	add.s64 	%rd325, %rd3, %rd324;
	st.local.u8 	[%rd325+28], %rs309;
	add.s32 	%r938, %r938, 1;
$L__BB1_329:
	ld.global.u8 	%rs310, [mask135+40];
	setp.eq.s16 	%p200, %rs310, 0;
	@%p200 bra 	$L__BB1_331;
	ld.global.u8 	%rs311, [%rd13+4];
	cvt.u64.u32 	%rd326, %r939;
	add.s64 	%rd327, %rd3, %rd326;
	st.local.u8 	[%rd327+42], %rs311;
	add.s32 	%r939, %r939, 1;
$L__BB1_331:
	ld.global.u8 	%rs312, [%rd12+5];
	setp.eq.s16 	%p201, %rs312, 0;
	@%p201 bra 	$L__BB1_336;
	ld.global.u8 	%rs313, [mask45+41];
	setp.eq.s16 	%p202, %rs313, 0;
	@%p202 bra 	$L__BB1_334;
	ld.global.u8 	%rs314, [%rd13+5];
	cvt.u64.u32 	%rd328, %r938;
	add.s64 	%rd329, %rd3, %rd328;
	st.local.u8 	[%rd329+28], %rs314;
	add.s32 	%r938, %r938, 1;
$L__BB1_334:
	ld.global.u8 	%rs315, [mask135+41];
	setp.eq.s16 	%p203, %rs315, 0;
	@%p203 bra 	$L__BB1_336;
	ld.global.u8 	%rs316, [%rd13+5];
	cvt.u64.u32 	%rd330, %r939;
	add.s64 	%rd331, %rd3, %rd330;
	st.local.u8 	[%rd331+42], %rs316;
	add.s32 	%r939, %r939, 1;
$L__BB1_336:
	ld.param.u32 	%r857, [_Z14determineMasksP11pixelCoordsPhS1_S1_jjj_param_5];
	cvt.s64.s32 	%rd332, %r857;
	add.s32 	%r501, %r106, %r857;
	add.s32 	%r502, %r501, -1;
	cvt.s64.s32 	%rd333, %r502;
	add.s64 	%rd17, %rd16, %rd332;
	ld.global.u8 	%rs317, [%rd17];
	setp.eq.s16 	%p204, %rs317, 0;
	add.s64 	%rd18, %rd1, %rd333;
	@%p204 bra 	$L__BB1_341;
	ld.global.u8 	%rs318, [mask45+42];
	setp.eq.s16 	%p205, %rs318, 0;
	@%p205 bra 	$L__BB1_339;
	ld.global.u8 	%rs319, [%rd18];
	cvt.u64.u32 	%rd334, %r938;
	add.s64 	%rd335, %rd3, %rd334;
	st.local.u8 	[%rd335+28], %rs319;
	add.s32 	%r938, %r938, 1;
$L__BB1_339:
	ld.global.u8 	%rs320, [mask135+42];
	setp.eq.s16 	%p206, %rs320, 0;
	@%p206 bra 	$L__BB1_341;
	ld.global.u8 	%rs321, [%rd18];
	cvt.u64.u32 	%rd336, %r939;
	add.s64 	%rd337, %rd3, %rd336;
	st.local.u8 	[%rd337+42], %rs321;
	add.s32 	%r939, %r939, 1;
$L__BB1_341:
	ld.global.u8 	%rs322, [%rd17+1];
	setp.eq.s16 	%p207, %rs322, 0;
	@%p207 bra 	$L__BB1_346;
	ld.global.u8 	%rs323, [mask45+43];
	setp.eq.s16 	%p208, %rs323, 0;
	@%p208 bra 	$L__BB1_344;
	ld.global.u8 	%rs324, [%rd18+1];
	cvt.u64.u32 	%rd338, %r938;
	add.s64 	%rd339, %rd3, %rd338;
	st.local.u8 	[%rd339+28], %rs324;
	add.s32 	%r938, %r938, 1;
$L__BB1_344:
	ld.global.u8 	%rs325, [mask135+43];
	setp.eq.s16 	%p209, %rs325, 0;
	@%p209 bra 	$L__BB1_346;
	ld.global.u8 	%rs326, [%rd18+1];
	cvt.u64.u32 	%rd340, %r939;
	add.s64 	%rd341, %rd3, %rd340;
	st.local.u8 	[%rd341+42], %rs326;
	add.s32 	%r939, %r939, 1;
$L__BB1_346:
	ld.global.u8 	%rs327, [%rd17+2];
	setp.eq.s16 	%p210, %rs327, 0;
	@%p210 bra 	$L__BB1_351;
	ld.global.u8 	%rs328, [mask45+44];
	setp.eq.s16 	%p211, %rs328, 0;
	@%p211 bra 	$L__BB1_349;
	ld.global.u8 	%rs329, [%rd18+2];
	cvt.u64.u32 	%rd342, %r938;
	add.s64 	%rd343, %rd3, %rd342;
	st.local.u8 	[%rd343+28], %rs329;
	add.s32 	%r938, %r938, 1;
$L__BB1_349:
	ld.global.u8 	%rs330, [mask135+44];
	setp.eq.s16 	%p212, %rs330, 0;
	@%p212 bra 	$L__BB1_351;
	ld.global.u8 	%rs331, [%rd18+2];
	cvt.u64.u32 	%rd344, %r939;
	add.s64 	%rd345, %rd3, %rd344;
	st.local.u8 	[%rd345+42], %rs331;
	add.s32 	%r939, %r939, 1;
$L__BB1_351:
	ld.global.u8 	%rs332, [%rd17+3];
	setp.eq.s16 	%p213, %rs332, 0;
	@%p213 bra 	$L__BB1_356;
	ld.global.u8 	%rs333, [mask45+45];
	setp.eq.s16 	%p214, %rs333, 0;
	@%p214 bra 	$L__BB1_354;
	ld.global.u8 	%rs334, [%rd18+3];
	cvt.u64.u32 	%rd346, %r938;
	add.s64 	%rd347, %rd3, %rd346;
	st.local.u8 	[%rd347+28], %rs334;
	add.s32 	%r938, %r938, 1;
$L__BB1_354:
	ld.global.u8 	%rs335, [mask135+45];
	setp.eq.s16 	%p215, %rs335, 0;
	@%p215 bra 	$L__BB1_356;
	ld.global.u8 	%rs336, [%rd18+3];
	cvt.u64.u32 	%rd348, %r939;
	add.s64 	%rd349, %rd3, %rd348;
	st.local.u8 	[%rd349+42], %rs336;
	add.s32 	%r939, %r939, 1;
$L__BB1_356:
	ld.global.u8 	%rs337, [%rd17+4];
	setp.eq.s16 	%p216, %rs337, 0;
	@%p216 bra 	$L__BB1_361;
	ld.global.u8 	%rs338, [mask45+46];
	setp.eq.s16 	%p217, %rs338, 0;
	@%p217 bra 	$L__BB1_359;
	ld.global.u8 	%rs339, [%rd18+4];
	cvt.u64.u32 	%rd350, %r938;
	add.s64 	%rd351, %rd3, %rd350;
	st.local.u8 	[%rd351+28], %rs339;
	add.s32 	%r938, %r938, 1;
$L__BB1_359:
	ld.global.u8 	%rs340, [mask135+46];
	setp.eq.s16 	%p218, %rs340, 0;
	@%p218 bra 	$L__BB1_361;
	ld.global.u8 	%rs341, [%rd18+4];
	cvt.u64.u32 	%rd352, %r939;
	add.s64 	%rd353, %rd3, %rd352;
	st.local.u8 	[%rd353+42], %rs341;
	add.s32 	%r939, %r939, 1;
$L__BB1_361:
	ld.global.u8 	%rs342, [%rd17+5];
	setp.eq.s16 	%p219, %rs342, 0;
	@%p219 bra 	$L__BB1_366;
	ld.global.u8 	%rs343, [mask45+47];
	setp.eq.s16 	%p220, %rs343, 0;
	@%p220 bra 	$L__BB1_364;
	ld.global.u8 	%rs344, [%rd18+5];
	cvt.u64.u32 	%rd354, %r938;
	add.s64 	%rd355, %rd3, %rd354;
	st.local.u8 	[%rd355+28], %rs344;
	add.s32 	%r938, %r938, 1;
$L__BB1_364:
	ld.global.u8 	%rs345, [mask135+47];
	setp.eq.s16 	%p221, %rs345, 0;
	@%p221 bra 	$L__BB1_366;
	ld.global.u8 	%rs346, [%rd18+5];
	cvt.u64.u32 	%rd356, %r939;
	add.s64 	%rd357, %rd3, %rd356;
	st.local.u8 	[%rd357+42], %rs346;
	add.s32 	%r939, %r939, 1;
$L__BB1_366:
	ld.global.u8 	%rs347, [%rd17+6];
	setp.eq.s16 	%p222, %rs347, 0;
	@%p222 bra 	$L__BB1_371;
	ld.global.u8 	%rs348, [mask45+48];
	setp.eq.s16 	%p223, %rs348, 0;
	@%p223 bra 	$L__BB1_369;
	ld.global.u8 	%rs349, [%rd18+6];
	cvt.u64.u32 	%rd358, %r938;
	add.s64 	%rd359, %rd3, %rd358;
	st.local.u8 	[%rd359+28], %rs349;
	add.s32 	%r938, %r938, 1;
$L__BB1_369:
	ld.global.u8 	%rs350, [mask135+48];
	setp.eq.s16 	%p224, %rs350, 0;
	@%p224 bra 	$L__BB1_371;
	ld.global.u8 	%rs351, [%rd18+6];
	cvt.u64.u32 	%rd360, %r939;
	add.s64 	%rd361, %rd3, %rd360;
	st.local.u8 	[%rd361+42], %rs351;
	add.s32 	%r939, %r939, 1;
$L__BB1_371:
	ld.param.u32 	%r858, [_Z14determineMasksP11pixelCoordsPhS1_S1_jjj_param_6];
	min.u32 	%r504, %r863, %r864;
	min.u32 	%r506, %r504, %r938;
	min.u32 	%r508, %r506, %r939;
	setp.lt.u32 	%p225, %r508, %r858;
	mov.b16 	%rs567, 0;
	@%p225 bra 	$L__BB1_602;
	add.s64 	%rd398, %rd3, 56;
	cvt.u16.u32 	%rs26, %r863;
	cvt.u16.u32 	%rs27, %r864;
	cvt.u16.u32 	%rs28, %r938;
	cvt.u16.u32 	%rs29, %r939;
	prmt.b32 	%r509, %r938, %r939, 0x3340U;
	prmt.b32 	%r510, %r863, %r864, 0x3340U;
	prmt.b32 	%r511, %r510, %r509, 0x5410U;
	st.local.u32 	[%rd3+56], %r511;
	mov.f64 	%fd171, 0d4000000000000000;
	{
	.reg .b32 %temp; 
	mov.b64 	{%temp, %r375}, %fd171;
	}
	and.b32  	%r376, %r375, 2146435072;
	setp.eq.s32 	%p226, %r376, 1062207488;
	setp.lt.s32 	%p227, %r375, 0;
	selp.b32 	%r377, 0, 2146435072, %p227;
	and.b32  	%r512, %r375, 2147483647;
	setp.ne.s32 	%p228, %r512, 1071644672;
	and.pred  	%p1, %p226, %p228;
	or.b32  	%r378, %r377, -2147483648;
	setp.eq.s32 	%p229, %r863, 0;
	mov.f32 	%f434, 0f00000000;
	@%p229 bra 	$L__BB1_386;
	and.b32  	%r379, %r863, 15;
	setp.lt.u32 	%p230, %r863, 16;
	mov.b32 	%r1083, 0;
	mov.f32 	%f434, 0f00000000;
	@%p230 bra 	$L__BB1_376;
	and.b32  	%r1083, %r863, 240;
	and.b32  	%r514, %r863, 33554416;
	neg.s32 	%r1081, %r514;
	add.s64 	%rd391, %rd3, 8;
	mov.f32 	%f434, 0f00000000;
$L__BB1_375:
	.pragma "nounroll";
	ld.local.u32 	%r515, [%rd391+-8];
	bfe.u32 	%r516, %r515, 0, 8;
	cvt.u16.u32 	%rs353, %r516;
	and.b16  	%rs354, %rs353, 255;
	bfe.u32 	%r517, %r515, 8, 8;
	cvt.u16.u32 	%rs355, %r517;
	and.b16  	%rs356, %rs355, 255;
	bfe.u32 	%r518, %r515, 16, 8;
	cvt.u16.u32 	%rs357, %r518;
	and.b16  	%rs358, %rs357, 255;
	bfe.u32 	%r519, %r515, 24, 8;
	cvt.u16.u32 	%rs359, %r519;
	and.b16  	%rs360, %rs359, 255;
	cvt.rn.f32.u16 	%f141, %rs354;
	add.f32 	%f142, %f434, %f141;
	cvt.rn.f32.u16 	%f143, %rs356;
	add.f32 	%f144, %f142, %f143;
	cvt.rn.f32.u16 	%f145, %rs358;
	add.f32 	%f146, %f144, %f145;
	cvt.rn.f32.u16 	%f147, %rs360;
	add.f32 	%f148, %f146, %f147;
	ld.local.u32 	%r520, [%rd391+-4];
	bfe.u32 	%r521, %r520, 0, 8;
	cvt.u16.u32 	%rs361, %r521;
	and.b16  	%rs362, %rs361, 255;
	bfe.u32 	%r522, %r520, 8, 8;
	cvt.u16.u32 	%rs363, %r522;
	and.b16  	%rs364, %rs363, 255;
	bfe.u32 	%r523, %r520, 16, 8;
	cvt.u16.u32 	%rs365, %r523;
	and.b16  	%rs366, %rs365, 255;
	bfe.u32 	%r524, %r520, 24, 8;
	cvt.u16.u32 	%rs367, %r524;
	and.b16  	%rs368, %rs367, 255;
	cvt.rn.f32.u16 	%f149, %rs362;
	add.f32 	%f150, %f148, %f149;
	cvt.rn.f32.u16 	%f151, %rs364;
	add.f32 	%f152, %f150, %f151;
	cvt.rn.f32.u16 	%f153, %rs366;
	add.f32 	%f154, %f152, %f153;
	cvt.rn.f32.u16 	%f155, %rs368;
	add.f32 	%f156, %f154, %f155;
	ld.local.u32 	%r525, [%rd391];
	bfe.u32 	%r526, %r525, 0, 8;
	cvt.u16.u32 	%rs369, %r526;
	and.b16  	%rs370, %rs369, 255;
	bfe.u32 	%r527, %r525, 8, 8;
	cvt.u16.u32 	%rs371, %r527;
	and.b16  	%rs372, %rs371, 255;
	bfe.u32 	%r528, %r525, 16, 8;
	cvt.u16.u32 	%rs373, %r528;
	and.b16  	%rs374, %rs373, 255;
	bfe.u32 	%r529, %r525, 24, 8;
	cvt.u16.u32 	%rs375, %r529;
	and.b16  	%rs376, %rs375, 255;
	cvt.rn.f32.u16 	%f157, %rs370;
	add.f32 	%f158, %f156, %f157;
	cvt.rn.f32.u16 	%f159, %rs372;
	add.f32 	%f160, %f158, %f159;
	cvt.rn.f32.u16 	%f161, %rs374;
	add.f32 	%f162, %f160, %f161;
	cvt.rn.f32.u16 	%f163, %rs376;
	add.f32 	%f164, %f162, %f163;
	ld.local.u32 	%r530, [%rd391+4];
	bfe.u32 	%r531, %r530, 0, 8;
	cvt.u16.u32 	%rs377, %r531;
	and.b16  	%rs378, %rs377, 255;
	bfe.u32 	%r532, %r530, 8, 8;
	cvt.u16.u32 	%rs379, %r532;
	and.b16  	%rs380, %rs379, 255;
	bfe.u32 	%r533, %r530, 16, 8;
	cvt.u16.u32 	%rs381, %r533;
	and.b16  	%rs382, %rs381, 255;
	bfe.u32 	%r534, %r530, 24, 8;
	cvt.u16.u32 	%rs383, %r534;
	and.b16  	%rs384, %rs383, 255;
	cvt.rn.f32.u16 	%f165, %rs378;
	add.f32 	%f166, %f164, %f165;
	cvt.rn.f32.u16 	%f167, %rs380;
	add.f32 	%f168, %f166, %f167;
	cvt.rn.f32.u16 	%f169, %rs382;
	add.f32 	%f170, %f168, %f169;
	cvt.rn.f32.u16 	%f171, %rs384;
	add.f32 	%f434, %f170, %f171;
	add.s32 	%r1081, %r1081, 16;
	add.s64 	%rd391, %rd391, 16;
	setp.ne.s32 	%p231, %r1081, 0;
	@%p231 bra 	$L__BB1_375;
$L__BB1_376:
	setp.eq.s32 	%p232, %r379, 0;
	@%p232 bra 	$L__BB1_386;
	and.b32  	%r385, %r863, 7;
	setp.lt.u32 	%p233, %r379, 8;
	@%p233 bra 	$L__BB1_379;
	cvt.u64.u32 	%rd362, %r1083;
	add.s64 	%rd363, %rd3, %rd362;
	ld.local.u8 	%rs385, [%rd363];
	cvt.rn.f32.u16 	%f173, %rs385;
	add.f32 	%f174, %f434, %f173;
	ld.local.u8 	%rs386, [%rd363+1];
	cvt.rn.f32.u16 	%f175, %rs386;
	add.f32 	%f176, %f174, %f175;
	ld.local.u8 	%rs387, [%rd363+2];
	cvt.rn.f32.u16 	%f177, %rs387;
	add.f32 	%f178, %f176, %f177;
	ld.local.u8 	%rs388, [%rd363+3];
	cvt.rn.f32.u16 	%f179, %rs388;
	add.f32 	%f180, %f178, %f179;
	ld.local.u8 	%rs389, [%rd363+4];
	cvt.rn.f32.u16 	%f181, %rs389;
	add.f32 	%f182, %f180, %f181;
	ld.local.u8 	%rs390, [%rd363+5];
	cvt.rn.f32.u16 	%f183, %rs390;
	add.f32 	%f184, %f182, %f183;
	ld.local.u8 	%rs391, [%rd363+6];
	cvt.rn.f32.u16 	%f185, %rs391;
	add.f32 	%f186, %f184, %f185;
	ld.local.u8 	%rs392, [%rd363+7];
	cvt.rn.f32.u16 	%f187, %rs392;
	add.f32 	%f434, %f186, %f187;
	add.s32 	%r1083, %r1083, 8;
$L__BB1_379:
	setp.eq.s32 	%p234, %r385, 0;
	@%p234 bra 	$L__BB1_386;
	and.b32  	%r388, %r863, 3;
	setp.lt.u32 	%p235, %r385, 4;
	@%p235 bra 	$L__BB1_382;
	cvt.u64.u32 	%rd364, %r1083;
	add.s64 	%rd365, %rd3, %rd364;
	ld.local.u8 	%rs393, [%rd365];
	cvt.rn.f32.u16 	%f189, %rs393;
	add.f32 	%f190, %f434, %f189;
	ld.local.u8 	%rs394, [%rd365+1];
	cvt.rn.f32.u16 	%f191, %rs394;
	add.f32 	%f192, %f190, %f191;
	ld.local.u8 	%rs395, [%rd365+2];
	cvt.rn.f32.u16 	%f193, %rs395;
	add.f32 	%f194, %f192, %f193;
	ld.local.u8 	%rs396, [%rd365+3];
	cvt.rn.f32.u16 	%f195, %rs396;
	add.f32 	%f434, %f194, %f195;
	add.s32 	%r1083, %r1083, 4;
$L__BB1_382:
	setp.eq.s32 	%p236, %r388, 0;
	@%p236 bra 	$L__BB1_386;
	cvt.u64.u32 	%rd366, %r1083;
	add.s64 	%rd23, %rd3, %rd366;
	ld.local.u8 	%rs397, [%rd23];
	cvt.rn.f32.u16 	%f196, %rs397;
	add.f32 	%f434, %f434, %f196;
	setp.eq.s32 	%p237, %r388, 1;
	@%p237 bra 	$L__BB1_386;
	ld.local.u8 	%rs398, [%rd23+1];
	cvt.rn.f32.u16 	%f197, %rs398;
	add.f32 	%f434, %f434, %f197;
	setp.eq.s32 	%p238, %r388, 2;
	@%p238 bra 	$L__BB1_386;
	ld.local.u8 	%rs399, [%rd23+2];
	cvt.rn.f32.u16 	%f198, %rs399;
	add.f32 	%f434, %f434, %f198;
$L__BB1_386:
	setp.eq.s32 	%p239, %r863, 0;
	and.b16  	%rs400, %rs26, 255;
	cvt.rn.f32.u16 	%f15, %rs400;
	div.rn.f32 	%f16, %f434, %f15;
	mov.f32 	%f438, 0f00000000;
	@%p239 bra 	$L__BB1_430;
	and.b32  	%r391, %r863, 3;
	setp.lt.u32 	%p240, %r863, 4;
	mov.b64 	%rd393, 0;
	mov.f64 	%fd484, 0d0000000000000000;
	@%p240 bra 	$L__BB1_411;
	and.b32  	%r535, %r863, 33554428;
	neg.s32 	%r1085, %r535;
	add.s64 	%rd392, %rd3, 1;
	mov.f32 	%f438, 0f00000000;
$L__BB1_389:
	setp.lt.s32 	%p241, %r375, 0;
	setp.eq.s32 	%p242, %r376, 1062207488;
	ld.local.u8 	%rs401, [%rd392+-1];
	cvt.rn.f32.u16 	%f202, %rs401;
	sub.f32 	%f18, %f202, %f16;
	cvt.f64.f32 	%fd1, %f18;
	{
	.reg .b32 %temp; 
	mov.b64 	{%temp, %r394}, %fd1;
	}
	abs.f64 	%fd2, %fd1;
	{ // callseq 0, 0
	.param .b64 param0;
	st.param.f64 	[param0], %fd2;
	.param .b64 retval0;
	call.uni (retval0), 
	__internal_accurate_pow, 
	(
	param0
	);
	ld.param.f64 	%fd173, [retval0];
	} // callseq 0
	setp.lt.s32 	%p244, %r394, 0;
	neg.f64 	%fd175, %fd173;
	selp.f64 	%fd176, %fd175, %fd173, %p242;
	selp.f64 	%fd177, %fd176, %fd173, %p244;
	setp.eq.f32 	%p245, %f18, 0f00000000;
	selp.b32 	%r536, %r394, 0, %p242;
	or.b32  	%r537, %r536, 2146435072;
	selp.b32 	%r538, %r537, %r536, %p241;
	mov.b32 	%r539, 0;
	mov.b64 	%fd178, {%r539, %r538};
	selp.f64 	%fd480, %fd178, %fd177, %p245;
	add.f64 	%fd179, %fd1, 0d4000000000000000;
	{
	.reg .b32 %temp; 
	mov.b64 	{%temp, %r540}, %fd179;
	}
	and.b32  	%r541, %r540, 2146435072;
	setp.ne.s32 	%p246, %r541, 2146435072;
	@%p246 bra 	$L__BB1_394;
	setp.num.f32 	%p247, %f18, %f18;
	@%p247 bra 	$L__BB1_392;
	mov.f64 	%fd180, 0d4000000000000000;
	add.rn.f64 	%fd480, %fd1, %fd180;
	bra.uni 	$L__BB1_394;
$L__BB1_392:
	setp.neu.f64 	%p248, %fd2, 0d7FF0000000000000;
	@%p248 bra 	$L__BB1_394;
	setp.lt.s32 	%p249, %r394, 0;
	selp.b32 	%r542, %r378, %r377, %p1;
	selp.b32 	%r543, %r542, %r377, %p249;
	mov.b32 	%r544, 0;
	mov.b64 	%fd480, {%r544, %r543};
$L__BB1_394:
	setp.lt.s32 	%p250, %r375, 0;
	setp.eq.s32 	%p251, %r376, 1062207488;
	setp.eq.f32 	%p253, %f18, 0f3F800000;
	selp.f64 	%fd181, 0d3FF0000000000000, %fd480, %p253;
	cvt.f64.f32 	%fd182, %f438;
	add.f64 	%fd183, %fd181, %fd182;
	cvt.rn.f32.f64 	%f19, %fd183;
	ld.local.u8 	%rs402, [%rd392];
	cvt.rn.f32.u16 	%f203, %rs402;
	sub.f32 	%f20, %f203, %f16;
	cvt.f64.f32 	%fd7, %f20;
	{
	.reg .b32 %temp; 
	mov.b64 	{%temp, %r395}, %fd7;
	}
	abs.f64 	%fd8, %fd7;
	{ // callseq 1, 0
	.param .b64 param0;
	st.param.f64 	[param0], %fd8;
	.param .b64 retval0;
	call.uni (retval0), 
	__internal_accurate_pow, 
	(
	param0
	);
	ld.param.f64 	%fd184, [retval0];
	} // callseq 1
	setp.lt.s32 	%p254, %r395, 0;
	neg.f64 	%fd186, %fd184;
	selp.f64 	%fd187, %fd186, %fd184, %p251;
	selp.f64 	%fd188, %fd187, %fd184, %p254;
	setp.eq.f32 	%p255, %f20, 0f00000000;
	selp.b32 	%r545, %r395, 0, %p251;
	or.b32  	%r546, %r545, 2146435072;
	selp.b32 	%r547, %r546, %r545, %p250;
	mov.b32 	%r548, 0;
	mov.b64 	%fd189, {%r548, %r547};
	selp.f64 	%fd481, %fd189, %fd188, %p255;
	add.f64 	%fd190, %fd7, 0d4000000000000000;
	{
	.reg .b32 %temp; 
	mov.b64 	{%temp, %r549}, %fd190;
	}
	and.b32  	%r550, %r549, 2146435072;
	setp.ne.s32 	%p256, %r550, 2146435072;
	@%p256 bra 	$L__BB1_399;
	setp.nan.f32 	%p257, %f20, %f20;
	@%p257 bra 	$L__BB1_398;
	setp.neu.f64 	%p258, %fd8, 0d7FF0000000000000;
	@%p258 bra 	$L__BB1_399;
	setp.lt.s32 	%p259, %r395, 0;
	selp.b32 	%r551, %r378, %r377, %p1;
	selp.b32 	%r552, %r551, %r377, %p259;
	mov.b32 	%r553, 0;
	mov.b64 	%fd481, {%r553, %r552};
	bra.uni 	$L__BB1_399;
$L__BB1_398:
	mov.f64 	%fd191, 0d4000000000000000;
	add.rn.f64 	%fd481, %fd7, %fd191;
$L__BB1_399:
	setp.lt.s32 	%p260, %r375, 0;
	setp.eq.s32 	%p261, %r376, 1062207488;
	setp.eq.f32 	%p263, %f20, 0f3F800000;
	selp.f64 	%fd192, 0d3FF0000000000000, %fd481, %p263;
	cvt.f64.f32 	%fd193, %f19;
	add.f64 	%fd194, %fd192, %fd193;
	cvt.rn.f32.f64 	%f21, %fd194;
	ld.local.u8 	%rs403, [%rd392+1];
	cvt.rn.f32.u16 	%f204, %rs403;
	sub.f32 	%f22, %f204, %f16;
	cvt.f64.f32 	%fd13, %f22;
	{
	.reg .b32 %temp; 
	mov.b64 	{%temp, %r396}, %fd13;
	}
	abs.f64 	%fd14, %fd13;
	{ // callseq 2, 0
	.param .b64 param0;
	st.param.f64 	[param0], %fd14;
	.param .b64 retval0;
	call.uni (retval0), 
	__internal_accurate_pow, 
	(
	param0
	);
	ld.param.f64 	%fd195, [retval0];
	} // callseq 2
	setp.lt.s32 	%p264, %r396, 0;
	neg.f64 	%fd197, %fd195;
	selp.f64 	%fd198, %fd197, %fd195, %p261;
	selp.f64 	%fd199, %fd198, %fd195, %p264;
	setp.eq.f32 	%p265, %f22, 0f00000000;
	selp.b32 	%r554, %r396, 0, %p261;
	or.b32  	%r555, %r554, 2146435072;
	selp.b32 	%r556, %r555, %r554, %p260;
	mov.b32 	%r557, 0;
	mov.b64 	%fd200, {%r557, %r556};
	selp.f64 	%fd482, %fd200, %fd199, %p265;
	add.f64 	%fd201, %fd13, 0d4000000000000000;
	{
	.reg .b32 %temp; 
	mov.b64 	{%temp, %r558}, %fd201;
	}
	and.b32  	%r559, %r558, 2146435072;
	setp.ne.s32 	%p266, %r559, 2146435072;
	@%p266 bra 	$L__BB1_404;
	setp.nan.f32 	%p267, %f22, %f22;
	@%p267 bra 	$L__BB1_403;
	setp.neu.f64 	%p268, %fd14, 0d7FF0000000000000;
	@%p268 bra 	$L__BB1_404;
	setp.lt.s32 	%p269, %r396, 0;
	selp.b32 	%r560, %r378, %r377, %p1;
	selp.b32 	%r561, %r560, %r377, %p269;
	mov.b32 	%r562, 0;
	mov.b64 	%fd482, {%r562, %r561};
	bra.uni 	$L__BB1_404;
$L__BB1_403:
	mov.f64 	%fd202, 0d4000000000000000;
	add.rn.f64 	%fd482, %fd13, %fd202;
$L__BB1_404:
	setp.lt.s32 	%p270, %r375, 0;
	setp.eq.s32 	%p271, %r376, 1062207488;
	setp.eq.f32 	%p273, %f22, 0f3F800000;
	selp.f64 	%fd203, 0d3FF0000000000000, %fd482, %p273;
	cvt.f64.f32 	%fd204, %f21;
	add.f64 	%fd205, %fd203, %fd204;
	cvt.rn.f32.f64 	%f23, %fd205;
	ld.local.u8 	%rs404, [%rd392+2];
	cvt.rn.f32.u16 	%f205, %rs404;
	sub.f32 	%f24, %f205, %f16;
	cvt.f64.f32 	%fd19, %f24;
	{
	.reg .b32 %temp; 
	mov.b64 	{%temp, %r397}, %fd19;
	}
	abs.f64 	%fd20, %fd19;
	{ // callseq 3, 0
	.param .b64 param0;
	st.param.f64 	[param0], %fd20;
	.param .b64 retval0;
	call.uni (retval0), 
	__internal_accurate_pow, 
	(
	param0
	);
	ld.param.f64 	%fd206, [retval0];
	} // callseq 3
	setp.lt.s32 	%p274, %r397, 0;
	neg.f64 	%fd208, %fd206;
	selp.f64 	%fd209, %fd208, %fd206, %p271;
	selp.f64 	%fd210, %fd209, %fd206, %p274;
	setp.eq.f32 	%p275, %f24, 0f00000000;
	selp.b32 	%r563, %r397, 0, %p271;
	or.b32  	%r564, %r563, 2146435072;
	selp.b32 	%r565, %r564, %r563, %p270;
	mov.b32 	%r566, 0;
	mov.b64 	%fd211, {%r566, %r565};
	selp.f64 	%fd483, %fd211, %fd210, %p275;
	add.f64 	%fd212, %fd19, 0d4000000000000000;
	{
	.reg .b32 %temp; 
	mov.b64 	{%temp, %r567}, %fd212;
	}
	and.b32  	%r568, %r567, 2146435072;
	setp.ne.s32 	%p276, %r568, 2146435072;
	@%p276 bra 	$L__BB1_409;
	setp.nan.f32 	%p277, %f24, %f24;
	@%p277 bra 	$L__BB1_408;
	setp.neu.f64 	%p278, %fd20, 0d7FF0000000000000;
	@%p278 bra 	$L__BB1_409;
	setp.lt.s32 	%p279, %r397, 0;
	selp.b32 	%r569, %r378, %r377, %p1;
	selp.b32 	%r570, %r569, %r377, %p279;
	mov.b32 	%r571, 0;
	mov.b64 	%fd483, {%r571, %r570};
	bra.uni 	$L__BB1_409;
$L__BB1_408:
	mov.f64 	%fd213, 0d4000000000000000;
	add.rn.f64 	%fd483, %fd19, %fd213;
$L__BB1_409:
	setp.eq.f32 	%p280, %f24, 0f3F800000;
	selp.f64 	%fd214, 0d3FF0000000000000, %fd483, %p280;
	cvt.f64.f32 	%fd215, %f23;
	add.f64 	%fd216, %fd214, %fd215;
	cvt.rn.f32.f64 	%f438, %fd216;
	add.s32 	%r1085, %r1085, 4;
	add.s64 	%rd392, %rd392, 4;
	setp.ne.s32 	%p281, %r1085, 0;
	@%p281 bra 	$L__BB1_389;
	cvt.f64.f32 	%fd484, %f438;
	and.b32  	%r572, %r863, 252;
	cvt.u64.u32 	%rd393, %r572;
$L__BB1_411:
	setp.eq.s32 	%p282, %r391, 0;
	@%p282 bra 	$L__BB1_430;
	setp.lt.s32 	%p283, %r375, 0;
	setp.eq.s32 	%p284, %r376, 1062207488;
	add.s64 	%rd29, %rd3, %rd393;
	ld.local.u8 	%rs405, [%rd29];
	cvt.rn.f32.u16 	%f206, %rs405;
	sub.f32 	%f27, %f206, %f16;
	cvt.f64.f32 	%fd27, %f27;
	{
	.reg .b32 %temp; 
	mov.b64 	{%temp, %r399}, %fd27;
	}
	abs.f64 	%fd28, %fd27;
	{ // callseq 4, 0
	.param .b64 param0;
	st.param.f64 	[param0], %fd28;
	.param .b64 retval0;
	call.uni (retval0), 
	__internal_accurate_pow, 
	(
	param0
	);
	ld.param.f64 	%fd217, [retval0];
	} // callseq 4
	setp.lt.s32 	%p286, %r399, 0;
	neg.f64 	%fd219, %fd217;
	selp.f64 	%fd220, %fd219, %fd217, %p284;
	selp.f64 	%fd221, %fd220, %fd217, %p286;
	setp.eq.f32 	%p287, %f27, 0f00000000;
	selp.b32 	%r573, %r399, 0, %p284;
	or.b32  	%r574, %r573, 2146435072;
	selp.b32 	%r575, %r574, %r573, %p283;
	mov.b32 	%r576, 0;
	mov.b64 	%fd222, {%r576, %r575};
	selp.f64 	%fd485, %fd222, %fd221, %p287;
	add.f64 	%fd223, %fd27, 0d4000000000000000;
	{
	.reg .b32 %temp; 
	mov.b64 	{%temp, %r577}, %fd223;
	}
	and.b32  	%r578, %r577, 2146435072;
	setp.ne.s32 	%p288, %r578, 2146435072;
	@%p288 bra 	$L__BB1_417;
	setp.nan.f32 	%p289, %f27, %f27;
	@%p289 bra 	$L__BB1_416;
	setp.neu.f64 	%p290, %fd28, 0d7FF0000000000000;
	@%p290 bra 	$L__BB1_417;
	setp.lt.s32 	%p291, %r399, 0;
	selp.b32 	%r579, %r378, %r377, %p1;
	selp.b32 	%r580, %r579, %r377, %p291;
	mov.b32 	%r581, 0;
	mov.b64 	%fd485, {%r581, %r580};
	bra.uni 	$L__BB1_417;
$L__BB1_416:
	mov.f64 	%fd224, 0d4000000000000000;
	add.rn.f64 	%fd485, %fd27, %fd224;
$L__BB1_417:
	setp.eq.f32 	%p292, %f27, 0f3F800000;
	selp.f64 	%fd225, 0d3FF0000000000000, %fd485, %p292;
	add.f64 	%fd226, %fd225, %fd484;
	cvt.rn.f32.f64 	%f438, %fd226;
	setp.eq.s32 	%p293, %r391, 1;
	@%p293 bra 	$L__BB1_430;
	setp.lt.s32 	%p294, %r375, 0;
	setp.eq.s32 	%p295, %r376, 1062207488;
	ld.local.u8 	%rs406, [%rd29+1];
	cvt.rn.f32.u16 	%f207, %rs406;
	sub.f32 	%f29, %f207, %f16;
	cvt.f64.f32 	%fd33, %f29;
	{
	.reg .b32 %temp; 
	mov.b64 	{%temp, %r400}, %fd33;
	}
	abs.f64 	%fd34, %fd33;
	{ // callseq 5, 0
	.param .b64 param0;
	st.param.f64 	[param0], %fd34;
	.param .b64 retval0;
	call.uni (retval0), 
	__internal_accurate_pow, 
	(
	param0
	);
	ld.param.f64 	%fd227, [retval0];
	} // callseq 5
	setp.lt.s32 	%p297, %r400, 0;
	neg.f64 	%fd229, %fd227;
	selp.f64 	%fd230, %fd229, %fd227, %p295;
	selp.f64 	%fd231, %fd230, %fd227, %p297;
	setp.eq.f32 	%p298, %f29, 0f00000000;
	selp.b32 	%r582, %r400, 0, %p295;
	or.b32  	%r583, %r582, 2146435072;
	selp.b32 	%r584, %r583, %r582, %p294;
	mov.b32 	%r585, 0;
	mov.b64 	%fd232, {%r585, %r584};
	selp.f64 	%fd486, %fd232, %fd231, %p298;
	add.f64 	%fd233, %fd33, 0d4000000000000000;
	{
	.reg .b32 %temp; 
	mov.b64 	{%temp, %r586}, %fd233;
	}
	and.b32  	%r587, %r586, 2146435072;
	setp.ne.s32 	%p299, %r587, 2146435072;
	@%p299 bra 	$L__BB1_423;
	setp.nan.f32 	%p300, %f29, %f29;
	@%p300 bra 	$L__BB1_422;
	setp.neu.f64 	%p301, %fd34, 0d7FF0000000000000;
	@%p301 bra 	$L__BB1_423;
	setp.lt.s32 	%p302, %r400, 0;
	selp.b32 	%r588, %r378, %r377, %p1;
	selp.b32 	%r589, %r588, %r377, %p302;
	mov.b32 	%r590, 0;
	mov.b64 	%fd486, {%r590, %r589};
	bra.uni 	$L__BB1_423;
$L__BB1_422:
	mov.f64 	%fd234, 0d4000000000000000;
	add.rn.f64 	%fd486, %fd33, %fd234;
$L__BB1_423:
	setp.eq.f32 	%p303, %f29, 0f3F800000;
	selp.f64 	%fd235, 0d3FF0000000000000, %fd486, %p303;
	cvt.f64.f32 	%fd236, %f438;
	add.f64 	%fd237, %fd235, %fd236;
	cvt.rn.f32.f64 	%f438, %fd237;
	setp.eq.s32 	%p304, %r391, 2;
	@%p304 bra 	$L__BB1_430;
	setp.lt.s32 	%p305, %r375, 0;
	setp.eq.s32 	%p306, %r376, 1062207488;
	ld.local.u8 	%rs407, [%rd29+2];
	cvt.rn.f32.u16 	%f208, %rs407;
	sub.f32 	%f31, %f208, %f16;
	cvt.f64.f32 	%fd39, %f31;
	{
	.reg .b32 %temp; 
	mov.b64 	{%temp, %r401}, %fd39;
	}
	abs.f64 	%fd40, %fd39;
	{ // callseq 6, 0
	.param .b64 param0;
	st.param.f64 	[param0], %fd40;
	.param .b64 retval0;
	call.uni (retval0), 
	__internal_accurate_pow, 
	(
	param0
	);
	ld.param.f64 	%fd238, [retval0];
	} // callseq 6
	setp.lt.s32 	%p308, %r401, 0;
	neg.f64 	%fd240, %fd238;
	selp.f64 	%fd241, %fd240, %fd238, %p306;
	selp.f64 	%fd242, %fd241, %fd238, %p308;
	setp.eq.f32 	%p309, %f31, 0f00000000;
	selp.b32 	%r591, %r401, 0, %p306;
	or.b32  	%r592, %r591, 2146435072;
	selp.b32 	%r593, %r592, %r591, %p305;
	mov.b32 	%r594, 0;
	mov.b64 	%fd243, {%r594, %r593};
	selp.f64 	%fd487, %fd243, %fd242, %p309;
	add.f64 	%fd244, %fd39, 0d4000000000000000;
	{
	.reg .b32 %temp; 
	mov.b64 	{%temp, %r595}, %fd244;
	}
	and.b32  	%r596, %r595, 2146435072;
	setp.ne.s32 	%p310, %r596, 2146435072;
	@%p310 bra 	$L__BB1_429;
	setp.nan.f32 	%p311, %f31, %f31;
	@%p311 bra 	$L__BB1_428;
	setp.neu.f64 	%p312, %fd40, 0d7FF0000000000000;
	@%p312 bra 	$L__BB1_429;
	setp.lt.s32 	%p313, %r401, 0;
	selp.b32 	%r597, %r378, %r377, %p1;
	selp.b32 	%r598, %r597, %r377, %p313;
	mov.b32 	%r599, 0;
	mov.b64 	%fd487, {%r599, %r598};
	bra.uni 	$L__BB1_429;
$L__BB1_428:
	mov.f64 	%fd245, 0d4000000000000000;
	add.rn.f64 	%fd487, %fd39, %fd245;
$L__BB1_429:
	setp.eq.f32 	%p314, %f31, 0f3F800000;
	selp.f64 	%fd246, 0d3FF0000000000000, %fd487, %p314;
	cvt.f64.f32 	%fd247, %f438;
	add.f64 	%fd248, %fd246, %fd247;
	cvt.rn.f32.f64 	%f438, %fd248;
$L__BB1_430:
	div.rn.f32 	%f34, %f438, %f15;
	setp.eq.s32 	%p315, %r864, 0;
	@%p315 bra 	$L__BB1_444;
	and.b32  	%r402, %r864, 15;
	setp.lt.u32 	%p316, %r864, 16;
	mov.b32 	%r1088, 0;
	@%p316 bra 	$L__BB1_434;
	and.b32  	%r1088, %r864, 240;
	and.b32  	%r601, %r864, 33554416;
	neg.s32 	%r1086, %r601;
	add.s64 	%rd394, %rd3, 28;
$L__BB1_433:
	.pragma "nounroll";
	ld.local.v2.u8 	{%rs408, %rs409}, [%rd394+-14];
	cvt.rn.f32.u16 	%f210, %rs408;
	add.f32 	%f211, %f434, %f210;
	cvt.rn.f32.u16 	%f212, %rs409;
	add.f32 	%f213, %f211, %f212;
	ld.local.u32 	%r602, [%rd394+-12];
	bfe.u32 	%r603, %r602, 0, 8;
	cvt.u16.u32 	%rs410, %r603;
	and.b16  	%rs411, %rs410, 255;
	bfe.u32 	%r604, %r602, 8, 8;
	cvt.u16.u32 	%rs412, %r604;
	and.b16  	%rs413, %rs412, 255;
	bfe.u32 	%r605, %r602, 16, 8;
	cvt.u16.u32 	%rs414, %r605;
	and.b16  	%rs415, %rs414, 255;
	bfe.u32 	%r606, %r602, 24, 8;
	cvt.u16.u32 	%rs416, %r606;
	and.b16  	%rs417, %rs416, 255;
	cvt.rn.f32.u16 	%f214, %rs411;
	add.f32 	%f215, %f213, %f214;
	cvt.rn.f32.u16 	%f216, %rs413;
	add.f32 	%f217, %f215, %f216;
	cvt.rn.f32.u16 	%f218, %rs415;
	add.f32 	%f219, %f217, %f218;
	cvt.rn.f32.u16 	%f220, %rs417;
	add.f32 	%f221, %f219, %f220;
	ld.local.u32 	%r607, [%rd394+-8];
	bfe.u32 	%r608, %r607, 0, 8;
	cvt.u16.u32 	%rs418, %r608;
	and.b16  	%rs419, %rs418, 255;
	bfe.u32 	%r609, %r607, 8, 8;
	cvt.u16.u32 	%rs420, %r609;
	and.b16  	%rs421, %rs420, 255;
	bfe.u32 	%r610, %r607, 16, 8;
	cvt.u16.u32 	%rs422, %r610;
	and.b16  	%rs423, %rs422, 255;
	bfe.u32 	%r611, %r607, 24, 8;
	cvt.u16.u32 	%rs424, %r611;
	and.b16  	%rs425, %rs424, 255;
	cvt.rn.f32.u16 	%f222, %rs419;
	add.f32 	%f223, %f221, %f222;
	cvt.rn.f32.u16 	%f224, %rs421;
	add.f32 	%f225, %f223, %f224;
	cvt.rn.f32.u16 	%f226, %rs423;
	add.f32 	%f227, %f225, %f226;
	cvt.rn.f32.u16 	%f228, %rs425;
	add.f32 	%f229, %f227, %f228;
	ld.local.u32 	%r612, [%rd394+-4];
	bfe.u32 	%r613, %r612, 0, 8;
	cvt.u16.u32 	%rs426, %r613;
	and.b16  	%rs427, %rs426, 255;
	bfe.u32 	%r614, %r612, 8, 8;
	cvt.u16.u32 	%rs428, %r614;
	and.b16  	%rs429, %rs428, 255;
	bfe.u32 	%r615, %r612, 16, 8;
	cvt.u16.u32 	%rs430, %r615;
	and.b16  	%rs431, %rs430, 255;
	bfe.u32 	%r616, %r612, 24, 8;
	cvt.u16.u32 	%rs432, %r616;
	and.b16  	%rs433, %rs432, 255;
	cvt.rn.f32.u16 	%f230, %rs427;
	add.f32 	%f231, %f229, %f230;
	cvt.rn.f32.u16 	%f232, %rs429;
	add.f32 	%f233, %f231, %f232;
	cvt.rn.f32.u16 	%f234, %rs431;
	add.f32 	%f235, %f233, %f234;
	cvt.rn.f32.u16 	%f236, %rs433;
	add.f32 	%f237, %f235, %f236;
	ld.local.v2.u8 	{%rs434, %rs435}, [%rd394];
	cvt.rn.f32.u16 	%f238, %rs434;
	add.f32 	%f239, %f237, %f238;
	cvt.rn.f32.u16 	%f240, %rs435;
	add.f32 	%f434, %f239, %f240;
	add.s32 	%r1086, %r1086, 16;
	add.s64 	%rd394, %rd394, 16;
	setp.ne.s32 	%p317, %r1086, 0;
	@%p317 bra 	$L__BB1_433;
$L__BB1_434:
	setp.eq.s32 	%p318, %r402, 0;
	@%p318 bra 	$L__BB1_444;
	and.b32  	%r408, %r864, 7;
	setp.lt.u32 	%p319, %r402, 8;
	@%p319 bra 	$L__BB1_437;
	cvt.u64.u32 	%rd368, %r1088;
	add.s64 	%rd369, %rd3, %rd368;
	ld.local.u8 	%rs436, [%rd369+14];
	cvt.rn.f32.u16 	%f242, %rs436;
	add.f32 	%f243, %f434, %f242;
	ld.local.u8 	%rs437, [%rd369+15];
	cvt.rn.f32.u16 	%f244, %rs437;
	add.f32 	%f245, %f243, %f244;
	ld.local.u8 	%rs438, [%rd369+16];
	cvt.rn.f32.u16 	%f246, %rs438;
	add.f32 	%f247, %f245, %f246;
	ld.local.u8 	%rs439, [%rd369+17];
	cvt.rn.f32.u16 	%f248, %rs439;
	add.f32 	%f249, %f247, %f248;
	ld.local.u8 	%rs440, [%rd369+18];
	cvt.rn.f32.u16 	%f250, %rs440;
	add.f32 	%f251, %f249, %f250;
	ld.local.u8 	%rs441, [%rd369+19];
	cvt.rn.f32.u16 	%f252, %rs441;
	add.f32 	%f253, %f251, %f252;
	ld.local.u8 	%rs442, [%rd369+20];
	cvt.rn.f32.u16 	%f254, %rs442;
	add.f32 	%f255, %f253, %f254;
	ld.local.u8 	%rs443, [%rd369+21];
	cvt.rn.f32.u16 	%f256, %rs443;
	add.f32 	%f434, %f255, %f256;
	add.s32 	%r1088, %r1088, 8;
$L__BB1_437:
	setp.eq.s32 	%p320, %r408, 0;
	@%p320 bra 	$L__BB1_444;
	and.b32  	%r411, %r864, 3;
	setp.lt.u32 	%p321, %r408, 4;
	@%p321 bra 	$L__BB1_440;
	cvt.u64.u32 	%rd370, %r1088;
	add.s64 	%rd371, %rd3, %rd370;
	ld.local.u8 	%rs444, [%rd371+14];
	cvt.rn.f32.u16 	%f258, %rs444;
	add.f32 	%f259, %f434, %f258;
	ld.local.u8 	%rs445, [%rd371+15];
	cvt.rn.f32.u16 	%f260, %rs445;
	add.f32 	%f261, %f259, %f260;
	ld.local.u8 	%rs446, [%rd371+16];
	cvt.rn.f32.u16 	%f262, %rs446;
	add.f32 	%f263, %f261, %f262;
	ld.local.u8 	%rs447, [%rd371+17];
	cvt.rn.f32.u16 	%f264, %rs447;
	add.f32 	%f434, %f263, %f264;
	add.s32 	%r1088, %r1088, 4;
$L__BB1_440:
	setp.eq.s32 	%p322, %r411, 0;
	@%p322 bra 	$L__BB1_444;
	cvt.u64.u32 	%rd372, %r1088;
	add.s64 	%rd33, %rd3, %rd372;
	ld.local.u8 	%rs448, [%rd33+14];
	cvt.rn.f32.u16 	%f265, %rs448;
	add.f32 	%f434, %f434, %f265;
	setp.eq.s32 	%p323, %r411, 1;
	@%p323 bra 	$L__BB1_444;
	ld.local.u8 	%rs449, [%rd33+15];
	cvt.rn.f32.u16 	%f266, %rs449;
	add.f32 	%f434, %f434, %f266;
	setp.eq.s32 	%p324, %r411, 2;
	@%p324 bra 	$L__BB1_444;
	ld.local.u8 	%rs450, [%rd33+16];
	cvt.rn.f32.u16 	%f267, %rs450;
	add.f32 	%f434, %f434, %f267;
$L__BB1_444:
	setp.eq.s32 	%p325, %r864, 0;
	and.b16  	%rs451, %rs27, 255;
	cvt.rn.f32.u16 	%f49, %rs451;
	div.rn.f32 	%f50, %f434, %f49;
	@%p325 bra 	$L__BB1_487;
	and.b32  	%r414, %r864, 3;
	setp.lt.u32 	%p326, %r864, 4;
	mov.b32 	%r1091, 0;
	@%p326 bra 	$L__BB1_468;
	and.b32  	%r1091, %r864, 252;
	and.b32  	%r618, %r864, 33554428;
	neg.s32 	%r1090, %r618;
	add.s64 	%rd395, %rd3, 17;
$L__BB1_447:
	setp.lt.s32 	%p327, %r375, 0;
	setp.eq.s32 	%p328, %r376, 1062207488;
	ld.local.u8 	%rs452, [%rd395+-3];
	cvt.rn.f32.u16 	%f269, %rs452;
	sub.f32 	%f52, %f269, %f50;
	cvt.f64.f32 	%fd45, %f52;
	{
	.reg .b32 %temp; 
	mov.b64 	{%temp, %r418}, %fd45;
	}
	abs.f64 	%fd46, %fd45;
	{ // callseq 7, 0
	.param .b64 param0;
	st.param.f64 	[param0], %fd46;
	.param .b64 retval0;
	call.uni (retval0), 
	__internal_accurate_pow, 
	(
	param0
	);
	ld.param.f64 	%fd249, [retval0];
	} // callseq 7
	setp.lt.s32 	%p330, %r418, 0;
	neg.f64 	%fd251, %fd249;
	selp.f64 	%fd252, %fd251, %fd249, %p328;
	selp.f64 	%fd253, %fd252, %fd249, %p330;
	setp.eq.f32 	%p331, %f52, 0f00000000;
	selp.b32 	%r619, %r418, 0, %p328;
	or.b32  	%r620, %r619, 2146435072;
	selp.b32 	%r621, %r620, %r619, %p327;
	mov.b32 	%r622, 0;
	mov.b64 	%fd254, {%r622, %r621};
	selp.f64 	%fd488, %fd254, %fd253, %p331;
	add.f64 	%fd255, %fd45, 0d4000000000000000;
	{
	.reg .b32 %temp; 
	mov.b64 	{%temp, %r623}, %fd255;
	}
	and.b32  	%r624, %r623, 2146435072;
	setp.ne.s32 	%p332, %r624, 2146435072;
	@%p332 bra 	$L__BB1_452;
	setp.nan.f32 	%p333, %f52, %f52;
	@%p333 bra 	$L__BB1_451;
	setp.neu.f64 	%p334, %fd46, 0d7FF0000000000000;
	@%p334 bra 	$L__BB1_452;
	setp.lt.s32 	%p335, %r418, 0;
	selp.b32 	%r625, %r378, %r377, %p1;
	selp.b32 	%r626, %r625, %r377, %p335;
	mov.b32 	%r627, 0;
	mov.b64 	%fd488, {%r627, %r626};
	bra.uni 	$L__BB1_452;
$L__BB1_451:
	mov.f64 	%fd256, 0d4000000000000000;
	add.rn.f64 	%fd488, %fd45, %fd256;
$L__BB1_452:
	setp.lt.s32 	%p336, %r375, 0;
	setp.eq.s32 	%p337, %r376, 1062207488;
	setp.eq.f32 	%p339, %f52, 0f3F800000;
	selp.f64 	%fd257, 0d3FF0000000000000, %fd488, %p339;
	cvt.f64.f32 	%fd258, %f438;
	add.f64 	%fd259, %fd257, %fd258;
	cvt.rn.f32.f64 	%f53, %fd259;
	ld.local.u8 	%rs453, [%rd395+-2];
	cvt.rn.f32.u16 	%f270, %rs453;
	sub.f32 	%f54, %f270, %f50;
	cvt.f64.f32 	%fd51, %f54;
	{
	.reg .b32 %temp; 
	mov.b64 	{%temp, %r419}, %fd51;
	}
	abs.f64 	%fd52, %fd51;
	{ // callseq 8, 0
	.param .b64 param0;
	st.param.f64 	[param0], %fd52;
	.param .b64 retval0;
	call.uni (retval0), 
	__internal_accurate_pow, 
	(
	param0
	);
	ld.param.f64 	%fd260, [retval0];
	} // callseq 8
	setp.lt.s32 	%p340, %r419, 0;
	neg.f64 	%fd262, %fd260;
	selp.f64 	%fd263, %fd262, %fd260, %p337;
	selp.f64 	%fd264, %fd263, %fd260, %p340;
	setp.eq.f32 	%p341, %f54, 0f00000000;
	selp.b32 	%r628, %r419, 0, %p337;
	or.b32  	%r629, %r628, 2146435072;
	selp.b32 	%r630, %r629, %r628, %p336;
	mov.b32 	%r631, 0;
	mov.b64 	%fd265, {%r631, %r630};
	selp.f64 	%fd489, %fd265, %fd264, %p341;
	add.f64 	%fd266, %fd51, 0d4000000000000000;
	{
	.reg .b32 %temp; 
	mov.b64 	{%temp, %r632}, %fd266;
	}
	and.b32  	%r633, %r632, 2146435072;
	setp.ne.s32 	%p342, %r633, 2146435072;
	@%p342 bra 	$L__BB1_457;
	setp.nan.f32 	%p343, %f54, %f54;
	@%p343 bra 	$L__BB1_456;
	setp.neu.f64 	%p344, %fd52, 0d7FF0000000000000;
	@%p344 bra 	$L__BB1_457;
	setp.lt.s32 	%p345, %r419, 0;
	selp.b32 	%r634, %r378, %r377, %p1;
	selp.b32 	%r635, %r634, %r377, %p345;
	mov.b32 	%r636, 0;
	mov.b64 	%fd489, {%r636, %r635};
	bra.uni 	$L__BB1_457;
$L__BB1_456:
	mov.f64 	%fd267, 0d4000000000000000;
	add.rn.f64 	%fd489, %fd51, %fd267;
$L__BB1_457:
	setp.lt.s32 	%p346, %r375, 0;
	setp.eq.s32 	%p347, %r376, 1062207488;
	setp.eq.f32 	%p349, %f54, 0f3F800000;
	selp.f64 	%fd268, 0d3FF0000000000000, %fd489, %p349;
	cvt.f64.f32 	%fd269, %f53;
	add.f64 	%fd270, %fd268, %fd269;
	cvt.rn.f32.f64 	%f55, %fd270;
	ld.local.u8 	%rs454, [%rd395+-1];
	cvt.rn.f32.u16 	%f271, %rs454;
	sub.f32 	%f56, %f271, %f50;
	cvt.f64.f32 	%fd57, %f56;
	{
	.reg .b32 %temp; 
	mov.b64 	{%temp, %r420}, %fd57;
	}
	abs.f64 	%fd58, %fd57;
	{ // callseq 9, 0
	.param .b64 param0;
	st.param.f64 	[param0], %fd58;
	.param .b64 retval0;
	call.uni (retval0), 
	__internal_accurate_pow, 
	(
	param0
	);
	ld.param.f64 	%fd271, [retval0];
	} // callseq 9
	setp.lt.s32 	%p350, %r420, 0;
	neg.f64 	%fd273, %fd271;
	selp.f64 	%fd274, %fd273, %fd271, %p347;
	selp.f64 	%fd275, %fd274, %fd271, %p350;
	setp.eq.f32 	%p351, %f56, 0f00000000;
	selp.b32 	%r637, %r420, 0, %p347;
	or.b32  	%r638, %r637, 2146435072;
	selp.b32 	%r639, %r638, %r637, %p346;
	mov.b32 	%r640, 0;
	mov.b64 	%fd276, {%r640, %r639};
	selp.f64 	%fd490, %fd276, %fd275, %p351;
	add.f64 	%fd277, %fd57, 0d4000000000000000;
	{
	.reg .b32 %temp; 
	mov.b64 	{%temp, %r641}, %fd277;
	}
	and.b32  	%r642, %r641, 2146435072;
	setp.ne.s32 	%p352, %r642, 2146435072;
	@%p352 bra 	$L__BB1_462;
	setp.nan.f32 	%p353, %f56, %f56;
	@%p353 bra 	$L__BB1_461;
	setp.neu.f64 	%p354, %fd58, 0d7FF0000000000000;
	@%p354 bra 	$L__BB1_462;
	setp.lt.s32 	%p355, %r420, 0;
	selp.b32 	%r643, %r378, %r377, %p1;
	selp.b32 	%r644, %r643, %r377, %p355;
	mov.b32 	%r645, 0;
	mov.b64 	%fd490, {%r645, %r644};
	bra.uni 	$L__BB1_462;
$L__BB1_461:
	mov.f64 	%fd278, 0d4000000000000000;
	add.rn.f64 	%fd490, %fd57, %fd278;
$L__BB1_462:
	setp.lt.s32 	%p356, %r375, 0;
	setp.eq.s32 	%p357, %r376, 1062207488;
	setp.eq.f32 	%p359, %f56, 0f3F800000;
	selp.f64 	%fd279, 0d3FF0000000000000, %fd490, %p359;
	cvt.f64.f32 	%fd280, %f55;
	add.f64 	%fd281, %fd279, %fd280;
	cvt.rn.f32.f64 	%f57, %fd281;
	ld.local.u8 	%rs455, [%rd395];
	cvt.rn.f32.u16 	%f272, %rs455;
	sub.f32 	%f58, %f272, %f50;
	cvt.f64.f32 	%fd63, %f58;
	{
	.reg .b32 %temp; 
	mov.b64 	{%temp, %r421}, %fd63;
	}
	abs.f64 	%fd64, %fd63;
	{ // callseq 10, 0
	.param .b64 param0;
	st.param.f64 	[param0], %fd64;
	.param .b64 retval0;
	call.uni (retval0), 
	__internal_accurate_pow, 
	(
	param0
	);
	ld.param.f64 	%fd282, [retval0];
	} // callseq 10
	setp.lt.s32 	%p360, %r421, 0;
	neg.f64 	%fd284, %fd282;
	selp.f64 	%fd285, %fd284, %fd282, %p357;
	selp.f64 	%fd286, %fd285, %fd282, %p360;
	setp.eq.f32 	%p361, %f58, 0f00000000;
	selp.b32 	%r646, %r421, 0, %p357;
	or.b32  	%r647, %r646, 2146435072;
	selp.b32 	%r648, %r647, %r646, %p356;
	mov.b32 	%r649, 0;
	mov.b64 	%fd287, {%r649, %r648};
	selp.f64 	%fd491, %fd287, %fd286, %p361;
	add.f64 	%fd288, %fd63, 0d4000000000000000;
	{
	.reg .b32 %temp; 
	mov.b64 	{%temp, %r650}, %fd288;
	}
	and.b32  	%r651, %r650, 2146435072;
	setp.ne.s32 	%p362, %r651, 2146435072;
	@%p362 bra 	$L__BB1_467;
	setp.nan.f32 	%p363, %f58, %f58;
	@%p363 bra 	$L__BB1_466;
	setp.neu.f64 	%p364, %fd64, 0d7FF0000000000000;
	@%p364 bra 	$L__BB1_467;
	setp.lt.s32 	%p365, %r421, 0;
	selp.b32 	%r652, %r378, %r377, %p1;
	selp.b32 	%r653, %r652, %r377, %p365;
	mov.b32 	%r654, 0;
	mov.b64 	%fd491, {%r654, %r653};
	bra.uni 	$L__BB1_467;
$L__BB1_466:
	mov.f64 	%fd289, 0d4000000000000000;
	add.rn.f64 	%fd491, %fd63, %fd289;
$L__BB1_467:
	setp.eq.f32 	%p366, %f58, 0f3F800000;
	selp.f64 	%fd290, 0d3FF0000000000000, %fd491, %p366;
	cvt.f64.f32 	%fd291, %f57;
	add.f64 	%fd292, %fd290, %fd291;
	cvt.rn.f32.f64 	%f438, %fd292;
	add.s32 	%r1090, %r1090, 4;
	add.s64 	%rd395, %rd395, 4;
	setp.ne.s32 	%p367, %r1090, 0;
	@%p367 bra 	$L__BB1_447;
$L__BB1_468:
	setp.eq.s32 	%p368, %r414, 0;
	@%p368 bra 	$L__BB1_487;
	setp.lt.s32 	%p369, %r375, 0;
	setp.eq.s32 	%p370, %r376, 1062207488;
	cvt.u64.u32 	%rd373, %r1091;
	add.s64 	%rd37, %rd3, %rd373;
	ld.local.u8 	%rs456, [%rd37+14];
	cvt.rn.f32.u16 	%f273, %rs456;
	sub.f32 	%f62, %f273, %f50;
	cvt.f64.f32 	%fd69, %f62;
	{
	.reg .b32 %temp; 
	mov.b64 	{%temp, %r424}, %fd69;
	}
	abs.f64 	%fd70, %fd69;
	{ // callseq 11, 0
	.param .b64 param0;
	st.param.f64 	[param0], %fd70;
	.param .b64 retval0;
	call.uni (retval0), 
	__internal_accurate_pow, 
	(
	param0
	);
	ld.param.f64 	%fd293, [retval0];
	} // callseq 11
	setp.lt.s32 	%p372, %r424, 0;
	neg.f64 	%fd295, %fd293;
	selp.f64 	%fd296, %fd295, %fd293, %p370;
	selp.f64 	%fd297, %fd296, %fd293, %p372;
	setp.eq.f32 	%p373, %f62, 0f00000000;
	selp.b32 	%r655, %r424, 0, %p370;
	or.b32  	%r656, %r655, 2146435072;
	selp.b32 	%r657, %r656, %r655, %p369;
	mov.b32 	%r658, 0;
	mov.b64 	%fd298, {%r658, %r657};
	selp.f64 	%fd492, %fd298, %fd297, %p373;
	add.f64 	%fd299, %fd69, 0d4000000000000000;
	{
	.reg .b32 %temp; 
	mov.b64 	{%temp, %r659}, %fd299;
	}
	and.b32  	%r660, %r659, 2146435072;
	setp.ne.s32 	%p374, %r660, 2146435072;
	@%p374 bra 	$L__BB1_474;
	setp.nan.f32 	%p375, %f62, %f62;
	@%p375 bra 	$L__BB1_473;
	setp.neu.f64 	%p376, %fd70, 0d7FF0000000000000;
	@%p376 bra 	$L__BB1_474;
	setp.lt.s32 	%p377, %r424, 0;
	selp.b32 	%r661, %r378, %r377, %p1;
	selp.b32 	%r662, %r661, %r377, %p377;
	mov.b32 	%r663, 0;
	mov.b64 	%fd492, {%r663, %r662};
	bra.uni 	$L__BB1_474;
$L__BB1_473:
	mov.f64 	%fd300, 0d4000000000000000;
	add.rn.f64 	%fd492, %fd69, %fd300;
$L__BB1_474:
	setp.eq.f32 	%p378, %f62, 0f3F800000;
	selp.f64 	%fd301, 0d3FF0000000000000, %fd492, %p378;
	cvt.f64.f32 	%fd302, %f438;
	add.f64 	%fd303, %fd301, %fd302;
	cvt.rn.f32.f64 	%f438, %fd303;
	setp.eq.s32 	%p379, %r414, 1;
	@%p379 bra 	$L__BB1_487;
	setp.lt.s32 	%p380, %r375, 0;
	setp.eq.s32 	%p381, %r376, 1062207488;
	ld.local.u8 	%rs457, [%rd37+15];
	cvt.rn.f32.u16 	%f274, %rs457;
	sub.f32 	%f64, %f274, %f50;
	cvt.f64.f32 	%fd75, %f64;
	{
	.reg .b32 %temp; 
	mov.b64 	{%temp, %r425}, %fd75;
	}
	abs.f64 	%fd76, %fd75;
	{ // callseq 12, 0
	.param .b64 param0;
	st.param.f64 	[param0], %fd76;
	.param .b64 retval0;
	call.uni (retval0), 
	__internal_accurate_pow, 
	(
	param0
	);
	ld.param.f64 	%fd304, [retval0];
	} // callseq 12
	setp.lt.s32 	%p383, %r425, 0;
	neg.f64 	%fd306, %fd304;
	selp.f64 	%fd307, %fd306, %fd304, %p381;
	selp.f64 	%fd308, %fd307, %fd304, %p383;
	setp.eq.f32 	%p384, %f64, 0f00000000;
	selp.b32 	%r664, %r425, 0, %p381;
	or.b32  	%r665, %r664, 2146435072;
	selp.b32 	%r666, %r665, %r664, %p380;
	mov.b32 	%r667, 0;
	mov.b64 	%fd309, {%r667, %r666};
	selp.f64 	%fd493, %fd309, %fd308, %p384;
	add.f64 	%fd310, %fd75, 0d4000000000000000;
	{
	.reg .b32 %temp; 
	mov.b64 	{%temp, %r668}, %fd310;
	}
	and.b32  	%r669, %r668, 2146435072;
	setp.ne.s32 	%p385, %r669, 2146435072;
	@%p385 bra 	$L__BB1_480;
	setp.nan.f32 	%p386, %f64, %f64;
	@%p386 bra 	$L__BB1_479;
	setp.neu.f64 	%p387, %fd76, 0d7FF0000000000000;
	@%p387 bra 	$L__BB1_480;
	setp.lt.s32 	%p388, %r425, 0;
	selp.b32 	%r670, %r378, %r377, %p1;
	selp.b32 	%r671, %r670, %r377, %p388;
	mov.b32 	%r672, 0;
	mov.b64 	%fd493, {%r672, %r671};
	bra.uni 	$L__BB1_480;
$L__BB1_479:
	mov.f64 	%fd311, 0d4000000000000000;
	add.rn.f64 	%fd493, %fd75, %fd311;
$L__BB1_480:
	setp.eq.f32 	%p389, %f64, 0f3F800000;
	selp.f64 	%fd312, 0d3FF0000000000000, %fd493, %p389;
	cvt.f64.f32 	%fd313, %f438;
	add.f64 	%fd314, %fd312, %fd313;
	cvt.rn.f32.f64 	%f438, %fd314;
	setp.eq.s32 	%p390, %r414, 2;
	@%p390 bra 	$L__BB1_487;
	setp.lt.s32 	%p391, %r375, 0;
	setp.eq.s32 	%p392, %r376, 1062207488;
	ld.local.u8 	%rs458, [%rd37+16];
	cvt.rn.f32.u16 	%f275, %rs458;
	sub.f32 	%f66, %f275, %f50;
	cvt.f64.f32 	%fd81, %f66;
	{
	.reg .b32 %temp; 
	mov.b64 	{%temp, %r426}, %fd81;
	}
	abs.f64 	%fd82, %fd81;
	{ // callseq 13, 0
	.param .b64 param0;
	st.param.f64 	[param0], %fd82;
	.param .b64 retval0;
	call.uni (retval0), 
	__internal_accurate_pow, 
	(
	param0
	);
	ld.param.f64 	%fd315, [retval0];
	} // callseq 13
	setp.lt.s32 	%p394, %r426, 0;
	neg.f64 	%fd317, %fd315;
	selp.f64 	%fd318, %fd317, %fd315, %p392;
	selp.f64 	%fd319, %fd318, %fd315, %p394;
	setp.eq.f32 	%p395, %f66, 0f00000000;
	selp.b32 	%r673, %r426, 0, %p392;
	or.b32  	%r674, %r673, 2146435072;
	selp.b32 	%r675, %r674, %r673, %p391;
	mov.b32 	%r676, 0;
	mov.b64 	%fd320, {%r676, %r675};
	selp.f64 	%fd494, %fd320, %fd319, %p395;
	add.f64 	%fd321, %fd81, 0d4000000000000000;
	{
	.reg .b32 %temp; 
	mov.b64 	{%temp, %r677}, %fd321;
	}
	and.b32  	%r678, %r677, 2146435072;
	setp.ne.s32 	%p396, %r678, 2146435072;
	@%p396 bra 	$L__BB1_486;
	setp.nan.f32 	%p397, %f66, %f66;
	@%p397 bra 	$L__BB1_485;
	setp.neu.f64 	%p398, %fd82, 0d7FF0000000000000;
	@%p398 bra 	$L__BB1_486;
	setp.lt.s32 	%p399, %r426, 0;
	selp.b32 	%r679, %r378, %r377, %p1;
	selp.b32 	%r680, %r679, %r377, %p399;
	mov.b32 	%r681, 0;
	mov.b64 	%fd494, {%r681, %r680};
	bra.uni 	$L__BB1_486;
$L__BB1_485:
	mov.f64 	%fd322, 0d4000000000000000;
	add.rn.f64 	%fd494, %fd81, %fd322;
$L__BB1_486:
	setp.eq.f32 	%p400, %f66, 0f3F800000;
	selp.f64 	%fd323, 0d3FF0000000000000, %fd494, %p400;
	cvt.f64.f32 	%fd324, %f438;
	add.f64 	%fd325, %fd323, %fd324;
	cvt.rn.f32.f64 	%f438, %fd325;
$L__BB1_487:
	setp.eq.s32 	%p401, %r938, 0;
	@%p401 bra 	$L__BB1_501;
	and.b32  	%r427, %r938, 15;
	setp.lt.u32 	%p402, %r938, 16;
	mov.b32 	%r1094, 0;
	@%p402 bra 	$L__BB1_491;
	and.b32  	%r1094, %r938, 240;
	and.b32  	%r683, %r938, 2147483632;
	neg.s32 	%r1092, %r683;
	add.s64 	%rd396, %rd3, 40;
$L__BB1_490:
	.pragma "nounroll";
	ld.local.u32 	%r684, [%rd396+-12];
	bfe.u32 	%r685, %r684, 0, 8;
	cvt.u16.u32 	%rs459, %r685;
	and.b16  	%rs460, %rs459, 255;
	bfe.u32 	%r686, %r684, 8, 8;
	cvt.u16.u32 	%rs461, %r686;
	and.b16  	%rs462, %rs461, 255;
	bfe.u32 	%r687, %r684, 16, 8;
	cvt.u16.u32 	%rs463, %r687;
	and.b16  	%rs464, %rs463, 255;
	bfe.u32 	%r688, %r684, 24, 8;
	cvt.u16.u32 	%rs465, %r688;
	and.b16  	%rs466, %rs465, 255;
	cvt.rn.f32.u16 	%f277, %rs460;
	add.f32 	%f278, %f434, %f277;
	cvt.rn.f32.u16 	%f279, %rs462;
	add.f32 	%f280, %f278, %f279;
	cvt.rn.f32.u16 	%f281, %rs464;
	add.f32 	%f282, %f280, %f281;
	cvt.rn.f32.u16 	%f283, %rs466;
	add.f32 	%f284, %f282, %f283;
	ld.local.u32 	%r689, [%rd396+-8];
	bfe.u32 	%r690, %r689, 0, 8;
	cvt.u16.u32 	%rs467, %r690;
	and.b16  	%rs468, %rs467, 255;
	bfe.u32 	%r691, %r689, 8, 8;
	cvt.u16.u32 	%rs469, %r691;
	and.b16  	%rs470, %rs469, 255;
	bfe.u32 	%r692, %r689, 16, 8;
	cvt.u16.u32 	%rs471, %r692;
	and.b16  	%rs472, %rs471, 255;
	bfe.u32 	%r693, %r689, 24, 8;
	cvt.u16.u32 	%rs473, %r693;
	and.b16  	%rs474, %rs473, 255;
	cvt.rn.f32.u16 	%f285, %rs468;
	add.f32 	%f286, %f284, %f285;
	cvt.rn.f32.u16 	%f287, %rs470;
	add.f32 	%f288, %f286, %f287;
	cvt.rn.f32.u16 	%f289, %rs472;
	add.f32 	%f290, %f288, %f289;
	cvt.rn.f32.u16 	%f291, %rs474;
	add.f32 	%f292, %f290, %f291;
	ld.local.u32 	%r694, [%rd396+-4];
	bfe.u32 	%r695, %r694, 0, 8;
	cvt.u16.u32 	%rs475, %r695;
	and.b16  	%rs476, %rs475, 255;
	bfe.u32 	%r696, %r694, 8, 8;
	cvt.u16.u32 	%rs477, %r696;
	and.b16  	%rs478, %rs477, 255;
	bfe.u32 	%r697, %r694, 16, 8;
	cvt.u16.u32 	%rs479, %r697;
	and.b16  	%rs480, %rs479, 255;
	bfe.u32 	%r698, %r694, 24, 8;
	cvt.u16.u32 	%rs481, %r698;
	and.b16  	%rs482, %rs481, 255;
	cvt.rn.f32.u16 	%f293, %rs476;
	add.f32 	%f294, %f292, %f293;
	cvt.rn.f32.u16 	%f295, %rs478;
	add.f32 	%f296, %f294, %f295;
	cvt.rn.f32.u16 	%f297, %rs480;
	add.f32 	%f298, %f296, %f297;
	cvt.rn.f32.u16 	%f299, %rs482;
	add.f32 	%f300, %f298, %f299;
	ld.local.u32 	%r699, [%rd396];
	bfe.u32 	%r700, %r699, 0, 8;
	cvt.u16.u32 	%rs483, %r700;
	and.b16  	%rs484, %rs483, 255;
	bfe.u32 	%r701, %r699, 8, 8;
	cvt.u16.u32 	%rs485, %r701;
	and.b16  	%rs486, %rs485, 255;
	bfe.u32 	%r702, %r699, 16, 8;
	cvt.u16.u32 	%rs487, %r702;
	and.b16  	%rs488, %rs487, 255;
	bfe.u32 	%r703, %r699, 24, 8;
	cvt.u16.u32 	%rs489, %r703;
	and.b16  	%rs490, %rs489, 255;
	cvt.rn.f32.u16 	%f301, %rs484;
	add.f32 	%f302, %f300, %f301;
	cvt.rn.f32.u16 	%f303, %rs486;
	add.f32 	%f304, %f302, %f303;
	cvt.rn.f32.u16 	%f305, %rs488;
	add.f32 	%f306, %f304, %f305;
	cvt.rn.f32.u16 	%f307, %rs490;
	add.f32 	%f434, %f306, %f307;
	add.s32 	%r1092, %r1092, 16;
	add.s64 	%rd396, %rd396, 16;
	setp.ne.s32 	%p403, %r1092, 0;
	@%p403 bra 	$L__BB1_490;
$L__BB1_491:
	setp.eq.s32 	%p404, %r427, 0;
	@%p404 bra 	$L__BB1_501;
	and.b32  	%r433, %r938, 7;
	setp.lt.u32 	%p405, %r427, 8;
	@%p405 bra 	$L__BB1_494;
	cvt.u64.u32 	%rd374, %r1094;
	add.s64 	%rd375, %rd3, %rd374;
	ld.local.u8 	%rs491, [%rd375+28];
	cvt.rn.f32.u16 	%f309, %rs491;
	add.f32 	%f310, %f434, %f309;
	ld.local.u8 	%rs492, [%rd375+29];
	cvt.rn.f32.u16 	%f311, %rs492;
	add.f32 	%f312, %f310, %f311;
	ld.local.u8 	%rs493, [%rd375+30];
	cvt.rn.f32.u16 	%f313, %rs493;
	add.f32 	%f314, %f312, %f313;
	ld.local.u8 	%rs494, [%rd375+31];
	cvt.rn.f32.u16 	%f315, %rs494;
	add.f32 	%f316, %f314, %f315;
	ld.local.u8 	%rs495, [%rd375+32];
	cvt.rn.f32.u16 	%f317, %rs495;
	add.f32 	%f318, %f316, %f317;
	ld.local.u8 	%rs496, [%rd375+33];
	cvt.rn.f32.u16 	%f319, %rs496;
	add.f32 	%f320, %f318, %f319;
	ld.local.u8 	%rs497, [%rd375+34];
	cvt.rn.f32.u16 	%f321, %rs497;
	add.f32 	%f322, %f320, %f321;
	ld.local.u8 	%rs498, [%rd375+35];
	cvt.rn.f32.u16 	%f323, %rs498;
	add.f32 	%f434, %f322, %f323;
	add.s32 	%r1094, %r1094, 8;
$L__BB1_494:
	setp.eq.s32 	%p406, %r433, 0;
	@%p406 bra 	$L__BB1_501;
	and.b32  	%r436, %r938, 3;
	setp.lt.u32 	%p407, %r433, 4;
	@%p407 bra 	$L__BB1_497;
	cvt.u64.u32 	%rd376, %r1094;
	add.s64 	%rd377, %rd3, %rd376;
	ld.local.u8 	%rs499, [%rd377+28];
	cvt.rn.f32.u16 	%f325, %rs499;
	add.f32 	%f326, %f434, %f325;
	ld.local.u8 	%rs500, [%rd377+29];
	cvt.rn.f32.u16 	%f327, %rs500;
	add.f32 	%f328, %f326, %f327;
	ld.local.u8 	%rs501, [%rd377+30];
	cvt.rn.f32.u16 	%f329, %rs501;
	add.f32 	%f330, %f328, %f329;
	ld.local.u8 	%rs502, [%rd377+31];
	cvt.rn.f32.u16 	%f331, %rs502;
	add.f32 	%f434, %f330, %f331;
	add.s32 	%r1094, %r1094, 4;
$L__BB1_497:
	setp.eq.s32 	%p408, %r436, 0;
	@%p408 bra 	$L__BB1_501;
	cvt.u64.u32 	%rd378, %r1094;
	add.s64 	%rd41, %rd3, %rd378;
	ld.local.u8 	%rs503, [%rd41+28];
	cvt.rn.f32.u16 	%f332, %rs503;
	add.f32 	%f434, %f434, %f332;
	setp.eq.s32 	%p409, %r436, 1;
	@%p409 bra 	$L__BB1_501;
	ld.local.u8 	%rs504, [%rd41+29];
	cvt.rn.f32.u16 	%f333, %rs504;
	add.f32 	%f434, %f434, %f333;
	setp.eq.s32 	%p410, %r436, 2;
	@%p410 bra 	$L__BB1_501;
	ld.local.u8 	%rs505, [%rd41+30];
	cvt.rn.f32.u16 	%f334, %rs505;
	add.f32 	%f434, %f434, %f334;
$L__BB1_501:
	setp.eq.s32 	%p411, %r938, 0;
	and.b16  	%rs506, %rs28, 255;
	cvt.rn.f32.u16 	%f83, %rs506;
	div.rn.f32 	%f84, %f434, %f83;
	mov.f32 	%f450, %f438;
	@%p411 bra 	$L__BB1_544;
	and.b32  	%r439, %r938, 3;
	setp.lt.u32 	%p412, %r938, 4;
	mov.b32 	%r1097, 0;
	mov.f32 	%f450, %f438;
	@%p412 bra 	$L__BB1_525;
	and.b32  	%r1097, %r938, 252;
	and.b32  	%r705, %r938, 2147483644;
	neg.s32 	%r1096, %r705;
	add.s64 	%rd397, %rd3, 31;
	mov.f32 	%f450, %f438;
$L__BB1_504:
	setp.lt.s32 	%p413, %r375, 0;
	setp.eq.s32 	%p414, %r376, 1062207488;
	ld.local.u8 	%rs507, [%rd397+-3];
	cvt.rn.f32.u16 	%f336, %rs507;
	sub.f32 	%f86, %f336, %f84;
	cvt.f64.f32 	%fd87, %f86;
	{
	.reg .b32 %temp; 
	mov.b64 	{%temp, %r443}, %fd87;
	}
	abs.f64 	%fd88, %fd87;
	{ // callseq 14, 0
	.param .b64 param0;
	st.param.f64 	[param0], %fd88;
	.param .b64 retval0;
	call.uni (retval0), 
	__internal_accurate_pow, 
	(
	param0
	);
	ld.param.f64 	%fd326, [retval0];
	} // callseq 14
	setp.lt.s32 	%p416, %r443, 0;
	neg.f64 	%fd328, %fd326;
	selp.f64 	%fd329, %fd328, %fd326, %p414;
	selp.f64 	%fd330, %fd329, %fd326, %p416;
	setp.eq.f32 	%p417, %f86, 0f00000000;
	selp.b32 	%r706, %r443, 0, %p414;
	or.b32  	%r707, %r706, 2146435072;
	selp.b32 	%r708, %r707, %r706, %p413;
	mov.b32 	%r709, 0;
	mov.b64 	%fd331, {%r709, %r708};
	selp.f64 	%fd495, %fd331, %fd330, %p417;
	add.f64 	%fd332, %fd87, 0d4000000000000000;
	{
	.reg .b32 %temp; 
	mov.b64 	{%temp, %r710}, %fd332;
	}
	and.b32  	%r711, %r710, 2146435072;
	setp.ne.s32 	%p418, %r711, 2146435072;
	@%p418 bra 	$L__BB1_509;
	setp.nan.f32 	%p419, %f86, %f86;
	@%p419 bra 	$L__BB1_508;
	setp.neu.f64 	%p420, %fd88, 0d7FF0000000000000;
	@%p420 bra 	$L__BB1_509;
	setp.lt.s32 	%p421, %r443, 0;
	selp.b32 	%r712, %r378, %r377, %p1;
	selp.b32 	%r713, %r712, %r377, %p421;
	mov.b32 	%r714, 0;
	mov.b64 	%fd495, {%r714, %r713};
	bra.uni 	$L__BB1_509;
$L__BB1_508:
	mov.f64 	%fd333, 0d4000000000000000;
	add.rn.f64 	%fd495, %fd87, %fd333;
$L__BB1_509:
	setp.lt.s32 	%p422, %r375, 0;
	setp.eq.s32 	%p423, %r376, 1062207488;
	setp.eq.f32 	%p425, %f86, 0f3F800000;
	selp.f64 	%fd334, 0d3FF0000000000000, %fd495, %p425;
	cvt.f64.f32 	%fd335, %f450;
	add.f64 	%fd336, %fd334, %fd335;
	cvt.rn.f32.f64 	%f87, %fd336;
	ld.local.u8 	%rs508, [%rd397+-2];
	cvt.rn.f32.u16 	%f337, %rs508;
	sub.f32 	%f88, %f337, %f84;
	cvt.f64.f32 	%fd93, %f88;
	{
	.reg .b32 %temp; 
	mov.b64 	{%temp, %r444}, %fd93;
	}
	abs.f64 	%fd94, %fd93;
	{ // callseq 15, 0
	.param .b64 param0;
	st.param.f64 	[param0], %fd94;
	.param .b64 retval0;
	call.uni (retval0), 
	__internal_accurate_pow, 
	(
	param0
	);
	ld.param.f64 	%fd337, [retval0];
	} // callseq 15
	setp.lt.s32 	%p426, %r444, 0;
	neg.f64 	%fd339, %fd337;
	selp.f64 	%fd340, %fd339, %fd337, %p423;
	selp.f64 	%fd341, %fd340, %fd337, %p426;
	setp.eq.f32 	%p427, %f88, 0f00000000;
	selp.b32 	%r715, %r444, 0, %p423;
	or.b32  	%r716, %r715, 2146435072;
	selp.b32 	%r717, %r716, %r715, %p422;
	mov.b32 	%r718, 0;
	mov.b64 	%fd342, {%r718, %r717};
	selp.f64 	%fd496, %fd342, %fd341, %p427;
	add.f64 	%fd343, %fd93, 0d4000000000000000;
	{
	.reg .b32 %temp; 
	mov.b64 	{%temp, %r719}, %fd343;
	}
	and.b32  	%r720, %r719, 2146435072;
	setp.ne.s32 	%p428, %r720, 2146435072;
	@%p428 bra 	$L__BB1_514;
	setp.nan.f32 	%p429, %f88, %f88;
	@%p429 bra 	$L__BB1_513;
	setp.neu.f64 	%p430, %fd94, 0d7FF0000000000000;
	@%p430 bra 	$L__BB1_514;
	setp.lt.s32 	%p431, %r444, 0;
	selp.b32 	%r721, %r378, %r377, %p1;
	selp.b32 	%r722, %r721, %r377, %p431;
	mov.b32 	%r723, 0;
	mov.b64 	%fd496, {%r723, %r722};
	bra.uni 	$L__BB1_514;
$L__BB1_513:
	mov.f64 	%fd344, 0d4000000000000000;
	add.rn.f64 	%fd496, %fd93, %fd344;
$L__BB1_514:
	setp.lt.s32 	%p432, %r375, 0;
	setp.eq.s32 	%p433, %r376, 1062207488;
	setp.eq.f32 	%p435, %f88, 0f3F800000;
	selp.f64 	%fd345, 0d3FF0000000000000, %fd496, %p435;
	cvt.f64.f32 	%fd346, %f87;
	add.f64 	%fd347, %fd345, %fd346;
	cvt.rn.f32.f64 	%f89, %fd347;
	ld.local.u8 	%rs509, [%rd397+-1];
	cvt.rn.f32.u16 	%f338, %rs509;
	sub.f32 	%f90, %f338, %f84;
	cvt.f64.f32 	%fd99, %f90;
	{
	.reg .b32 %temp; 
	mov.b64 	{%temp, %r445}, %fd99;
	}
	abs.f64 	%fd100, %fd99;
	{ // callseq 16, 0
	.param .b64 param0;
	st.param.f64 	[param0], %fd100;
	.param .b64 retval0;
	call.uni (retval0), 
	__internal_accurate_pow, 
	(
	param0
	);
	ld.param.f64 	%fd348, [retval0];
	} // callseq 16
	setp.lt.s32 	%p436, %r445, 0;
	neg.f64 	%fd350, %fd348;
	selp.f64 	%fd351, %fd350, %fd348, %p433;
	selp.f64 	%fd352, %fd351, %fd348, %p436;
	setp.eq.f32 	%p437, %f90, 0f00000000;
	selp.b32 	%r724, %r445, 0, %p433;
	or.b32  	%r725, %r724, 2146435072;
	selp.b32 	%r726, %r725, %r724, %p432;
	mov.b32 	%r727, 0;
	mov.b64 	%fd353, {%r727, %r726};
	selp.f64 	%fd497, %fd353, %fd352, %p437;
	add.f64 	%fd354, %fd99, 0d4000000000000000;
	{
	.reg .b32 %temp; 
	mov.b64 	{%temp, %r728}, %fd354;
	}
	and.b32  	%r729, %r728, 2146435072;
	setp.ne.s32 	%p438, %r729, 2146435072;
	@%p438 bra 	$L__BB1_519;
	setp.nan.f32 	%p439, %f90, %f90;
	@%p439 bra 	$L__BB1_518;
	setp.neu.f64 	%p440, %fd100, 0d7FF0000000000000;
	@%p440 bra 	$L__BB1_519;
	setp.lt.s32 	%p441, %r445, 0;
	selp.b32 	%r730, %r378, %r377, %p1;
	selp.b32 	%r731, %r730, %r377, %p441;
	mov.b32 	%r732, 0;
	mov.b64 	%fd497, {%r732, %r731};
	bra.uni 	$L__BB1_519;
$L__BB1_518:
	mov.f64 	%fd355, 0d4000000000000000;
	add.rn.f64 	%fd497, %fd99, %fd355;
$L__BB1_519:
	setp.lt.s32 	%p442, %r375, 0;
	setp.eq.s32 	%p443, %r376, 1062207488;
	setp.eq.f32 	%p445, %f90, 0f3F800000;
	selp.f64 	%fd356, 0d3FF0000000000000, %fd497, %p445;
	cvt.f64.f32 	%fd357, %f89;
	add.f64 	%fd358, %fd356, %fd357;
	cvt.rn.f32.f64 	%f91, %fd358;
	ld.local.u8 	%rs510, [%rd397];
	cvt.rn.f32.u16 	%f339, %rs510;
	sub.f32 	%f92, %f339, %f84;
	cvt.f64.f32 	%fd105, %f92;
	{
	.reg .b32 %temp; 
	mov.b64 	{%temp, %r446}, %fd105;
	}
	abs.f64 	%fd106, %fd105;
	{ // callseq 17, 0
	.param .b64 param0;
	st.param.f64 	[param0], %fd106;
	.param .b64 retval0;
	call.uni (retval0), 
	__internal_accurate_pow, 
	(
	param0
	);
	ld.param.f64 	%fd359, [retval0];
	} // callseq 17
	setp.lt.s32 	%p446, %r446, 0;
	neg.f64 	%fd361, %fd359;
	selp.f64 	%fd362, %fd361, %fd359, %p443;
	selp.f64 	%fd363, %fd362, %fd359, %p446;
	setp.eq.f32 	%p447, %f92, 0f00000000;
	selp.b32 	%r733, %r446, 0, %p443;
	or.b32  	%r734, %r733, 2146435072;
	selp.b32 	%r735, %r734, %r733, %p442;
	mov.b32 	%r736, 0;
	mov.b64 	%fd364, {%r736, %r735};
	selp.f64 	%fd498, %fd364, %fd363, %p447;
	add.f64 	%fd365, %fd105, 0d4000000000000000;
	{
	.reg .b32 %temp; 
	mov.b64 	{%temp, %r737}, %fd365;
	}
	and.b32  	%r738, %r737, 2146435072;
	setp.ne.s32 	%p448, %r738, 2146435072;
	@%p448 bra 	$L__BB1_524;
	setp.nan.f32 	%p449, %f92, %f92;
	@%p449 bra 	$L__BB1_523;
	setp.neu.f64 	%p450, %fd106, 0d7FF0000000000000;
	@%p450 bra 	$L__BB1_524;
	setp.lt.s32 	%p451, %r446, 0;
	selp.b32 	%r739, %r378, %r377, %p1;
	selp.b32 	%r740, %r739, %r377, %p451;
	mov.b32 	%r741, 0;
	mov.b64 	%fd498, {%r741, %r740};
	bra.uni 	$L__BB1_524;
$L__BB1_523:
	mov.f64 	%fd366, 0d4000000000000000;
	add.rn.f64 	%fd498, %fd105, %fd366;
$L__BB1_524:
	setp.eq.f32 	%p452, %f92, 0f3F800000;
	selp.f64 	%fd367, 0d3FF0000000000000, %fd498, %p452;
	cvt.f64.f32 	%fd368, %f91;
	add.f64 	%fd369, %fd367, %fd368;
	cvt.rn.f32.f64 	%f450, %fd369;
	add.s32 	%r1096, %r1096, 4;
	add.s64 	%rd397, %rd397, 4;
	setp.ne.s32 	%p453, %r1096, 0;
	@%p453 bra 	$L__BB1_504;
$L__BB1_525:
	setp.eq.s32 	%p454, %r439, 0;
	@%p454 bra 	$L__BB1_544;
	setp.lt.s32 	%p455, %r375, 0;
	setp.eq.s32 	%p456, %r376, 1062207488;
	cvt.u64.u32 	%rd379, %r1097;
	add.s64 	%rd45, %rd3, %rd379;
	ld.local.u8 	%rs511, [%rd45+28];
	cvt.rn.f32.u16 	%f340, %rs511;
	sub.f32 	%f96, %f340, %f84;
	cvt.f64.f32 	%fd111, %f96;
	{
	.reg .b32 %temp; 
	mov.b64 	{%temp, %r449}, %fd111;
	}
	abs.f64 	%fd112, %fd111;
	{ // callseq 18, 0
	.param .b64 param0;
	st.param.f64 	[param0], %fd112;
	.param .b64 retval0;
	call.uni (retval0), 
	__internal_accurate_pow, 
	(
	param0
	);
	ld.param.f64 	%fd370, [retval0];
	} // callseq 18
	setp.lt.s32 	%p458, %r449, 0;
	neg.f64 	%fd372, %fd370;
	selp.f64 	%fd373, %fd372, %fd370, %p456;
	selp.f64 	%fd374, %fd373, %fd370, %p458;
	setp.eq.f32 	%p459, %f96, 0f00000000;
	selp.b32 	%r742, %r449, 0, %p456;
	or.b32  	%r743, %r742, 2146435072;
	selp.b32 	%r744, %r743, %r742, %p455;
	mov.b32 	%r745, 0;
	mov.b64 	%fd375, {%r745, %r744};
	selp.f64 	%fd499, %fd375, %fd374, %p459;
	add.f64 	%fd376, %fd111, 0d4000000000000000;
	{
	.reg .b32 %temp; 
	mov.b64 	{%temp, %r746}, %fd376;
	}
	and.b32  	%r747, %r746, 2146435072;
	setp.ne.s32 	%p460, %r747, 2146435072;
	@%p460 bra 	$L__BB1_531;
	setp.nan.f32 	%p461, %f96, %f96;
	@%p461 bra 	$L__BB1_530;
	setp.neu.f64 	%p462, %fd112, 0d7FF0000000000000;
	@%p462 bra 	$L__BB1_531;
	setp.lt.s32 	%p463, %r449, 0;
	selp.b32 	%r748, %r378, %r377, %p1;
	selp.b32 	%r749, %r748, %r377, %p463;
	mov.b32 	%r750, 0;
	mov.b64 	%fd499, {%r750, %r749};
	bra.uni 	$L__BB1_531;
$L__BB1_530:
	mov.f64 	%fd377, 0d4000000000000000;
	add.rn.f64 	%fd499, %fd111, %fd377;
$L__BB1_531:
	setp.eq.f32 	%p464, %f96, 0f3F800000;
	selp.f64 	%fd378, 0d3FF0000000000000, %fd499, %p464;
	cvt.f64.f32 	%fd379, %f450;
	add.f64 	%fd380, %fd378, %fd379;
	cvt.rn.f32.f64 	%f450, %fd380;
	setp.eq.s32 	%p465, %r439, 1;
	@%p465 bra 	$L__BB1_544;
	setp.lt.s32 	%p466, %r375, 0;
	setp.eq.s32 	%p467, %r376, 1062207488;
	ld.local.u8 	%rs512, [%rd45+29];
	cvt.rn.f32.u16 	%f341, %rs512;
	sub.f32 	%f98, %f341, %f84;
	cvt.f64.f32 	%fd117, %f98;
	{
	.reg .b32 %temp; 
	mov.b64 	{%temp, %r450}, %fd117;
	}
	abs.f64 	%fd118, %fd117;
	{ // callseq 19, 0
	.param .b64 param0;
	st.param.f64 	[param0], %fd118;
	.param .b64 retval0;
	call.uni (retval0), 
	__internal_accurate_pow, 
	(
	param0
	);
	ld.param.f64 	%fd381, [retval0];
	} // callseq 19
	setp.lt.s32 	%p469, %r450, 0;
	neg.f64 	%fd383, %fd381;
	selp.f64 	%fd384, %fd383, %fd381, %p467;
	selp.f64 	%fd385, %fd384, %fd381, %p469;
	setp.eq.f32 	%p470, %f98, 0f00000000;
	selp.b32 	%r751, %r450, 0, %p467;
	or.b32  	%r752, %r751, 2146435072;
	selp.b32 	%r753, %r752, %r751, %p466;
	mov.b32 	%r754, 0;
	mov.b64 	%fd386, {%r754, %r753};
	selp.f64 	%fd500, %fd386, %fd385, %p470;
	add.f64 	%fd387, %fd117, 0d4000000000000000;
	{
	.reg .b32 %temp; 
	mov.b64 	{%temp, %r755}, %fd387;
	}
	and.b32  	%r756, %r755, 2146435072;
	setp.ne.s32 	%p471, %r756, 2146435072;
	@%p471 bra 	$L__BB1_537;
	setp.nan.f32 	%p472, %f98, %f98;
	@%p472 bra 	$L__BB1_536;
	setp.neu.f64 	%p473, %fd118, 0d7FF0000000000000;
	@%p473 bra 	$L__BB1_537;
	setp.lt.s32 	%p474, %r450, 0;
	selp.b32 	%r757, %r378, %r377, %p1;
	selp.b32 	%r758, %r757, %r377, %p474;
	mov.b32 	%r759, 0;
	mov.b64 	%fd500, {%r759, %r758};
	bra.uni 	$L__BB1_537;
$L__BB1_536:
	mov.f64 	%fd388, 0d4000000000000000;
	add.rn.f64 	%fd500, %fd117, %fd388;
$L__BB1_537:
	setp.eq.f32 	%p475, %f98, 0f3F800000;
	selp.f64 	%fd389, 0d3FF0000000000000, %fd500, %p475;
	cvt.f64.f32 	%fd390, %f450;
	add.f64 	%fd391, %fd389, %fd390;
	cvt.rn.f32.f64 	%f450, %fd391;
	setp.eq.s32 	%p476, %r439, 2;
	@%p476 bra 	$L__BB1_544;
	setp.lt.s32 	%p477, %r375, 0;
	setp.eq.s32 	%p478, %r376, 1062207488;
	ld.local.u8 	%rs513, [%rd45+30];
	cvt.rn.f32.u16 	%f342, %rs513;
	sub.f32 	%f100, %f342, %f84;
	cvt.f64.f32 	%fd123, %f100;
	{
	.reg .b32 %temp; 
	mov.b64 	{%temp, %r451}, %fd123;
	}
	abs.f64 	%fd124, %fd123;
	{ // callseq 20, 0
	.param .b64 param0;
	st.param.f64 	[param0], %fd124;
	.param .b64 retval0;
	call.uni (retval0), 
	__internal_accurate_pow, 
	(
	param0
	);
	ld.param.f64 	%fd392, [retval0];
	} // callseq 20
	setp.lt.s32 	%p480, %r451, 0;
	neg.f64 	%fd394, %fd392;
	selp.f64 	%fd395, %fd394, %fd392, %p478;
	selp.f64 	%fd396, %fd395, %fd392, %p480;
	setp.eq.f32 	%p481, %f100, 0f00000000;
	selp.b32 	%r760, %r451, 0, %p478;
	or.b32  	%r761, %r760, 2146435072;
	selp.b32 	%r762, %r761, %r760, %p477;
	mov.b32 	%r763, 0;
	mov.b64 	%fd397, {%r763, %r762};
	selp.f64 	%fd501, %fd397, %fd396, %p481;
	add.f64 	%fd398, %fd123, 0d4000000000000000;
	{
	.reg .b32 %temp; 
	mov.b64 	{%temp, %r764}, %fd398;
	}
	and.b32  	%r765, %r764, 2146435072;
	setp.ne.s32 	%p482, %r765, 2146435072;
	@%p482 bra 	$L__BB1_543;
	setp.nan.f32 	%p483, %f100, %f100;
	@%p483 bra 	$L__BB1_542;
	setp.neu.f64 	%p484, %fd124, 0d7FF0000000000000;
	@%p484 bra 	$L__BB1_543;
	setp.lt.s32 	%p485, %r451, 0;
	selp.b32 	%r766, %r378, %r377, %p1;
	selp.b32 	%r767, %r766, %r377, %p485;
	mov.b32 	%r768, 0;
	mov.b64 	%fd501, {%r768, %r767};
	bra.uni 	$L__BB1_543;
$L__BB1_542:
	mov.f64 	%fd399, 0d4000000000000000;
	add.rn.f64 	%fd501, %fd123, %fd399;
$L__BB1_543:
	setp.eq.f32 	%p486, %f100, 0f3F800000;
	selp.f64 	%fd400, 0d3FF0000000000000, %fd501, %p486;
	cvt.f64.f32 	%fd401, %f450;
	add.f64 	%fd402, %fd400, %fd401;
	cvt.rn.f32.f64 	%f450, %fd402;
$L__BB1_544:
	setp.eq.s32 	%p487, %r939, 0;
	@%p487 bra 	$L__BB1_558;
	and.b32  	%r452, %r939, 15;
	setp.lt.u32 	%p488, %r939, 16;
	mov.b32 	%r1100, 0;
	@%p488 bra 	$L__BB1_548;
	and.b32  	%r1100, %r939, 240;
	and.b32  	%r770, %r939, 2147483632;
	neg.s32 	%r1098, %r770;
$L__BB1_547:
	.pragma "nounroll";
	ld.local.v2.u8 	{%rs514, %rs515}, [%rd398+-14];
	cvt.rn.f32.u16 	%f344, %rs514;
	add.f32 	%f345, %f434, %f344;
	cvt.rn.f32.u16 	%f346, %rs515;
	add.f32 	%f347, %f345, %f346;
	ld.local.u32 	%r771, [%rd398+-12];
	bfe.u32 	%r772, %r771, 0, 8;
	cvt.u16.u32 	%rs516, %r772;
	and.b16  	%rs517, %rs516, 255;
	bfe.u32 	%r773, %r771, 8, 8;
	cvt.u16.u32 	%rs518, %r773;
	and.b16  	%rs519, %rs518, 255;
	bfe.u32 	%r774, %r771, 16, 8;
	cvt.u16.u32 	%rs520, %r774;
	and.b16  	%rs521, %rs520, 255;
	bfe.u32 	%r775, %r771, 24, 8;
	cvt.u16.u32 	%rs522, %r775;
	and.b16  	%rs523, %rs522, 255;
	cvt.rn.f32.u16 	%f348, %rs517;
	add.f32 	%f349, %f347, %f348;
	cvt.rn.f32.u16 	%f350, %rs519;
	add.f32 	%f351, %f349, %f350;
	cvt.rn.f32.u16 	%f352, %rs521;
	add.f32 	%f353, %f351, %f352;
	cvt.rn.f32.u16 	%f354, %rs523;
	add.f32 	%f355, %f353, %f354;
	ld.local.u32 	%r776, [%rd398+-8];
	bfe.u32 	%r777, %r776, 0, 8;
	cvt.u16.u32 	%rs524, %r777;
	and.b16  	%rs525, %rs524, 255;
	bfe.u32 	%r778, %r776, 8, 8;
	cvt.u16.u32 	%rs526, %r778;
	and.b16  	%rs527, %rs526, 255;
	bfe.u32 	%r779, %r776, 16, 8;
	cvt.u16.u32 	%rs528, %r779;
	and.b16  	%rs529, %rs528, 255;
	bfe.u32 	%r780, %r776, 24, 8;
	cvt.u16.u32 	%rs530, %r780;
	and.b16  	%rs531, %rs530, 255;
	cvt.rn.f32.u16 	%f356, %rs525;
	add.f32 	%f357, %f355, %f356;
	cvt.rn.f32.u16 	%f358, %rs527;
	add.f32 	%f359, %f357, %f358;
	cvt.rn.f32.u16 	%f360, %rs529;
	add.f32 	%f361, %f359, %f360;
	cvt.rn.f32.u16 	%f362, %rs531;
	add.f32 	%f363, %f361, %f362;
	ld.local.u32 	%r781, [%rd398+-4];
	bfe.u32 	%r782, %r781, 0, 8;
	cvt.u16.u32 	%rs532, %r782;
	and.b16  	%rs533, %rs532, 255;
	bfe.u32 	%r783, %r781, 8, 8;
	cvt.u16.u32 	%rs534, %r783;
	and.b16  	%rs535, %rs534, 255;
	bfe.u32 	%r784, %r781, 16, 8;
	cvt.u16.u32 	%rs536, %r784;
	and.b16  	%rs537, %rs536, 255;
	bfe.u32 	%r785, %r781, 24, 8;
	cvt.u16.u32 	%rs538, %r785;
	and.b16  	%rs539, %rs538, 255;
	cvt.rn.f32.u16 	%f364, %rs533;
	add.f32 	%f365, %f363, %f364;
	cvt.rn.f32.u16 	%f366, %rs535;
	add.f32 	%f367, %f365, %f366;
	cvt.rn.f32.u16 	%f368, %rs537;
	add.f32 	%f369, %f367, %f368;
	cvt.rn.f32.u16 	%f370, %rs539;
	add.f32 	%f371, %f369, %f370;
	ld.local.v2.u8 	{%rs540, %rs541}, [%rd398];
	cvt.rn.f32.u16 	%f372, %rs540;
	add.f32 	%f373, %f371, %f372;
	cvt.rn.f32.u16 	%f374, %rs541;
	add.f32 	%f434, %f373, %f374;
	add.s32 	%r1098, %r1098, 16;
	add.s64 	%rd398, %rd398, 16;
	setp.ne.s32 	%p489, %r1098, 0;
	@%p489 bra 	$L__BB1_547;
$L__BB1_548:
	setp.eq.s32 	%p490, %r452, 0;
	@%p490 bra 	$L__BB1_558;
	and.b32  	%r458, %r939, 7;
	setp.lt.u32 	%p491, %r452, 8;
	@%p491 bra 	$L__BB1_551;
	cvt.u64.u32 	%rd380, %r1100;
	add.s64 	%rd381, %rd3, %rd380;
	ld.local.u8 	%rs542, [%rd381+42];
	cvt.rn.f32.u16 	%f376, %rs542;
	add.f32 	%f377, %f434, %f376;
	ld.local.u8 	%rs543, [%rd381+43];
	cvt.rn.f32.u16 	%f378, %rs543;
	add.f32 	%f379, %f377, %f378;
	ld.local.u8 	%rs544, [%rd381+44];
	cvt.rn.f32.u16 	%f380, %rs544;
	add.f32 	%f381, %f379, %f380;
	ld.local.u8 	%rs545, [%rd381+45];
	cvt.rn.f32.u16 	%f382, %rs545;
	add.f32 	%f383, %f381, %f382;
	ld.local.u8 	%rs546, [%rd381+46];
	cvt.rn.f32.u16 	%f384, %rs546;
	add.f32 	%f385, %f383, %f384;
	ld.local.u8 	%rs547, [%rd381+47];
	cvt.rn.f32.u16 	%f386, %rs547;
	add.f32 	%f387, %f385, %f386;
	ld.local.u8 	%rs548, [%rd381+48];
	cvt.rn.f32.u16 	%f388, %rs548;
	add.f32 	%f389, %f387, %f388;
	ld.local.u8 	%rs549, [%rd381+49];
	cvt.rn.f32.u16 	%f390, %rs549;
	add.f32 	%f434, %f389, %f390;
	add.s32 	%r1100, %r1100, 8;
$L__BB1_551:
	setp.eq.s32 	%p492, %r458, 0;
	@%p492 bra 	$L__BB1_558;
	and.b32  	%r461, %r939, 3;
	setp.lt.u32 	%p493, %r458, 4;
	@%p493 bra 	$L__BB1_554;
	cvt.u64.u32 	%rd382, %r1100;
	add.s64 	%rd383, %rd3, %rd382;
	ld.local.u8 	%rs550, [%rd383+42];
	cvt.rn.f32.u16 	%f392, %rs550;
	add.f32 	%f393, %f434, %f392;
	ld.local.u8 	%rs551, [%rd383+43];
	cvt.rn.f32.u16 	%f394, %rs551;
	add.f32 	%f395, %f393, %f394;
	ld.local.u8 	%rs552, [%rd383+44];
	cvt.rn.f32.u16 	%f396, %rs552;
	add.f32 	%f397, %f395, %f396;
	ld.local.u8 	%rs553, [%rd383+45];
	cvt.rn.f32.u16 	%f398, %rs553;
	add.f32 	%f434, %f397, %f398;
	add.s32 	%r1100, %r1100, 4;
$L__BB1_554:
	setp.eq.s32 	%p494, %r461, 0;
	@%p494 bra 	$L__BB1_558;
	cvt.u64.u32 	%rd384, %r1100;
	add.s64 	%rd48, %rd3, %rd384;
	ld.local.u8 	%rs554, [%rd48+42];
	cvt.rn.f32.u16 	%f399, %rs554;
	add.f32 	%f434, %f434, %f399;
	setp.eq.s32 	%p495, %r461, 1;
	@%p495 bra 	$L__BB1_558;
	ld.local.u8 	%rs555, [%rd48+43];
	cvt.rn.f32.u16 	%f400, %rs555;
	add.f32 	%f434, %f434, %f400;
	setp.eq.s32 	%p496, %r461, 2;
	@%p496 bra 	$L__BB1_558;
	ld.local.u8 	%rs556, [%rd48+44];
	cvt.rn.f32.u16 	%f401, %rs556;
	add.f32 	%f434, %f434, %f401;
$L__BB1_558:
	setp.eq.s32 	%p497, %r939, 0;
	and.b16  	%rs557, %rs29, 255;
	cvt.rn.f32.u16 	%f117, %rs557;
	div.rn.f32 	%f118, %f434, %f117;
	mov.f32 	%f462, %f450;
	@%p497 bra 	$L__BB1_601;
	and.b32  	%r464, %r939, 3;
	setp.lt.u32 	%p498, %r939, 4;
	mov.b32 	%r1103, 0;
	mov.f32 	%f462, %f450;
	@%p498 bra 	$L__BB1_582;
	and.b32  	%r1103, %r939, 252;
	and.b32  	%r787, %r939, 2147483644;
	neg.s32 	%r1102, %r787;
	add.s64 	%rd399, %rd3, 45;
	mov.f32 	%f462, %f450;
$L__BB1_561:
	setp.lt.s32 	%p499, %r375, 0;
	setp.eq.s32 	%p500, %r376, 1062207488;
	ld.local.u8 	%rs558, [%rd399+-3];
	cvt.rn.f32.u16 	%f403, %rs558;
	sub.f32 	%f120, %f403, %f118;
	cvt.f64.f32 	%fd129, %f120;
	{
	.reg .b32 %temp; 
	mov.b64 	{%temp, %r468}, %fd129;
	}
	abs.f64 	%fd130, %fd129;
	{ // callseq 21, 0
	.param .b64 param0;
	st.param.f64 	[param0], %fd130;
	.param .b64 retval0;
	call.uni (retval0), 
	__internal_accurate_pow, 
	(
	param0
	);
	ld.param.f64 	%fd403, [retval0];
	} // callseq 21
	setp.lt.s32 	%p502, %r468, 0;
	neg.f64 	%fd405, %fd403;
	selp.f64 	%fd406, %fd405, %fd403, %p500;
	selp.f64 	%fd407, %fd406, %fd403, %p502;
	setp.eq.f32 	%p503, %f120, 0f00000000;
	selp.b32 	%r788, %r468, 0, %p500;
	or.b32  	%r789, %r788, 2146435072;
	selp.b32 	%r790, %r789, %r788, %p499;
	mov.b32 	%r791, 0;
	mov.b64 	%fd408, {%r791, %r790};
	selp.f64 	%fd502, %fd408, %fd407, %p503;
	add.f64 	%fd409, %fd129, 0d4000000000000000;
	{
	.reg .b32 %temp; 
	mov.b64 	{%temp, %r792}, %fd409;
	}
	and.b32  	%r793, %r792, 2146435072;
	setp.ne.s32 	%p504, %r793, 2146435072;
	@%p504 bra 	$L__BB1_566;
	setp.nan.f32 	%p505, %f120, %f120;
	@%p505 bra 	$L__BB1_565;
	setp.neu.f64 	%p506, %fd130, 0d7FF0000000000000;
	@%p506 bra 	$L__BB1_566;
	setp.lt.s32 	%p507, %r468, 0;
	selp.b32 	%r794, %r378, %r377, %p1;
	selp.b32 	%r795, %r794, %r377, %p507;
	mov.b32 	%r796, 0;
	mov.b64 	%fd502, {%r796, %r795};
	bra.uni 	$L__BB1_566;
$L__BB1_565:
	mov.f64 	%fd410, 0d4000000000000000;
	add.rn.f64 	%fd502, %fd129, %fd410;
$L__BB1_566:
	setp.lt.s32 	%p508, %r375, 0;
	setp.eq.s32 	%p509, %r376, 1062207488;
	setp.eq.f32 	%p511, %f120, 0f3F800000;
	selp.f64 	%fd411, 0d3FF0000000000000, %fd502, %p511;
	cvt.f64.f32 	%fd412, %f462;
	add.f64 	%fd413, %fd411, %fd412;
	cvt.rn.f32.f64 	%f121, %fd413;
	ld.local.u8 	%rs559, [%rd399+-2];
	cvt.rn.f32.u16 	%f404, %rs559;
	sub.f32 	%f122, %f404, %f118;
	cvt.f64.f32 	%fd135, %f122;
	{
	.reg .b32 %temp; 
	mov.b64 	{%temp, %r469}, %fd135;
	}
	abs.f64 	%fd136, %fd135;
	{ // callseq 22, 0
	.param .b64 param0;
	st.param.f64 	[param0], %fd136;
	.param .b64 retval0;
	call.uni (retval0), 
	__internal_accurate_pow, 
	(
	param0
	);
	ld.param.f64 	%fd414, [retval0];
	} // callseq 22
	setp.lt.s32 	%p512, %r469, 0;
	neg.f64 	%fd416, %fd414;
	selp.f64 	%fd417, %fd416, %fd414, %p509;
	selp.f64 	%fd418, %fd417, %fd414, %p512;
	setp.eq.f32 	%p513, %f122, 0f00000000;
	selp.b32 	%r797, %r469, 0, %p509;
	or.b32  	%r798, %r797, 2146435072;
	selp.b32 	%r799, %r798, %r797, %p508;
	mov.b32 	%r800, 0;
	mov.b64 	%fd419, {%r800, %r799};
	selp.f64 	%fd503, %fd419, %fd418, %p513;
	add.f64 	%fd420, %fd135, 0d4000000000000000;
	{
	.reg .b32 %temp; 
	mov.b64 	{%temp, %r801}, %fd420;
	}
	and.b32  	%r802, %r801, 2146435072;
	setp.ne.s32 	%p514, %r802, 2146435072;
	@%p514 bra 	$L__BB1_571;
	setp.nan.f32 	%p515, %f122, %f122;
	@%p515 bra 	$L__BB1_570;
	setp.neu.f64 	%p516, %fd136, 0d7FF0000000000000;
	@%p516 bra 	$L__BB1_571;
	setp.lt.s32 	%p517, %r469, 0;
	selp.b32 	%r803, %r378, %r377, %p1;
	selp.b32 	%r804, %r803, %r377, %p517;
	mov.b32 	%r805, 0;
	mov.b64 	%fd503, {%r805, %r804};
	bra.uni 	$L__BB1_571;
$L__BB1_570:
	mov.f64 	%fd421, 0d4000000000000000;
	add.rn.f64 	%fd503, %fd135, %fd421;
$L__BB1_571:
	setp.lt.s32 	%p518, %r375, 0;
	setp.eq.s32 	%p519, %r376, 1062207488;
	setp.eq.f32 	%p521, %f122, 0f3F800000;
	selp.f64 	%fd422, 0d3FF0000000000000, %fd503, %p521;
	cvt.f64.f32 	%fd423, %f121;
	add.f64 	%fd424, %fd422, %fd423;
	cvt.rn.f32.f64 	%f123, %fd424;
	ld.local.u8 	%rs560, [%rd399+-1];
	cvt.rn.f32.u16 	%f405, %rs560;
	sub.f32 	%f124, %f405, %f118;
	cvt.f64.f32 	%fd141, %f124;
	{
	.reg .b32 %temp; 
	mov.b64 	{%temp, %r470}, %fd141;
	}
	abs.f64 	%fd142, %fd141;
	{ // callseq 23, 0
	.param .b64 param0;
	st.param.f64 	[param0], %fd142;
	.param .b64 retval0;
	call.uni (retval0), 
	__internal_accurate_pow, 
	(
	param0
	);
	ld.param.f64 	%fd425, [retval0];
	} // callseq 23
	setp.lt.s32 	%p522, %r470, 0;
	neg.f64 	%fd427, %fd425;
	selp.f64 	%fd428, %fd427, %fd425, %p519;
	selp.f64 	%fd429, %fd428, %fd425, %p522;
	setp.eq.f32 	%p523, %f124, 0f00000000;
	selp.b32 	%r806, %r470, 0, %p519;
	or.b32  	%r807, %r806, 2146435072;
	selp.b32 	%r808, %r807, %r806, %p518;
	mov.b32 	%r809, 0;
	mov.b64 	%fd430, {%r809, %r808};
	selp.f64 	%fd504, %fd430, %fd429, %p523;
	add.f64 	%fd431, %fd141, 0d4000000000000000;
	{
	.reg .b32 %temp; 
	mov.b64 	{%temp, %r810}, %fd431;
	}
	and.b32  	%r811, %r810, 2146435072;
	setp.ne.s32 	%p524, %r811, 2146435072;
	@%p524 bra 	$L__BB1_576;
	setp.nan.f32 	%p525, %f124, %f124;
	@%p525 bra 	$L__BB1_575;
	setp.neu.f64 	%p526, %fd142, 0d7FF0000000000000;
	@%p526 bra 	$L__BB1_576;
	setp.lt.s32 	%p527, %r470, 0;
	selp.b32 	%r812, %r378, %r377, %p1;
	selp.b32 	%r813, %r812, %r377, %p527;
	mov.b32 	%r814, 0;
	mov.b64 	%fd504, {%r814, %r813};
	bra.uni 	$L__BB1_576;
$L__BB1_575:
	mov.f64 	%fd432, 0d4000000000000000;
	add.rn.f64 	%fd504, %fd141, %fd432;
$L__BB1_576:
	setp.lt.s32 	%p528, %r375, 0;
	setp.eq.s32 	%p529, %r376, 1062207488;
	setp.eq.f32 	%p531, %f124, 0f3F800000;
	selp.f64 	%fd433, 0d3FF0000000000000, %fd504, %p531;
	cvt.f64.f32 	%fd434, %f123;
	add.f64 	%fd435, %fd433, %fd434;
	cvt.rn.f32.f64 	%f125, %fd435;
	ld.local.u8 	%rs561, [%rd399];
	cvt.rn.f32.u16 	%f406, %rs561;
	sub.f32 	%f126, %f406, %f118;
	cvt.f64.f32 	%fd147, %f126;
	{
	.reg .b32 %temp; 
	mov.b64 	{%temp, %r471}, %fd147;
	}
	abs.f64 	%fd148, %fd147;
	{ // callseq 24, 0
	.param .b64 param0;
	st.param.f64 	[param0], %fd148;
	.param .b64 retval0;
	call.uni (retval0), 
	__internal_accurate_pow, 
	(
	param0
	);
	ld.param.f64 	%fd436, [retval0];
	} // callseq 24
	setp.lt.s32 	%p532, %r471, 0;
	neg.f64 	%fd438, %fd436;
	selp.f64 	%fd439, %fd438, %fd436, %p529;
	selp.f64 	%fd440, %fd439, %fd436, %p532;
	setp.eq.f32 	%p533, %f126, 0f00000000;
	selp.b32 	%r815, %r471, 0, %p529;
	or.b32  	%r816, %r815, 2146435072;
	selp.b32 	%r817, %r816, %r815, %p528;
	mov.b32 	%r818, 0;
	mov.b64 	%fd441, {%r818, %r817};
	selp.f64 	%fd505, %fd441, %fd440, %p533;
	add.f64 	%fd442, %fd147, 0d4000000000000000;
	{
	.reg .b32 %temp; 
	mov.b64 	{%temp, %r819}, %fd442;
	}
	and.b32  	%r820, %r819, 2146435072;
	setp.ne.s32 	%p534, %r820, 2146435072;
	@%p534 bra 	$L__BB1_581;
	setp.nan.f32 	%p535, %f126, %f126;
	@%p535 bra 	$L__BB1_580;
	setp.neu.f64 	%p536, %fd148, 0d7FF0000000000000;
	@%p536 bra 	$L__BB1_581;
	setp.lt.s32 	%p537, %r471, 0;
	selp.b32 	%r821, %r378, %r377, %p1;
	selp.b32 	%r822, %r821, %r377, %p537;
	mov.b32 	%r823, 0;
	mov.b64 	%fd505, {%r823, %r822};
	bra.uni 	$L__BB1_581;
$L__BB1_580:
	mov.f64 	%fd443, 0d4000000000000000;
	add.rn.f64 	%fd505, %fd147, %fd443;
$L__BB1_581:
	setp.eq.f32 	%p538, %f126, 0f3F800000;
	selp.f64 	%fd444, 0d3FF0000000000000, %fd505, %p538;
	cvt.f64.f32 	%fd445, %f125;
	add.f64 	%fd446, %fd444, %fd445;
	cvt.rn.f32.f64 	%f462, %fd446;
	add.s32 	%r1102, %r1102, 4;
	add.s64 	%rd399, %rd399, 4;
	setp.ne.s32 	%p539, %r1102, 0;
	@%p539 bra 	$L__BB1_561;
$L__BB1_582:
	setp.eq.s32 	%p540, %r464, 0;
	@%p540 bra 	$L__BB1_601;
	setp.lt.s32 	%p541, %r375, 0;
	setp.eq.s32 	%p542, %r376, 1062207488;
	cvt.u64.u32 	%rd385, %r1103;
	add.s64 	%rd52, %rd3, %rd385;
	ld.local.u8 	%rs562, [%rd52+42];
	cvt.rn.f32.u16 	%f407, %rs562;
	sub.f32 	%f130, %f407, %f118;
	cvt.f64.f32 	%fd153, %f130;
	{
	.reg .b32 %temp; 
	mov.b64 	{%temp, %r474}, %fd153;
	}
	abs.f64 	%fd154, %fd153;
	{ // callseq 25, 0
	.param .b64 param0;
	st.param.f64 	[param0], %fd154;
	.param .b64 retval0;
	call.uni (retval0), 
	__internal_accurate_pow, 
	(
	param0
	);
	ld.param.f64 	%fd447, [retval0];
	} // callseq 25
	setp.lt.s32 	%p544, %r474, 0;
	neg.f64 	%fd449, %fd447;
	selp.f64 	%fd450, %fd449, %fd447, %p542;
	selp.f64 	%fd451, %fd450, %fd447, %p544;
	setp.eq.f32 	%p545, %f130, 0f00000000;
	selp.b32 	%r824, %r474, 0, %p542;
	or.b32  	%r825, %r824, 2146435072;
	selp.b32 	%r826, %r825, %r824, %p541;
	mov.b32 	%r827, 0;
	mov.b64 	%fd452, {%r827, %r826};
	selp.f64 	%fd506, %fd452, %fd451, %p545;
	add.f64 	%fd453, %fd153, 0d4000000000000000;
	{
	.reg .b32 %temp; 
	mov.b64 	{%temp, %r828}, %fd453;
	}
	and.b32  	%r829, %r828, 2146435072;
	setp.ne.s32 	%p546, %r829, 2146435072;
	@%p546 bra 	$L__BB1_588;
	setp.nan.f32 	%p547, %f130, %f130;
	@%p547 bra 	$L__BB1_587;
	setp.neu.f64 	%p548, %fd154, 0d7FF0000000000000;
	@%p548 bra 	$L__BB1_588;
	setp.lt.s32 	%p549, %r474, 0;
	selp.b32 	%r830, %r378, %r377, %p1;
	selp.b32 	%r831, %r830, %r377, %p549;
	mov.b32 	%r832, 0;
	mov.b64 	%fd506, {%r832, %r831};
	bra.uni 	$L__BB1_588;
$L__BB1_587:
	mov.f64 	%fd454, 0d4000000000000000;
	add.rn.f64 	%fd506, %fd153, %fd454;
$L__BB1_588:
	setp.eq.f32 	%p550, %f130, 0f3F800000;
	selp.f64 	%fd455, 0d3FF0000000000000, %fd506, %p550;
	cvt.f64.f32 	%fd456, %f462;
	add.f64 	%fd457, %fd455, %fd456;
	cvt.rn.f32.f64 	%f462, %fd457;
	setp.eq.s32 	%p551, %r464, 1;
	@%p551 bra 	$L__BB1_601;
	setp.lt.s32 	%p552, %r375, 0;
	setp.eq.s32 	%p553, %r376, 1062207488;
	ld.local.u8 	%rs563, [%rd52+43];
	cvt.rn.f32.u16 	%f408, %rs563;
	sub.f32 	%f132, %f408, %f118;
	cvt.f64.f32 	%fd159, %f132;
	{
	.reg .b32 %temp; 
	mov.b64 	{%temp, %r475}, %fd159;
	}
	abs.f64 	%fd160, %fd159;
	{ // callseq 26, 0
	.param .b64 param0;
	st.param.f64 	[param0], %fd160;
	.param .b64 retval0;
	call.uni (retval0), 
	__internal_accurate_pow, 
	(
	param0
	);
	ld.param.f64 	%fd458, [retval0];
	} // callseq 26
	setp.lt.s32 	%p555, %r475, 0;
	neg.f64 	%fd460, %fd458;
	selp.f64 	%fd461, %fd460, %fd458, %p553;
	selp.f64 	%fd462, %fd461, %fd458, %p555;
	setp.eq.f32 	%p556, %f132, 0f00000000;
	selp.b32 	%r833, %r475, 0, %p553;
	or.b32  	%r834, %r833, 2146435072;
	selp.b32 	%r835, %r834, %r833, %p552;
	mov.b32 	%r836, 0;
	mov.b64 	%fd463, {%r836, %r835};
	selp.f64 	%fd507, %fd463, %fd462, %p556;
	add.f64 	%fd464, %fd159, 0d4000000000000000;
	{
	.reg .b32 %temp; 
	mov.b64 	{%temp, %r837}, %fd464;
	}
	and.b32  	%r838, %r837, 2146435072;
	setp.ne.s32 	%p557, %r838, 2146435072;
	@%p557 bra 	$L__BB1_594;
	setp.nan.f32 	%p558, %f132, %f132;
	@%p558 bra 	$L__BB1_593;
	setp.neu.f64 	%p559, %fd160, 0d7FF0000000000000;
	@%p559 bra 	$L__BB1_594;
	setp.lt.s32 	%p560, %r475, 0;
	selp.b32 	%r839, %r378, %r377, %p1;
	selp.b32 	%r840, %r839, %r377, %p560;
	mov.b32 	%r841, 0;
	mov.b64 	%fd507, {%r841, %r840};
	bra.uni 	$L__BB1_594;
$L__BB1_593:
	mov.f64 	%fd465, 0d4000000000000000;
	add.rn.f64 	%fd507, %fd159, %fd465;
$L__BB1_594:
	setp.eq.f32 	%p561, %f132, 0f3F800000;
	selp.f64 	%fd466, 0d3FF0000000000000, %fd507, %p561;
	cvt.f64.f32 	%fd467, %f462;
	add.f64 	%fd468, %fd466, %fd467;
	cvt.rn.f32.f64 	%f462, %fd468;
	setp.eq.s32 	%p562, %r464, 2;
	@%p562 bra 	$L__BB1_601;
	setp.lt.s32 	%p563, %r375, 0;
	setp.eq.s32 	%p564, %r376, 1062207488;
	ld.local.u8 	%rs564, [%rd52+44];
	cvt.rn.f32.u16 	%f409, %rs564;
	sub.f32 	%f134, %f409, %f118;
	cvt.f64.f32 	%fd165, %f134;
	{
	.reg .b32 %temp; 
	mov.b64 	{%temp, %r476}, %fd165;
	}
	abs.f64 	%fd166, %fd165;
	{ // callseq 27, 0
	.param .b64 param0;
	st.param.f64 	[param0], %fd166;
	.param .b64 retval0;
	call.uni (retval0), 
	__internal_accurate_pow, 
	(
	param0
	);
	ld.param.f64 	%fd469, [retval0];
	} // callseq 27
	setp.lt.s32 	%p566, %r476, 0;
	neg.f64 	%fd471, %fd469;
	selp.f64 	%fd472, %fd471, %fd469, %p564;
	selp.f64 	%fd473, %fd472, %fd469, %p566;
	setp.eq.f32 	%p567, %f134, 0f00000000;
	selp.b32 	%r842, %r476, 0, %p564;
	or.b32  	%r843, %r842, 2146435072;
	selp.b32 	%r844, %r843, %r842, %p563;
	mov.b32 	%r845, 0;
	mov.b64 	%fd474, {%r845, %r844};
	selp.f64 	%fd508, %fd474, %fd473, %p567;
	add.f64 	%fd475, %fd165, 0d4000000000000000;
	{
	.reg .b32 %temp; 
	mov.b64 	{%temp, %r846}, %fd475;
	}
	and.b32  	%r847, %r846, 2146435072;
	setp.ne.s32 	%p568, %r847, 2146435072;
	@%p568 bra 	$L__BB1_600;
	setp.nan.f32 	%p569, %f134, %f134;
	@%p569 bra 	$L__BB1_599;
	setp.neu.f64 	%p570, %fd166, 0d7FF0000000000000;
	@%p570 bra 	$L__BB1_600;
	setp.lt.s32 	%p571, %r476, 0;
	selp.b32 	%r848, %r378, %r377, %p1;
	selp.b32 	%r849, %r848, %r377, %p571;
	mov.b32 	%r850, 0;
	mov.b64 	%fd508, {%r850, %r849};
	bra.uni 	$L__BB1_600;
$L__BB1_599:
	mov.f64 	%fd476, 0d4000000000000000;
	add.rn.f64 	%fd508, %fd165, %fd476;
$L__BB1_600:
	setp.eq.f32 	%p572, %f134, 0f3F800000;
	selp.f64 	%fd477, 0d3FF0000000000000, %fd508, %p572;
	cvt.f64.f32 	%fd478, %f462;
	add.f64 	%fd479, %fd477, %fd478;
	cvt.rn.f32.f64 	%f462, %fd479;
$L__BB1_601:
	min.f32 	%f410, %f34, 0f49742400;
	div.rn.f32 	%f411, %f438, %f49;
	setp.lt.f32 	%p573, %f411, %f410;
	selp.f32 	%f412, %f411, %f410, %p573;
	div.rn.f32 	%f413, %f450, %f83;
	setp.lt.f32 	%p574, %f413, %f412;
	div.rn.f32 	%f414, %f462, %f117;
	selp.f32 	%f415, %f413, %f412, %p574;
	setp.lt.f32 	%p575, %f414, %f415;
	selp.b16 	%rs565, 2, 1, %p573;
	selp.b16 	%rs566, 3, %rs565, %p574;
	selp.b16 	%rs567, 4, %rs566, %p575;
$L__BB1_602:
	ld.param.u64 	%rd390, [_Z14determineMasksP11pixelCoordsPhS1_S1_jjj_param_3];
	cvt.u64.u32 	%rd386, %r1;
	cvta.to.global.u64 	%rd387, %rd390;
	add.s64 	%rd388, %rd387, %rd386;
	st.global.u8 	[%rd388], %rs567;
$L__BB1_603:
	ret;

}
	// .globl	_Z8BWKernelPhS_j
.visible .entry _Z8BWKernelPhS_j(
	.param .u64 .ptr .align 1 _Z8BWKernelPhS_j_param_0,
	.param .u64 .ptr .align 1 _Z8BWKernelPhS_j_param_1,
	.param .u32 _Z8BWKernelPhS_j_param_2
)
{
	.reg .pred 	%p<2>;
	.reg .b16 	%rs<4>;
	.reg .b32 	%r<20>;
	.reg .b64 	%rd<13>;
	.reg .b64 	%fd<7>;

	ld.param.u64 	%rd1, [_Z8BWKernelPhS_j_param_0];
	ld.param.u64 	%rd2, [_Z8BWKernelPhS_j_param_1];
	ld.param.u32 	%r3, [_Z8BWKernelPhS_j_param_2];
	mov.u32 	%r4, %ntid.x;
	mov.u32 	%r5, %ctaid.x;
	mov.u32 	%r6, %tid.x;
	add.s32 	%r7, %r4, %r3;
	add.s32 	%r8, %r7, -1;
	div.u32 	%r9, %r8, %r4;
	div.u32 	%r1, %r5, %r9;
	mul.lo.s32 	%r10, %r1, %r9;
	sub.s32 	%r11, %r5, %r10;
	mad.lo.s32 	%r2, %r11, %r4, %r6;
	setp.ge.u32 	%p1, %r2, %r3;
	@%p1 bra 	$L__BB2_2;
	cvta.to.global.u64 	%rd3, %rd2;
	cvta.to.global.u64 	%rd4, %rd1;
	mad.lo.s32 	%r12, %r3, 3, 3;
	and.b32  	%r13, %r12, -4;
	mul.lo.s32 	%r14, %r1, %r13;
	mad.lo.s32 	%r15, %r2, 3, %r14;
	mad.lo.s32 	%r16, %r1, %r3, %r2;
	cvt.u64.u32 	%rd5, %r15;
	add.s64 	%rd6, %rd3, %rd5;
	ld.global.u8 	%rs1, [%rd6];
	cvt.rn.f64.u16 	%fd1, %rs1;
	add.s32 	%r17, %r15, 1;
	cvt.u64.u32 	%rd7, %r17;
	add.s64 	%rd8, %rd3, %rd7;
	ld.global.u8 	%rs2, [%rd8];
	cvt.rn.f64.u16 	%fd2, %rs2;
	add.s32 	%r18, %r15, 2;
	cvt.u64.u32 	%rd9, %r18;
	add.s64 	%rd10, %rd3, %rd9;
	ld.global.u8 	%rs3, [%rd10];
	cvt.rn.f64.u16 	%fd3, %rs3;
	add.f64 	%fd4, %fd2, %fd3;
	add.f64 	%fd5, %fd4, %fd1;
	div.rn.f64 	%fd6, %fd5, 0d4008000000000000;
	cvt.rzi.u32.f64 	%r19, %fd6;
	cvt.u64.u32 	%rd11, %r16;
	add.s64 	%rd12, %rd4, %rd11;
	st.global.u8 	[%rd12], %r19;
$L__BB2_2:
	ret;

}
	// .globl	_Z7PixCopyPhS_j
.visible .entry _Z7PixCopyPhS_j(
	.param .u64 .ptr .align 1 _Z7PixCopyPhS_j_param_0,
	.param .u64 .ptr .align 1 _Z7PixCopyPhS_j_param_1,
	.param .u32 _Z7PixCopyPhS_j_param_2
)
{
	.reg .pred 	%p<2>;
	.reg .b16 	%rs<2>;
	.reg .b32 	%r<6>;
	.reg .b64 	%rd<8>;

	ld.param.u64 	%rd1, [_Z7PixCopyPhS_j_param_0];
	ld.param.u64 	%rd2, [_Z7PixCopyPhS_j_param_1];
	ld.param.u32 	%r2, [_Z7PixCopyPhS_j_param_2];
	mov.u32 	%r3, %ntid.x;
	mov.u32 	%r4, %ctaid.x;
	mov.u32 	%r5, %tid.x;
	mad.lo.s32 	%r1, %r3, %r4, %r5;
	setp.gt.u32 	%p1, %r1, %r2;
	@%p1 bra 	$L__BB3_2;
	cvta.to.global.u64 	%rd3, %rd2;
	cvta.to.global.u64 	%rd4, %rd1;
	cvt.u64.u32 	%rd5, %r1;
	add.s64 	%rd6, %rd3, %rd5;
	ld.global.u8 	%rs1, [%rd6];
	add.s64 	%rd7, %rd4, %rd5;
	st.global.u8 	[%rd7], %rs1;
$L__BB3_2:
	ret;

}
.func  (.param .b64 func_retval0) __internal_accurate_pow(
	.param .b64 __internal_accurate_pow_param_0
)
{
	.reg .pred 	%p<8>;
	.reg .b32 	%r<49>;
	.reg .b32 	%f<3>;
	.reg .b64 	%fd<109>;

	ld.param.f64 	%fd10, [__internal_accurate_pow_param_0];
	{
	.reg .b32 %temp; 
	mov.b64 	{%temp, %r46}, %fd10;
	}
	{
	.reg .b32 %temp; 
	mov.b64 	{%r45, %temp}, %fd10;
	}
	shr.u32 	%r47, %r46, 20;
	setp.gt.u32 	%p1, %r46, 1048575;
	@%p1 bra 	$L__BB4_2;
	mul.f64 	%fd11, %fd10, 0d4350000000000000;
	{
	.reg .b32 %temp; 
	mov.b64 	{%temp, %r46}, %fd11;
	}
	{
	.reg .b32 %temp; 
	mov.b64 	{%r45, %temp}, %fd11;
	}
	shr.u32 	%r16, %r46, 20;
	add.s32 	%r47, %r16, -54;
$L__BB4_2:
	add.s32 	%r48, %r47, -1023;
	and.b32  	%r17, %r46, -2146435073;
	or.b32  	%r18, %r17, 1072693248;
	mov.b64 	%fd107, {%r45, %r18};
	setp.lt.u32 	%p2, %r18, 1073127583;
	@%p2 bra 	$L__BB4_4;
	{
	.reg .b32 %temp; 
	mov.b64 	{%r19, %temp}, %fd107;
	}
	{
	.reg .b32 %temp; 
	mov.b64 	{%temp, %r20}, %fd107;
	}
	add.s32 	%r21, %r20, -1048576;
	mov.b64 	%fd107, {%r19, %r21};
	add.s32 	%r48, %r47, -1022;
$L__BB4_4:
	add.f64 	%fd12, %fd107, 0dBFF0000000000000;
	add.f64 	%fd13, %fd107, 0d3FF0000000000000;
	rcp.approx.ftz.f64 	%fd14, %fd13;
	neg.f64 	%fd15, %fd13;
	fma.rn.f64 	%fd16, %fd15, %fd14, 0d3FF0000000000000;
	fma.rn.f64 	%fd17, %fd16, %fd16, %fd16;
	fma.rn.f64 	%fd18, %fd17, %fd14, %fd14;
	mul.f64 	%fd19, %fd12, %fd18;
	fma.rn.f64 	%fd20, %fd12, %fd18, %fd19;
	mul.f64 	%fd21, %fd20, %fd20;
	fma.rn.f64 	%fd22, %fd21, 0d3EB0F5FF7D2CAFE2, 0d3ED0F5D241AD3B5A;
	fma.rn.f64 	%fd23, %fd22, %fd21, 0d3EF3B20A75488A3F;
	fma.rn.f64 	%fd24, %fd23, %fd21, 0d3F1745CDE4FAECD5;
	fma.rn.f64 	%fd25, %fd24, %fd21, 0d3F3C71C7258A578B;
	fma.rn.f64 	%fd26, %fd25, %fd21, 0d3F6249249242B910;
	fma.rn.f64 	%fd27, %fd26, %fd21, 0d3F89999999999DFB;
	sub.f64 	%fd28, %fd12, %fd20;
	add.f64 	%fd29, %fd28, %fd28;
	neg.f64 	%fd30, %fd20;
	fma.rn.f64 	%fd31, %fd30, %fd12, %fd29;
	mul.f64 	%fd32, %fd18, %fd31;
	fma.rn.f64 	%fd33, %fd21, %fd27, 0d3FB5555555555555;
	mov.f64 	%fd34, 0d3FB5555555555555;
	sub.f64 	%fd35, %fd34, %fd33;
	fma.rn.f64 	%fd36, %fd21, %fd27, %fd35;
	add.f64 	%fd37, %fd36, 0dBC46A4CB00B9E7B0;
	add.f64 	%fd38, %fd33, %fd37;
	sub.f64 	%fd39, %fd33, %fd38;
	add.f64 	%fd40, %fd37, %fd39;
	mul.rn.f64 	%fd41, %fd20, %fd20;
	neg.f64 	%fd42, %fd41;
	fma.rn.f64 	%fd43, %fd20, %fd20, %fd42;
	{
	.reg .b32 %temp; 
	mov.b64 	{%r22, %temp}, %fd32;
	}
	{
	.reg .b32 %temp; 
	mov.b64 	{%temp, %r23}, %fd32;
	}
	add.s32 	%r24, %r23, 1048576;
	mov.b64 	%fd44, {%r22, %r24};
	fma.rn.f64 	%fd45, %fd20, %fd44, %fd43;
	mul.rn.f64 	%fd46, %fd41, %fd20;
	neg.f64 	%fd47, %fd46;
	fma.rn.f64 	%fd48, %fd41, %fd20, %fd47;
	fma.rn.f64 	%fd49, %fd41, %fd32, %fd48;
	fma.rn.f64 	%fd50, %fd45, %fd20, %fd49;
	mul.rn.f64 	%fd51, %fd38, %fd46;
	neg.f64 	%fd52, %fd51;
	fma.rn.f64 	%fd53, %fd38, %fd46, %fd52;
	fma.rn.f64 	%fd54, %fd38, %fd50, %fd53;
	fma.rn.f64 	%fd55, %fd40, %fd46, %fd54;
	add.f64 	%fd56, %fd51, %fd55;
	sub.f64 	%fd57, %fd51, %fd56;
	add.f64 	%fd58, %fd55, %fd57;
	add.f64 	%fd59, %fd20, %fd56;
	sub.f64 	%fd60, %fd20, %fd59;
	add.f64 	%fd61, %fd56, %fd60;
	add.f64 	%fd62, %fd58, %fd61;
	add.f64 	%fd63, %fd32, %fd62;
	add.f64 	%fd64, %fd59, %fd63;
	sub.f64 	%fd65, %fd59, %fd64;
	add.f64 	%fd66, %fd63, %fd65;
	xor.b32  	%r25, %r48, -2147483648;
	mov.b32 	%r26, 1127219200;
	mov.b64 	%fd67, {%r25, %r26};
	mov.b32 	%r27, -2147483648;
	mov.b64 	%fd68, {%r27, %r26};
	sub.f64 	%fd69, %fd67, %fd68;
	fma.rn.f64 	%fd70, %fd69, 0d3FE62E42FEFA39EF, %fd64;
	fma.rn.f64 	%fd71, %fd69, 0dBFE62E42FEFA39EF, %fd70;
	sub.f64 	%fd72, %fd71, %fd64;
	sub.f64 	%fd73, %fd66, %fd72;
	fma.rn.f64 	%fd74, %fd69, 0d3C7ABC9E3B39803F, %fd73;
	add.f64 	%fd75, %fd70, %fd74;
	sub.f64 	%fd76, %fd70, %fd75;
	add.f64 	%fd77, %fd74, %fd76;
	mov.f64 	%fd78, 0d4000000000000000;
	{
	.reg .b32 %temp; 
	mov.b64 	{%temp, %r28}, %fd78;
	}
	{
	.reg .b32 %temp; 
	mov.b64 	{%r29, %temp}, %fd78;
	}
	shl.b32 	%r30, %r28, 1;
	setp.gt.u32 	%p3, %r30, -33554433;
	and.b32  	%r31, %r28, -15728641;
	selp.b32 	%r32, %r31, %r28, %p3;
	mov.b64 	%fd79, {%r29, %r32};
	mul.rn.f64 	%fd80, %fd75, %fd79;
	neg.f64 	%fd81, %fd80;
	fma.rn.f64 	%fd82, %fd75, %fd79, %fd81;
	fma.rn.f64 	%fd83, %fd77, %fd79, %fd82;
	add.f64 	%fd4, %fd80, %fd83;
	sub.f64 	%fd84, %fd80, %fd4;
	add.f64 	%fd5, %fd83, %fd84;
	fma.rn.f64 	%fd85, %fd4, 0d3FF71547652B82FE, 0d4338000000000000;
	{
	.reg .b32 %temp; 
	mov.b64 	{%r13, %temp}, %fd85;
	}
	mov.f64 	%fd86, 0dC338000000000000;
	add.rn.f64 	%fd87, %fd85, %fd86;
	fma.rn.f64 	%fd88, %fd87, 0dBFE62E42FEFA39EF, %fd4;
	fma.rn.f64 	%fd89, %fd87, 0dBC7ABC9E3B39803F, %fd88;
	fma.rn.f64 	%fd90, %fd89, 0d3E5ADE1569CE2BDF, 0d3E928AF3FCA213EA;
	fma.rn.f64 	%fd91, %fd90, %fd89, 0d3EC71DEE62401315;
	fma.rn.f64 	%fd92, %fd91, %fd89, 0d3EFA01997C89EB71;
	fma.rn.f64 	%fd93, %fd92, %fd89, 0d3F2A01A014761F65;
	fma.rn.f64 	%fd94, %fd93, %fd89, 0d3F56C16C1852B7AF;
	fma.rn.f64 	%fd95, %fd94, %fd89, 0d3F81111111122322;
	fma.rn.f64 	%fd96, %fd95, %fd89, 0d3FA55555555502A1;
	fma.rn.f64 	%fd97, %fd96, %fd89, 0d3FC5555555555511;
	fma.rn.f64 	%fd98, %fd97, %fd89, 0d3FE000000000000B;
	fma.rn.f64 	%fd99, %fd98, %fd89, 0d3FF0000000000000;
	fma.rn.f64 	%fd100, %fd99, %fd89, 0d3FF0000000000000;
	{
	.reg .b32 %temp; 
	mov.b64 	{%r14, %temp}, %fd100;
	}
	{
	.reg .b32 %temp; 
	mov.b64 	{%temp, %r15}, %fd100;
	}
	shl.b32 	%r33, %r13, 20;
	add.s32 	%r34, %r33, %r15;
	mov.b64 	%fd108, {%r14, %r34};
	{
	.reg .b32 %temp; 
	mov.b64 	{%temp, %r35}, %fd4;
	}
	mov.b32 	%f2, %r35;
	abs.f32 	%f1, %f2;
	setp.lt.f32 	%p4, %f1, 0f4086232B;
	@%p4 bra 	$L__BB4_7;
	setp.lt.f64 	%p5, %fd4, 0d0000000000000000;
	add.f64 	%fd101, %fd4, 0d7FF0000000000000;
	selp.f64 	%fd108, 0d0000000000000000, %fd101, %p5;
	setp.geu.f32 	%p6, %f1, 0f40874800;
	@%p6 bra 	$L__BB4_7;
	shr.u32 	%r36, %r13, 31;
	add.s32 	%r37, %r13, %r36;
	shr.s32 	%r38, %r37, 1;
	shl.b32 	%r39, %r38, 20;
	add.s32 	%r40, %r15, %r39;
	mov.b64 	%fd102, {%r14, %r40};
	sub.s32 	%r41, %r13, %r38;
	shl.b32 	%r42, %r41, 20;
	add.s32 	%r43, %r42, 1072693248;
	mov.b32 	%r44, 0;
	mov.b64 	%fd103, {%r44, %r43};
	mul.f64 	%fd108, %fd103, %fd102;
$L__BB4_7:
	abs.f64 	%fd104, %fd108;
	setp.eq.f64 	%p7, %fd104, 0d7FF0000000000000;
	fma.rn.f64 	%fd105, %fd108, %fd5, %fd108;
	selp.f64 	%fd106, %fd108, %fd105, %p7;
	st.param.f64 	[func_retval0], %fd106;
	ret;

}


// ===== COMPILED SASS (sm_100) =====

	.target	sm_100

	.elftype	@"ET_EXEC"


//--------------------- .note.nv.tkinfo           --------------------------
	.section	.note.nv.tkinfo,"",@"SHT_NOTE"
	.sectionflags	@"SHF_NOTE_NV_TKINFO"
	.tkinfo
        /*0018*/ 	.word	0x00000002
        /*0030*/ 	.string	""
        /*0030*/ 	.string	"ptxas"
        /*0030*/ 	.string	"Cuda compilation tools, release 13.0, V13.0.88"
        /*0030*/ 	.string	"Build cuda_13.0.r13.0/compiler.36424714_0"
        /*0030*/ 	.string	"-arch sm_100 -m 64 "



//--------------------- .note.nv.cuinfo           --------------------------
	.section	.note.nv.cuinfo,"",@"SHT_NOTE"
	.sectionflags	@"SHF_NOTE_NV_CUINFO"
        /*0018*/ 	.short	0x0002
        /*001a*/ 	.short	0x0064
        /*001c*/ 	.short	0x0082
	.zero		2


//--------------------- .nv.info                  --------------------------
	.section	.nv.info,"",@"SHT_CUDA_INFO"
	.align	4


	//----- nvinfo : EIATTR_REGCOUNT
	.align		4
        /*0000*/ 	.byte	0x04, 0x2f
        /*0002*/ 	.short	(.L_14 - .L_13)
	.align		4
.L_13:
        /*0004*/ 	.word	index@(_Z15findNoisyPixelsP11pixelCoordsPhS1_PjS2_S2_jj)
        /*0008*/ 	.word	0x0000001a


	//----- nvinfo : EIATTR_FRAME_SIZE
	.align		4
.L_14:
        /*000c*/ 	.byte	0x04, 0x11
        /*000e*/ 	.short	(.L_16 - .L_15)
	.align		4
.L_15:
        /*0010*/ 	.word	index@(_Z15findNoisyPixelsP11pixelCoordsPhS1_PjS2_S2_jj)
        /*0014*/ 	.word	0x00000000


	//----- nvinfo : EIATTR_REGCOUNT
	.align		4
.L_16:
        /*0018*/ 	.byte	0x04, 0x2f
        /*001a*/ 	.short	(.L_18 - .L_17)
	.align		4
.L_17:
        /*001c*/ 	.word	index@(_Z14determineMasksP11pixelCoordsPhS1_S1_jjj)
        /*0020*/ 	.word	0x00000040


	//----- nvinfo : EIATTR_FRAME_SIZE
	.align		4
.L_18:
        /*0024*/ 	.byte	0x04, 0x11
        /*0026*/ 	.short	(.L_20 - .L_19)
	.align		4
.L_19:
        /*0028*/ 	.word	index@($_Z14determineMasksP11pixelCoordsPhS1_S1_jjj$__internal_accurate_pow)
        /*002c*/ 	.word	0x00000040


	//----- nvinfo : EIATTR_FRAME_SIZE
	.align		4
.L_20:
        /*0030*/ 	.byte	0x04, 0x11
        /*0032*/ 	.short	(.L_22 - .L_21)
	.align		4
.L_21:
        /*0034*/ 	.word	index@($__internal_1_$__cuda_sm3x_div_rn_noftz_f32_slowpath)
        /*0038*/ 	.word	0x00000040


	//----- nvinfo : EIATTR_FRAME_SIZE
	.align		4
.L_22:
        /*003c*/ 	.byte	0x04, 0x11
        /*003e*/ 	.short	(.L_24 - .L_23)
	.align		4
.L_23:
        /*0040*/ 	.word	index@(_Z14determineMasksP11pixelCoordsPhS1_S1_jjj)
        /*0044*/ 	.word	0x00000040


	//----- nvinfo : EIATTR_REGCOUNT
	.align		4
.L_24:
        /*0048*/ 	.byte	0x04, 0x2f
        /*004a*/ 	.short	(.L_26 - .L_25)
	.align		4
.L_25:
        /*004c*/ 	.word	index@(_Z8BWKernelPhS_j)
        /*0050*/ 	.word	0x00000018


	//----- nvinfo : EIATTR_FRAME_SIZE
	.align		4
.L_26:
        /*0054*/ 	.byte	0x04, 0x11
        /*0056*/ 	.short	(.L_28 - .L_27)
	.align		4
.L_27:
        /*0058*/ 	.word	index@($__internal_0_$__cuda_sm20_div_rn_f64_full)
        /*005c*/ 	.word	0x00000000


	//----- nvinfo : EIATTR_FRAME_SIZE
	.align		4
.L_28:
        /*0060*/ 	.byte	0x04, 0x11
        /*0062*/ 	.short	(.L_30 - .L_29)
	.align		4
.L_29:
        /*0064*/ 	.word	index@(_Z8BWKernelPhS_j)
        /*0068*/ 	.word	0x00000000


	//----- nvinfo : EIATTR_REGCOUNT
	.align		4
.L_30:
        /*006c*/ 	.byte	0x04, 0x2f
        /*006e*/ 	.short	(.L_32 - .L_31)
	.align		4
.L_31:
        /*0070*/ 	.word	index@(_Z7PixCopyPhS_j)
        /*0074*/ 	.word	0x00000008


	//----- nvinfo : EIATTR_FRAME_SIZE
	.align		4
.L_32:
        /*0078*/ 	.byte	0x04, 0x11
        /*007a*/ 	.short	(.L_34 - .L_33)
	.align		4
.L_33:
        /*007c*/ 	.word	index@(_Z7PixCopyPhS_j)
        /*0080*/ 	.word	0x00000000


	//----- nvinfo : EIATTR_MIN_STACK_SIZE
	.align		4
.L_34:
        /*0084*/ 	.byte	0x04, 0x12
        /*0086*/ 	.short	(.L_36 - .L_35)
	.align		4
.L_35:
        /*0088*/ 	.word	index@(_Z7PixCopyPhS_j)
        /*008c*/ 	.word	0x00000000


	//----- nvinfo : EIATTR_MIN_STACK_SIZE
	.align		4
.L_36:
        /*0090*/ 	.byte	0x04, 0x12
        /*0092*/ 	.short	(.L_38 - .L_37)
	.align		4
.L_37:
        /*0094*/ 	.word	index@(_Z8BWKernelPhS_j)
        /*0098*/ 	.word	0x00000000


	//----- nvinfo : EIATTR_MIN_STACK_SIZE
	.align		4
.L_38:
        /*009c*/ 	.byte	0x04, 0x12
        /*009e*/ 	.short	(.L_40 - .L_39)
	.align		4
.L_39:
        /*00a0*/ 	.word	index@(_Z14determineMasksP11pixelCoordsPhS1_S1_jjj)
        /*00a4*/ 	.word	0x00000040


	//----- nvinfo : EIATTR_MIN_STACK_SIZE
	.align		4
.L_40:
        /*00a8*/ 	.byte	0x04, 0x12
        /*00aa*/ 	.short	(.L_42 - .L_41)
	.align		4
.L_41:
        /*00ac*/ 	.word	index@(_Z15findNoisyPixelsP11pixelCoordsPhS1_PjS2_S2_jj)
        /*00b0*/ 	.word	0x00000000
.L_42:


//--------------------- .nv.compat                --------------------------
	.section	.nv.compat,"",@"SHT_CUDA_COMPAT_INFO"
	.align	4
        /*0000*/ 	.byte	0x02, 0x09, 0x00, 0x00, 0x02, 0x02, 0x01, 0x00, 0x02, 0x05, 0x05, 0x00, 0x03, 0x07, 0x01, 0x01
        /*0010*/ 	.byte	0x02, 0x03, 0x00, 0x00, 0x02, 0x06, 0x01, 0x00, 0x04, 0x0b, 0x08, 0x00, 0x01, 0x00, 0x00, 0x00
        /*0020*/ 	.byte	0x00, 0x00, 0x00, 0x00


//--------------------- .nv.info._Z7PixCopyPhS_j  --------------------------
	.section	.nv.info._Z7PixCopyPhS_j,"",@"SHT_CUDA_INFO"
	.sectionflags	@""
	.align	4


	//----- nvinfo : EIATTR_CUDA_API_VERSION
	.align		4
        /*0000*/ 	.byte	0x04, 0x37
        /*0002*/ 	.short	(.L_44 - .L_43)
.L_43:
        /*0004*/ 	.word	0x00000082


	//----- nvinfo : EIATTR_KPARAM_INFO
	.align		4
.L_44:
        /*0008*/ 	.byte	0x04, 0x17
        /*000a*/ 	.short	(.L_46 - .L_45)
.L_45:
        /*000c*/ 	.word	0x00000000
        /*0010*/ 	.short	0x0002
        /*0012*/ 	.short	0x0010
        /*0014*/ 	.byte	0x00, 0xf0, 0x11, 0x00


	//----- nvinfo : EIATTR_KPARAM_INFO
	.align		4
.L_46:
        /*0018*/ 	.byte	0x04, 0x17
        /*001a*/ 	.short	(.L_48 - .L_47)
.L_47:
        /*001c*/ 	.word	0x00000000
        /*0020*/ 	.short	0x0001
        /*0022*/ 	.short	0x0008
        /*0024*/ 	.byte	0x00, 0xf5, 0x21, 0x00


	//----- nvinfo : EIATTR_KPARAM_INFO
	.align		4
.L_48:
        /*0028*/ 	.byte	0x04, 0x17
        /*002a*/ 	.short	(.L_50 - .L_49)
.L_49:
        /*002c*/ 	.word	0x00000000
        /*0030*/ 	.short	0x0000
        /*0032*/ 	.short	0x0000
        /*0034*/ 	.byte	0x00, 0xf5, 0x21, 0x00


	//----- nvinfo : EIATTR_SPARSE_MMA_MASK
	.align		4
.L_50:
        /*0038*/ 	.byte	0x03, 0x50
        /*003a*/ 	.short	0x0000


	//----- nvinfo : EIATTR_MAXREG_COUNT
	.align		4
        /*003c*/ 	.byte	0x03, 0x1b
        /*003e*/ 	.short	0x00ff


	//----- nvinfo : EIATTR_MERCURY_ISA_VERSION
	.align		4
        /*0040*/ 	.byte	0x03, 0x5f
        /*0042*/ 	.short	0x0101


	//----- nvinfo : EIATTR_VRC_CTA_INIT_COUNT
	.align		4
        /*0044*/ 	.byte	0x02, 0x4a
	.zero		1
	.zero		1


	//----- nvinfo : EIATTR_EXIT_INSTR_OFFSETS
	.align		4
        /*0048*/ 	.byte	0x04, 0x1c
        /*004a*/ 	.short	(.L_52 - .L_51)


	//   ....[0]....
.L_51:
        /*004c*/ 	.word	0x00000070


	//   ....[1]....
        /*0050*/ 	.word	0x00000100


	//----- nvinfo : EIATTR_CBANK_PARAM_SIZE
	.align		4
.L_52:
        /*0054*/ 	.byte	0x03, 0x19
        /*0056*/ 	.short	0x0014


	//----- nvinfo : EIATTR_PARAM_CBANK
	.align		4
        /*0058*/ 	.byte	0x04, 0x0a
        /*005a*/ 	.short	(.L_54 - .L_53)
	.align		4
.L_53:
        /*005c*/ 	.word	index@(.nv.constant0._Z7PixCopyPhS_j)
        /*0060*/ 	.short	0x0380
        /*0062*/ 	.short	0x0014


	//----- nvinfo : EIATTR_SW_WAR
	.align		4
.L_54:
        /*0064*/ 	.byte	0x04, 0x36
        /*0066*/ 	.short	(.L_56 - .L_55)
.L_55:
        /*0068*/ 	.word	0x00000008
.L_56:


//--------------------- .nv.info._Z8BWKernelPhS_j --------------------------
	.section	.nv.info._Z8BWKernelPhS_j,"",@"SHT_CUDA_INFO"
	.sectionflags	@""
	.align	4


	//----- nvinfo : EIATTR_CUDA_API_VERSION
	.align		4
        /*0000*/ 	.byte	0x04, 0x37
        /*0002*/ 	.short	(.L_58 - .L_57)
.L_57:
        /*0004*/ 	.word	0x00000082


	//----- nvinfo : EIATTR_KPARAM_INFO
	.align		4
.L_58:
        /*0008*/ 	.byte	0x04, 0x17
        /*000a*/ 	.short	(.L_60 - .L_59)
.L_59:
        /*000c*/ 	.word	0x00000000
        /*0010*/ 	.short	0x0002
        /*0012*/ 	.short	0x0010
        /*0014*/ 	.byte	0x00, 0xf0, 0x11, 0x00


	//----- nvinfo : EIATTR_KPARAM_INFO
	.align		4
.L_60:
        /*0018*/ 	.byte	0x04, 0x17
        /*001a*/ 	.short	(.L_62 - .L_61)
.L_61:
        /*001c*/ 	.word	0x00000000
        /*0020*/ 	.short	0x0001
        /*0022*/ 	.short	0x0008
        /*0024*/ 	.byte	0x00, 0xf5, 0x21, 0x00


	//----- nvinfo : EIATTR_KPARAM_INFO
	.align		4
.L_62:
        /*0028*/ 	.byte	0x04, 0x17
        /*002a*/ 	.short	(.L_64 - .L_63)
.L_63:
        /*002c*/ 	.word	0x00000000
        /*0030*/ 	.short	0x0000
        /*0032*/ 	.short	0x0000
        /*0034*/ 	.byte	0x00, 0xf5, 0x21, 0x00


	//----- nvinfo : EIATTR_SPARSE_MMA_MASK
	.align		4
.L_64:
        /*0038*/ 	.byte	0x03, 0x50
        /*003a*/ 	.short	0x0000


	//----- nvinfo : EIATTR_MAXREG_COUNT
	.align		4
        /*003c*/ 	.byte	0x03, 0x1b
        /*003e*/ 	.short	0x00ff


	//----- nvinfo : EIATTR_MERCURY_ISA_VERSION
	.align		4
        /*0040*/ 	.byte	0x03, 0x5f
        /*0042*/ 	.short	0x0101


	//----- nvinfo : EIATTR_VRC_CTA_INIT_COUNT
	.align		4
        /*0044*/ 	.byte	0x02, 0x4a
	.zero		1
	.zero		1


	//----- nvinfo : EIATTR_EXIT_INSTR_OFFSETS
	.align		4
        /*0048*/ 	.byte	0x04, 0x1c
        /*004a*/ 	.short	(.L_66 - .L_65)


	//   ....[0]....
.L_65:
        /*004c*/ 	.word	0x000002e0


	//   ....[1]....
        /*0050*/ 	.word	0x00000600


	//----- nvinfo : EIATTR_CRS_STACK_SIZE
	.align		4
.L_66:
        /*0054*/ 	.byte	0x04, 0x1e
        /*0056*/ 	.short	(.L_68 - .L_67)
.L_67:
        /*0058*/ 	.word	0x00000000


	//----- nvinfo : EIATTR_CBANK_PARAM_SIZE
	.align		4
.L_68:
        /*005c*/ 	.byte	0x03, 0x19
        /*005e*/ 	.short	0x0014


	//----- nvinfo : EIATTR_PARAM_CBANK
	.align		4
        /*0060*/ 	.byte	0x04, 0x0a
        /*0062*/ 	.short	(.L_70 - .L_69)
	.align		4
.L_69:
        /*0064*/ 	.word	index@(.nv.constant0._Z8BWKernelPhS_j)
        /*0068*/ 	.short	0x0380
        /*006a*/ 	.short	0x0014


	//----- nvinfo : EIATTR_SW_WAR
	.align		4
.L_70:
        /*006c*/ 	.byte	0x04, 0x36
        /*006e*/ 	.short	(.L_72 - .L_71)
.L_71:
        /*0070*/ 	.word	0x00000008
.L_72:


//--------------------- .nv.info._Z14determineMasksP11pixelCoordsPhS1_S1_jjj --------------------------
	.section	.nv.info._Z14determineMasksP11pixelCoordsPhS1_S1_jjj,"",@"SHT_CUDA_INFO"
	.sectionflags	@""
	.align	4


	//----- nvinfo : EIATTR_CUDA_API_VERSION
	.align		4
        /*0000*/ 	.byte	0x04, 0x37
        /*0002*/ 	.short	(.L_74 - .L_73)
.L_73:
        /*0004*/ 	.word	0x00000082


	//----- nvinfo : EIATTR_KPARAM_INFO
	.align		4
.L_74:
        /*0008*/ 	.byte	0x04, 0x17
        /*000a*/ 	.short	(.L_76 - .L_75)
.L_75:
        /*000c*/ 	.word	0x00000000
        /*0010*/ 	.short	0x0006
        /*0012*/ 	.short	0x0028
        /*0014*/ 	.byte	0x00, 0xf0, 0x11, 0x00


	//----- nvinfo : EIATTR_KPARAM_INFO
	.align		4
.L_76:
        /*0018*/ 	.byte	0x04, 0x17
        /*001a*/ 	.short	(.L_78 - .L_77)
.L_77:
        /*001c*/ 	.word	0x00000000
        /*0020*/ 	.short	0x0005
        /*0022*/ 	.short	0x0024
        /*0024*/ 	.byte	0x00, 0xf0, 0x11, 0x00


	//----- nvinfo : EIATTR_KPARAM_INFO
	.align		4
.L_78:
        /*0028*/ 	.byte	0x04, 0x17
        /*002a*/ 	.short	(.L_80 - .L_79)
.L_79:
        /*002c*/ 	.word	0x00000000
        /*0030*/ 	.short	0x0004
        /*0032*/ 	.short	0x0020
        /*0034*/ 	.byte	0x00, 0xf0, 0x11, 0x00


	//----- nvinfo : EIATTR_KPARAM_INFO
	.align		4
.L_80:
        /*0038*/ 	.byte	0x04, 0x17
        /*003a*/ 	.short	(.L_82 - .L_81)
.L_81:
        /*003c*/ 	.word	0x00000000
        /*0040*/ 	.short	0x0003
        /*0042*/ 	.short	0x0018
        /*0044*/ 	.byte	0x00, 0xf5, 0x21, 0x00


	//----- nvinfo : EIATTR_KPARAM_INFO
	.align		4
.L_82:
        /*0048*/ 	.byte	0x04, 0x17
        /*004a*/ 	.short	(.L_84 - .L_83)
.L_83:
        /*004c*/ 	.word	0x00000000
        /*0050*/ 	.short	0x0002
        /*0052*/ 	.short	0x0010
        /*0054*/ 	.byte	0x00, 0xf5, 0x21, 0x00


	//----- nvinfo : EIATTR_KPARAM_INFO
	.align		4
.L_84:
        /*0058*/ 	.byte	0x04, 0x17
        /*005a*/ 	.short	(.L_86 - .L_85)
.L_85:
        /*005c*/ 	.word	0x00000000
        /*0060*/ 	.short	0x0001
        /*0062*/ 	.short	0x0008
        /*0064*/ 	.byte	0x00, 0xf5, 0x21, 0x00


	//----- nvinfo : EIATTR_KPARAM_INFO
	.align		4
.L_86:
        /*0068*/ 	.byte	0x04, 0x17
        /*006a*/ 	.short	(.L_88 - .L_87)
.L_87:
        /*006c*/ 	.word	0x00000000
        /*0070*/ 	.short	0x0000
        /*0072*/ 	.short	0x0000
        /*0074*/ 	.byte	0x00, 0xf5, 0x21, 0x00


	//----- nvinfo : EIATTR_SPARSE_MMA_MASK
	.align		4
.L_88:
        /*0078*/ 	.byte	0x03, 0x50
        /*007a*/ 	.short	0x0000


	//----- nvinfo : EIATTR_MAXREG_COUNT
	.align		4
        /*007c*/ 	.byte	0x03, 0x1b
        /*007e*/ 	.short	0x00ff


	//----- nvinfo : EIATTR_MERCURY_ISA_VERSION
	.align		4
        /*0080*/ 	.byte	0x03, 0x5f
        /*0082*/ 	.short	0x0101


	//----- nvinfo : EIATTR_VRC_CTA_INIT_COUNT
	.align		4
        /*0084*/ 	.byte	0x02, 0x4a
	.zero		1
	.zero		1


	//----- nvinfo : EIATTR_EXIT_INSTR_OFFSETS
	.align		4
        /*0088*/ 	.byte	0x04, 0x1c
        /*008a*/ 	.short	(.L_90 - .L_89)


	//   ....[0]....
.L_89:
        /*008c*/ 	.word	0x00000080


	//   ....[1]....
        /*0090*/ 	.word	0x0000c830


	//----- nvinfo : EIATTR_CRS_STACK_SIZE
	.align		4
.L_90:
        /*0094*/ 	.byte	0x04, 0x1e
        /*0096*/ 	.short	(.L_92 - .L_91)
.L_91:
        /*0098*/ 	.word	0x00000000


	//----- nvinfo : EIATTR_CBANK_PARAM_SIZE
	.align		4
.L_92:
        /*009c*/ 	.byte	0x03, 0x19
        /*009e*/ 	.short	0x002c


	//----- nvinfo : EIATTR_PARAM_CBANK
	.align		4
        /*00a0*/ 	.byte	0x04, 0x0a
        /*00a2*/ 	.short	(.L_94 - .L_93)
	.align		4
.L_93:
        /*00a4*/ 	.word	index@(.nv.constant0._Z14determineMasksP11pixelCoordsPhS1_S1_jjj)
        /*00a8*/ 	.short	0x0380
        /*00aa*/ 	.short	0x002c


	//----- nvinfo : EIATTR_SW_WAR
	.align		4
.L_94:
        /*00ac*/ 	.byte	0x04, 0x36
        /*00ae*/ 	.short	(.L_96 - .L_95)
.L_95:
        /*00b0*/ 	.word	0x00000008
.L_96:


//--------------------- .nv.info._Z15findNoisyPixelsP11pixelCoordsPhS1_PjS2_S2_jj --------------------------
	.section	.nv.info._Z15findNoisyPixelsP11pixelCoordsPhS1_PjS2_S2_jj,"",@"SHT_CUDA_INFO"
	.sectionflags	@""
	.align	4


	//----- nvinfo : EIATTR_CUDA_API_VERSION
	.align		4
        /*0000*/ 	.byte	0x04, 0x37
        /*0002*/ 	.short	(.L_98 - .L_97)
.L_97:
        /*0004*/ 	.word	0x00000082


	//----- nvinfo : EIATTR_KPARAM_INFO
	.align		4
.L_98:
        /*0008*/ 	.byte	0x04, 0x17
        /*000a*/ 	.short	(.L_100 - .L_99)
.L_99:
        /*000c*/ 	.word	0x00000000
        /*0010*/ 	.short	0x0007
        /*0012*/ 	.short	0x0034
        /*0014*/ 	.byte	0x00, 0xf0, 0x11, 0x00


	//----- nvinfo : EIATTR_KPARAM_INFO
	.align		4
.L_100:
        /*0018*/ 	.byte	0x04, 0x17
        /*001a*/ 	.short	(.L_102 - .L_101)
.L_101:
        /*001c*/ 	.word	0x00000000
        /*0020*/ 	.short	0x0006
        /*0022*/ 	.short	0x0030
        /*0024*/ 	.byte	0x00, 0xf0, 0x11, 0x00


	//----- nvinfo : EIATTR_KPARAM_INFO
	.align		4
.L_102:
        /*0028*/ 	.byte	0x04, 0x17
        /*002a*/ 	.short	(.L_104 - .L_103)
.L_103:
        /*002c*/ 	.word	0x00000000
        /*0030*/ 	.short	0x0005
        /*0032*/ 	.short	0x0028
        /*0034*/ 	.byte	0x00, 0xf5, 0x21, 0x00


	//----- nvinfo : EIATTR_KPARAM_INFO
	.align		4
.L_104:
        /*0038*/ 	.byte	0x04, 0x17
        /*003a*/ 	.short	(.L_106 - .L_105)
.L_105:
        /*003c*/ 	.word	0x00000000
        /*0040*/ 	.short	0x0004
        /*0042*/ 	.short	0x0020
        /*0044*/ 	.byte	0x00, 0xf5, 0x21, 0x00


	//----- nvinfo : EIATTR_KPARAM_INFO
	.align		4
.L_106:
        /*0048*/ 	.byte	0x04, 0x17
        /*004a*/ 	.short	(.L_108 - .L_107)
.L_107:
        /*004c*/ 	.word	0x00000000
        /*0050*/ 	.short	0x0003
        /*0052*/ 	.short	0x0018
        /*0054*/ 	.byte	0x00, 0xf5, 0x21, 0x00


	//----- nvinfo : EIATTR_KPARAM_INFO
	.align		4
.L_108:
        /*0058*/ 	.byte	0x04, 0x17
        /*005a*/ 	.short	(.L_110 - .L_109)
.L_109:
        /*005c*/ 	.word	0x00000000
        /*0060*/ 	.short	0x0002
        /*0062*/ 	.short	0x0010
        /*0064*/ 	.byte	0x00, 0xf5, 0x21, 0x00


	//----- nvinfo : EIATTR_KPARAM_INFO
	.align		4
.L_110:
        /*0068*/ 	.byte	0x04, 0x17
        /*006a*/ 	.short	(.L_112 - .L_111)
.L_111:
        /*006c*/ 	.word	0x00000000
        /*0070*/ 	.short	0x0001
        /*0072*/ 	.short	0x0008
        /*0074*/ 	.byte	0x00, 0xf5, 0x21, 0x00


	//----- nvinfo : EIATTR_KPARAM_INFO
	.align		4
.L_112:
        /*0078*/ 	.byte	0x04, 0x17
        /*007a*/ 	.short	(.L_114 - .L_113)
.L_113:
        /*007c*/ 	.word	0x00000000
        /*0080*/ 	.short	0x0000
        /*0082*/ 	.short	0x0000
        /*0084*/ 	.byte	0x00, 0xf5, 0x21, 0x00


	//----- nvinfo : EIATTR_SPARSE_MMA_MASK
	.align		4
.L_114:
        /*0088*/ 	.byte	0x03, 0x50
        /*008a*/ 	.short	0x0000


	//----- nvinfo : EIATTR_MAXREG_COUNT
	.align		4
        /*008c*/ 	.byte	0x03, 0x1b
        /*008e*/ 	.short	0x00ff


	//----- nvinfo : EIATTR_MERCURY_ISA_VERSION
	.align		4
        /*0090*/ 	.byte	0x03, 0x5f
        /*0092*/ 	.short	0x0101


	//----- nvinfo : EIATTR_INT_WARP_WIDE_INSTR_OFFSETS
	.align		4
        /*0094*/ 	.byte	0x04, 0x31
        /*0096*/ 	.short	(.L_116 - .L_115)


	//   ....[0]....
.L_115:
        /*0098*/ 	.word	0x00000690


	//   ....[1]....
        /*009c*/ 	.word	0x00000750


	//----- nvinfo : EIATTR_VRC_CTA_INIT_COUNT
	.align		4
.L_116:
        /*00a0*/ 	.byte	0x02, 0x4a
	.zero		1
	.zero		1


	//----- nvinfo : EIATTR_EXIT_INSTR_OFFSETS
	.align		4
        /*00a4*/ 	.byte	0x04, 0x1c
        /*00a6*/ 	.short	(.L_118 - .L_117)


	//   ....[0]....
.L_117:
        /*00a8*/ 	.word	0x00000350


	//   ....[1]....
        /*00ac*/ 	.word	0x00000670


	//   ....[2]....
        /*00b0*/ 	.word	0x000007c0


	//----- nvinfo : EIATTR_CBANK_PARAM_SIZE
	.align		4
.L_118:
        /*00b4*/ 	.byte	0x03, 0x19
        /*00b6*/ 	.short	0x0038


	//----- nvinfo : EIATTR_PARAM_CBANK
	.align		4
        /*00b8*/ 	.byte	0x04, 0x0a
        /*00ba*/ 	.short	(.L_120 - .L_119)
	.align		4
.L_119:
        /*00bc*/ 	.word	index@(.nv.constant0._Z15findNoisyPixelsP11pixelCoordsPhS1_PjS2_S2_jj)
        /*00c0*/ 	.short	0x0380
        /*00c2*/ 	.short	0x0038


	//----- nvinfo : EIATTR_SW_WAR
	.align		4
.L_120:
        /*00c4*/ 	.byte	0x04, 0x36
        /*00c6*/ 	.short	(.L_122 - .L_121)
.L_121:
        /*00c8*/ 	.word	0x00000008
.L_122:


//--------------------- .nv.callgraph             --------------------------
	.section	.nv.callgraph,"",@"SHT_CUDA_CALLGRAPH"
	.align	4
	.sectionentsize	8
	.align		4
        /*0000*/ 	.word	0x00000000
	.align		4
        /*0004*/ 	.word	0xffffffff
	.align		4
        /*0008*/ 	.word	0x00000000
	.align		4
        /*000c*/ 	.word	0xfffffffe
	.align		4
        /*0010*/ 	.word	0x00000000
	.align		4
        /*0014*/ 	.word	0xfffffffd
	.align		4
        /*0018*/ 	.word	0x00000000
	.align		4
        /*001c*/ 	.word	0xfffffffc


//--------------------- .nv.constant4             --------------------------
	.section	.nv.constant4,"a",@progbits
	.align	8
	.align		8
.nv.constant4:
        /*0000*/ 	.dword	precalc_xorwow_matrix
	.align		8
        /*0008*/ 	.dword	precalc_xorwow_offset_matrix
	.align		8
        /*0010*/ 	.dword	mrg32k3aM1
	.align		8
        /*0018*/ 	.dword	mrg32k3aM2
	.align		8
        /*0020*/ 	.dword	mrg32k3aM1SubSeq
	.align		8
        /*0028*/ 	.dword	mrg32k3aM2SubSeq
	.align		8
        /*0030*/ 	.dword	mrg32k3aM1Seq
	.align		8
        /*0038*/ 	.dword	mrg32k3aM2Seq
	.align		8
        /*0040*/ 	.dword	Horz
	.align		8
        /*0048*/ 	.dword	Vert
	.align		8
        /*0050*/ 	.dword	mask45
	.align		8
        /*0058*/ 	.dword	mask135


//--------------------- .nv.constant3             --------------------------
	.section	.nv.constant3,"a",@progbits
	.align	8
.nv.constant3:
	.type		__cr_lgamma_table,@object
	.size		__cr_lgamma_table,(.L_8 - __cr_lgamma_table)
__cr_lgamma_table:
        /*0000*/ 	.byte	0x00, 0x00, 0x00, 0x00, 0x00, 0x00, 0x00, 0x00, 0x00, 0x00, 0x00, 0x00, 0x00, 0x00, 0x00, 0x00
        /*0010*/ 	.byte	0xef, 0x39, 0xfa, 0xfe, 0x42, 0x2e, 0xe6, 0x3f, 0x02, 0x20, 0x2a, 0xfa, 0x0b, 0xab, 0xfc, 0x3f
        /*0020*/ 	.byte	0xf9, 0x2c, 0x92, 0x7c, 0xa7, 0x6c, 0x09, 0x40, 0xc9, 0x79, 0x44, 0x3c, 0x64, 0x26, 0x13, 0x40
        /*0030*/ 	.byte	0xca, 0x01, 0xcf, 0x3a, 0x27, 0x51, 0x1a, 0x40, 0x30, 0xcc, 0x2d, 0xf3, 0xe1, 0x0c, 0x21, 0x40
        /*0040*/ 	.byte	0x0d, 0xb7, 0xfc, 0x82, 0x8e, 0x35, 0x25, 0x40
.L_8:


//--------------------- .text._Z7PixCopyPhS_j     --------------------------
	.section	.text._Z7PixCopyPhS_j,"ax",@progbits
	.align	128
        .global         _Z7PixCopyPhS_j
        .type           _Z7PixCopyPhS_j,@function
        .size           _Z7PixCopyPhS_j,(.L_x_359 - _Z7PixCopyPhS_j)
        .other          _Z7PixCopyPhS_j,@"STO_CUDA_ENTRY STV_DEFAULT"
_Z7PixCopyPhS_j:
.text._Z7PixCopyPhS_j:
[----:B------:R-:W-:Y:S01]  /*0000*/  LDC R1, c[0x0][0x37c] ;  /* 0x0000df00ff017b82 */ /* 0x000fe20000000800 */
[----:B------:R-:W0:Y:S01]  /*0010*/  S2R R4, SR_CTAID.X ;  /* 0x0000000000047919 */ /* 0x000e220000002500 */
[----:B------:R-:W0:Y:S01]  /*0020*/  LDCU UR4, c[0x0][0x360] ;  /* 0x00006c00ff0477ac */ /* 0x000e220008000800 */
[----:B------:R-:W0:Y:S01]  /*0030*/  S2R R3, SR_TID.X ;  /* 0x0000000000037919 */ /* 0x000e220000002100 */
[----:B------:R-:W1:Y:S01]  /*0040*/  LDCU UR5, c[0x0][0x390] ;  /* 0x00007200ff0577ac */ /* 0x000e620008000800 */
[----:B0-----:R-:W-:-:S05]  /*0050*/  IMAD R4, R4, UR4, R3 ;  /* 0x0000000404047c24 */ /* 0x001fca000f8e0203 */
[----:B-1----:R-:W-:-:S13]  /*0060*/  ISETP.GT.U32.AND P0, PT, R4, UR5, PT ;  /* 0x0000000504007c0c */ /* 0x002fda000bf04070 */
[----:B------:R-:W-:Y:S05]  /*0070*/  @P0 EXIT ;  /* 0x000000000000094d */ /* 0x000fea0003800000 */
[----:B------:R-:W0:Y:S01]  /*0080*/  LDCU.128 UR8, c[0x0][0x380] ;  /* 0x00007000ff0877ac */ /* 0x000e220008000c00 */
[----:B------:R-:W1:Y:S01]  /*0090*/  LDCU.64 UR4, c[0x0][0x358] ;  /* 0x00006b00ff0477ac */ /* 0x000e620008000a00 */
[----:B0-----:R-:W-:-:S05]  /*00a0*/  IADD3 R2, P0, PT, R4, UR10, RZ ;  /* 0x0000000a04027c10 */ /* 0x001fca000ff1e0ff */
[----:B------:R-:W-:-:S06]  /*00b0*/  IMAD.X R3, RZ, RZ, UR11, P0 ;  /* 0x0000000bff037e24 */ /* 0x000fcc00080e06ff */
[----:B-1----:R-:W2:Y:S01]  /*00c0*/  LDG.E.U8 R3, desc[UR4][R2.64] ;  /* 0x0000000402037981 */ /* 0x002ea2000c1e1100 */
[----:B------:R-:W-:-:S05]  /*00d0*/  IADD3 R4, P0, PT, R4, UR8, RZ ;  /* 0x0000000804047c10 */ /* 0x000fca000ff1e0ff */
[----:B------:R-:W-:-:S05]  /*00e0*/  IMAD.X R5, RZ, RZ, UR9, P0 ;  /* 0x00000009ff057e24 */ /* 0x000fca00080e06ff */
[----:B--2---:R-:W-:Y:S01]  /*00f0*/  STG.E.U8 desc[UR4][R4.64], R3 ;  /* 0x0000000304007986 */ /* 0x004fe2000c101104 */
[----:B------:R-:W-:Y:S05]  /*0100*/  EXIT ;  /* 0x000000000000794d */ /* 0x000fea0003800000 */
.L_x_0:
[----:B------:R-:W-:-:S00]  /*0110*/  BRA `(.L_x_0) ;  /* 0xfffffffc00fc7947 */ /* 0x000fc0000383ffff */
[----:B------:R-:W-:-:S00]  /*0120*/  NOP ;  /* 0x0000000000007918 */ /* 0x000fc00000000000 */
        /* <DEDUP_REMOVED lines=13> */
.L_x_359:


//--------------------- .text._Z8BWKernelPhS_j    --------------------------
	.section	.text._Z8BWKernelPhS_j,"ax",@progbits
	.align	128
        .global         _Z8BWKernelPhS_j
        .type           _Z8BWKernelPhS_j,@function
        .size           _Z8BWKernelPhS_j,(.L_x_356 - _Z8BWKernelPhS_j)
        .other          _Z8BWKernelPhS_j,@"STO_CUDA_ENTRY STV_DEFAULT"
_Z8BWKernelPhS_j:
.text._Z8BWKernelPhS_j:
[----:B------:R-:W-:Y:S08]  /*0000*/  LDC R1, c[0x0][0x37c] ;  /* 0x0000df00ff017b82 */ /* 0x000ff00000000800 */
[----:B------:R-:W0:Y:S08]  /*0010*/  LDC R11, c[0x0][0x360] ;  /* 0x0000d800ff0b7b82 */ /* 0x000e300000000800 */
[----:B------:R-:W1:Y:S08]  /*0020*/  LDC R7, c[0x0][0x390] ;  /* 0x0000e400ff077b82 */ /* 0x000e700000000800 */
[----:B------:R-:W2:Y:S01]  /*0030*/  S2UR UR4, SR_CTAID.X ;  /* 0x00000000000479c3 */ /* 0x000ea20000002500 */
[----:B0-----:R-:W0:Y:S01]  /*0040*/  I2F.U32.RP R4, R11 ;  /* 0x0000000b00047306 */ /* 0x001e220000209000 */
[----:B------:R-:W-:-:S07]  /*0050*/  ISETP.NE.U32.AND P2, PT, R11, RZ, PT ;  /* 0x000000ff0b00720c */ /* 0x000fce0003f45070 */
[----:B0-----:R-:W0:Y:S02]  /*0060*/  MUFU.RCP R4, R4 ;  /* 0x0000000400047308 */ /* 0x001e240000001000 */
[----:B0-----:R-:W-:-:S06]  /*0070*/  VIADD R2, R4, 0xffffffe ;  /* 0x0ffffffe04027836 */ /* 0x001fcc0000000000 */
[----:B------:R0:W3:Y:S02]  /*0080*/  F2I.FTZ.U32.TRUNC.NTZ R3, R2 ;  /* 0x0000000200037305 */ /* 0x0000e4000021f000 */
[----:B0-----:R-:W-:Y:S02]  /*0090*/  IMAD.MOV.U32 R2, RZ, RZ, RZ ;  /* 0x000000ffff027224 */ /* 0x001fe400078e00ff */
[----:B---3--:R-:W-:-:S04]  /*00a0*/  IMAD.MOV R0, RZ, RZ, -R3 ;  /* 0x000000ffff007224 */ /* 0x008fc800078e0a03 */
[----:B------:R-:W-:Y:S01]  /*00b0*/  IMAD R5, R0, R11, RZ ;  /* 0x0000000b00057224 */ /* 0x000fe200078e02ff */
[----:B-1----:R-:W-:-:S03]  /*00c0*/  IADD3 R0, PT, PT, R11, -0x1, R7 ;  /* 0xffffffff0b007810 */ /* 0x002fc60007ffe007 */
[----:B------:R-:W-:-:S06]  /*00d0*/  IMAD.HI.U32 R3, R3, R5, R2 ;  /* 0x0000000503037227 */ /* 0x000fcc00078e0002 */
[----:B------:R-:W-:-:S04]  /*00e0*/  IMAD.HI.U32 R9, R3, R0, RZ ;  /* 0x0000000003097227 */ /* 0x000fc800078e00ff */
[----:B------:R-:W-:-:S04]  /*00f0*/  IMAD.MOV R3, RZ, RZ, -R9 ;  /* 0x000000ffff037224 */ /* 0x000fc800078e0a09 */
[----:B------:R-:W-:-:S05]  /*0100*/  IMAD R0, R11, R3, R0 ;  /* 0x000000030b007224 */ /* 0x000fca00078e0200 */
[----:B------:R-:W-:-:S13]  /*0110*/  ISETP.GE.U32.AND P0, PT, R0, R11, PT ;  /* 0x0000000b0000720c */ /* 0x000fda0003f06070 */
[----:B------:R-:W-:Y:S01]  /*0120*/  @P0 IADD3 R0, PT, PT, R0, -R11, RZ ;  /* 0x8000000b00000210 */ /* 0x000fe20007ffe0ff */
[----:B------:R-:W-:-:S03]  /*0130*/  @P0 VIADD R9, R9, 0x1 ;  /* 0x0000000109090836 */ /* 0x000fc60000000000 */
[----:B------:R-:W-:-:S13]  /*0140*/  ISETP.GE.U32.AND P1, PT, R0, R11, PT ;  /* 0x0000000b0000720c */ /* 0x000fda0003f26070 */
[----:B------:R-:W-:Y:S01]  /*0150*/  @P1 VIADD R9, R9, 0x1 ;  /* 0x0000000109091836 */ /* 0x000fe20000000000 */
[----:B------:R-:W-:-:S04]  /*0160*/  @!P2 LOP3.LUT R9, RZ, R11, RZ, 0x33, !PT ;  /* 0x0000000bff09a212 */ /* 0x000fc800078e33ff */
[----:B------:R-:W0:Y:S01]  /*0170*/  I2F.U32.RP R0, R9 ;  /* 0x0000000900007306 */ /* 0x000e220000209000 */
[----:B------:R-:W-:-:S07]  /*0180*/  ISETP.NE.U32.AND P2, PT, R9, RZ, PT ;  /* 0x000000ff0900720c */ /* 0x000fce0003f45070 */
[----:B0-----:R-:W0:Y:S02]  /*0190*/  MUFU.RCP R0, R0 ;  /* 0x0000000000007308 */ /* 0x001e240000001000 */
[----:B0-----:R-:W-:-:S06]  /*01a0*/  VIADD R2, R0, 0xffffffe ;  /* 0x0ffffffe00027836 */ /* 0x001fcc0000000000 */
[----:B------:R0:W1:Y:S02]  /*01b0*/  F2I.FTZ.U32.TRUNC.NTZ R3, R2 ;  /* 0x0000000200037305 */ /* 0x000064000021f000 */
[----:B0-----:R-:W-:Y:S02]  /*01c0*/  HFMA2 R2, -RZ, RZ, 0, 0 ;  /* 0x00000000ff027431 */ /* 0x001fe400000001ff */
[----:B-1----:R-:W-:-:S04]  /*01d0*/  IMAD R4, R9, R3, RZ ;  /* 0x0000000309047224 */ /* 0x002fc800078e02ff */
[----:B------:R-:W-:-:S04]  /*01e0*/  IMAD.MOV R5, RZ, RZ, -R4 ;  /* 0x000000ffff057224 */ /* 0x000fc800078e0a04 */
[----:B------:R-:W-:Y:S02]  /*01f0*/  IMAD.HI.U32 R3, R3, R5, R2 ;  /* 0x0000000503037227 */ /* 0x000fe400078e0002 */
[----:B------:R-:W0:Y:S04]  /*0200*/  S2R R2, SR_TID.X ;  /* 0x0000000000027919 */ /* 0x000e280000002100 */
[----:B--2---:R-:W-:-:S04]  /*0210*/  IMAD.HI.U32 R5, R3, UR4, RZ ;  /* 0x0000000403057c27 */ /* 0x004fc8000f8e00ff */
[----:B------:R-:W-:-:S04]  /*0220*/  IMAD.MOV R4, RZ, RZ, -R5 ;  /* 0x000000ffff047224 */ /* 0x000fc800078e0a05 */
[----:B------:R-:W-:-:S05]  /*0230*/  IMAD R4, R9, R4, UR4 ;  /* 0x0000000409047e24 */ /* 0x000fca000f8e0204 */
[----:B------:R-:W-:-:S13]  /*0240*/  ISETP.GE.U32.AND P0, PT, R4, R9, PT ;  /* 0x000000090400720c */ /* 0x000fda0003f06070 */
[----:B------:R-:W-:Y:S02]  /*0250*/  @P0 IMAD.IADD R4, R4, 0x1, -R9 ;  /* 0x0000000104040824 */ /* 0x000fe400078e0a09 */
[----:B------:R-:W-:-:S03]  /*0260*/  @P0 VIADD R5, R5, 0x1 ;  /* 0x0000000105050836 */ /* 0x000fc60000000000 */
[----:B------:R-:W-:-:S13]  /*0270*/  ISETP.GE.U32.AND P1, PT, R4, R9, PT ;  /* 0x000000090400720c */ /* 0x000fda0003f26070 */
[----:B------:R-:W-:Y:S01]  /*0280*/  @P1 VIADD R5, R5, 0x1 ;  /* 0x0000000105051836 */ /* 0x000fe20000000000 */
[----:B------:R-:W-:-:S04]  /*0290*/  @!P2 LOP3.LUT R5, RZ, R9, RZ, 0x33, !PT ;  /* 0x00000009ff05a212 */ /* 0x000fc800078e33ff */
[----:B------:R-:W-:-:S05]  /*02a0*/  IADD3 R0, PT, PT, -R5, RZ, RZ ;  /* 0x000000ff05007210 */ /* 0x000fca0007ffe1ff */
[----:B------:R-:W-:-:S04]  /*02b0*/  IMAD R0, R9, R0, UR4 ;  /* 0x0000000409007e24 */ /* 0x000fc8000f8e0200 */
[----:B0-----:R-:W-:-:S05]  /*02c0*/  IMAD R0, R0, R11, R2 ;  /* 0x0000000b00007224 */ /* 0x001fca00078e0202 */
[----:B------:R-:W-:-:S13]  /*02d0*/  ISETP.GE.U32.AND P0, PT, R0, R7, PT ;  /* 0x000000070000720c */ /* 0x000fda0003f06070 */
[----:B------:R-:W-:Y:S05]  /*02e0*/  @P0 EXIT ;  /* 0x000000000000094d */ /* 0x000fea0003800000 */
[----:B------:R-:W-:Y:S01]  /*02f0*/  IMAD.MOV.U32 R2, RZ, RZ, 0x3 ;  /* 0x00000003ff027424 */ /* 0x000fe200078e00ff */
[----:B------:R-:W0:Y:S03]  /*0300*/  LDCU.64 UR6, c[0x0][0x388] ;  /* 0x00007100ff0677ac */ /* 0x000e260008000a00 */
[----:B------:R-:W-:Y:S01]  /*0310*/  IMAD R2, R7, R2, 0x3 ;  /* 0x0000000307027424 */ /* 0x000fe200078e0202 */
[----:B------:R-:W1:Y:S04]  /*0320*/  LDCU.64 UR4, c[0x0][0x358] ;  /* 0x00006b00ff0477ac */ /* 0x000e680008000a00 */
[----:B------:R-:W-:-:S05]  /*0330*/  LOP3.LUT R2, R2, 0xfffffffc, RZ, 0xc0, !PT ;  /* 0xfffffffc02027812 */ /* 0x000fca00078ec0ff */
[----:B------:R-:W-:-:S04]  /*0340*/  IMAD R3, R5, R2, RZ ;  /* 0x0000000205037224 */ /* 0x000fc800078e02ff */
[----:B------:R-:W-:-:S04]  /*0350*/  IMAD R3, R0, 0x3, R3 ;  /* 0x0000000300037824 */ /* 0x000fc800078e0203 */
[C---:B------:R-:W-:Y:S02]  /*0360*/  VIADD R18, R3.reuse, 0x2 ;  /* 0x0000000203127836 */ /* 0x040fe40000000000 */
[----:B------:R-:W-:-:S03]  /*0370*/  VIADD R14, R3, 0x1 ;  /* 0x00000001030e7836 */ /* 0x000fc60000000000 */
[----:B0-----:R-:W-:Y:S02]  /*0380*/  IADD3 R18, P1, PT, R18, UR6, RZ ;  /* 0x0000000612127c10 */ /* 0x001fe4000ff3e0ff */
[----:B------:R-:W-:-:S03]  /*0390*/  IADD3 R14, P0, PT, R14, UR6, RZ ;  /* 0x000000060e0e7c10 */ /* 0x000fc6000ff1e0ff */
[----:B------:R-:W-:Y:S01]  /*03a0*/  IMAD.X R19, RZ, RZ, UR7, P1 ;  /* 0x00000007ff137e24 */ /* 0x000fe200088e06ff */
[----:B------:R-:W-:Y:S02]  /*03b0*/  IADD3.X R15, PT, PT, RZ, UR7, RZ, P0, !PT ;  /* 0x00000007ff0f7c10 */ /* 0x000fe400087fe4ff */
[----:B------:R-:W-:Y:S02]  /*03c0*/  IADD3 R16, P0, PT, R3, UR6, RZ ;  /* 0x0000000603107c10 */ /* 0x000fe4000ff1e0ff */
[----:B-1----:R-:W2:Y:S04]  /*03d0*/  LDG.E.U8 R18, desc[UR4][R18.64] ;  /* 0x0000000412127981 */ /* 0x002ea8000c1e1100 */
[----:B------:R0:W3:Y:S01]  /*03e0*/  LDG.E.U8 R4, desc[UR4][R14.64] ;  /* 0x000000040e047981 */ /* 0x0000e2000c1e1100 */
[----:B------:R-:W-:-:S05]  /*03f0*/  IMAD.X R17, RZ, RZ, UR7, P0 ;  /* 0x00000007ff117e24 */ /* 0x000fca00080e06ff */
[----:B------:R-:W4:Y:S01]  /*0400*/  LDG.E.U8 R16, desc[UR4][R16.64] ;  /* 0x0000000410107981 */ /* 0x000f22000c1e1100 */
[----:B------:R-:W1:Y:S01]  /*0410*/  MUFU.RCP64H R3, 3 ;  /* 0x4008000000037908 */ /* 0x000e620000001800 */
[----:B------:R-:W-:Y:S01]  /*0420*/  IMAD.MOV.U32 R20, RZ, RZ, 0x0 ;  /* 0x00000000ff147424 */ /* 0x000fe200078e00ff */
[----:B------:R-:W-:Y:S01]  /*0430*/  MOV R21, 0x40080000 ;  /* 0x4008000000157802 */ /* 0x000fe20000000f00 */
[----:B------:R-:W-:-:S06]  /*0440*/  IMAD.MOV.U32 R2, RZ, RZ, 0x1 ;  /* 0x00000001ff027424 */ /* 0x000fcc00078e00ff */
[----:B-1----:R-:W-:-:S08]  /*0450*/  DFMA R10, R2, -R20, 1 ;  /* 0x3ff00000020a742b */ /* 0x002fd00000000814 */
[----:B------:R-:W-:-:S08]  /*0460*/  DFMA R12, R10, R10, R10 ;  /* 0x0000000a0a0c722b */ /* 0x000fd0000000000a */
[----:B------:R-:W-:-:S08]  /*0470*/  DFMA R12, R2, R12, R2 ;  /* 0x0000000c020c722b */ /* 0x000fd00000000002 */
[----:B0-----:R-:W-:-:S08]  /*0480*/  DFMA R14, R12, -R20, 1 ;  /* 0x3ff000000c0e742b */ /* 0x001fd00000000814 */
[----:B------:R-:W-:Y:S01]  /*0490*/  DFMA R14, R12, R14, R12 ;  /* 0x0000000e0c0e722b */ /* 0x000fe2000000000c */
[----:B------:R-:W-:Y:S01]  /*04a0*/  BSSY.RECONVERGENT B0, `(.L_x_1) ;  /* 0x0000010000007945 */ /* 0x000fe20003800200 */
[----:B------:R-:W-:Y:S01]  /*04b0*/  IMAD R0, R5, R7, R0 ;  /* 0x0000000705007224 */ /* 0x000fe200078e0200 */
[----:B--2---:R-:W-:Y:S08]  /*04c0*/  I2F.F64.U16 R10, R18 ;  /* 0x00000012000a7312 */ /* 0x004ff00000101800 */
[----:B---3--:R-:W0:Y:S08]  /*04d0*/  I2F.F64.U16 R8, R4 ;  /* 0x0000000400087312 */ /* 0x008e300000101800 */
[----:B----4-:R-:W1:Y:S01]  /*04e0*/  I2F.F64.U16 R2, R16 ;  /* 0x0000001000027312 */ /* 0x010e620000101800 */
[----:B0-----:R-:W-:-:S08]  /*04f0*/  DADD R8, R8, R10 ;  /* 0x0000000008087229 */ /* 0x001fd0000000000a */
[----:B-1----:R-:W-:-:S08]  /*0500*/  DADD R8, R2, R8 ;  /* 0x0000000002087229 */ /* 0x002fd00000000008 */
[----:B------:R-:W-:-:S08]  /*0510*/  DMUL R2, R8, R14 ;  /* 0x0000000e08027228 */ /* 0x000fd00000000000 */
[----:B------:R-:W-:-:S08]  /*0520*/  DFMA R10, R2, -3, R8 ;  /* 0xc0080000020a782b */ /* 0x000fd00000000008 */
[----:B------:R-:W-:Y:S01]  /*0530*/  DFMA R2, R14, R10, R2 ;  /* 0x0000000a0e02722b */ /* 0x000fe20000000002 */
[----:B------:R-:W-:-:S09]  /*0540*/  FSETP.GEU.AND P1, PT, |R9|, 6.5827683646048100446e-37, PT ;  /* 0x036000000900780b */ /* 0x000fd20003f2e200 */
[----:B------:R-:W-:-:S05]  /*0550*/  FFMA R4, RZ, 2.125, R3 ;  /* 0x40080000ff047823 */ /* 0x000fca0000000003 */
[----:B------:R-:W-:-:S13]  /*0560*/  FSETP.GT.AND P0, PT, |R4|, 1.469367938527859385e-39, PT ;  /* 0x001000000400780b */ /* 0x000fda0003f04200 */
[----:B------:R-:W-:Y:S05]  /*0570*/  @P0 BRA P1, `(.L_x_2) ;  /* 0x0000000000080947 */ /* 0x000fea0000800000 */
[----:B------:R-:W-:-:S07]  /*0580*/  MOV R6, 0x5a0 ;  /* 0x000005a000067802 */ /* 0x000fce0000000f00 */
[----:B------:R-:W-:Y:S05]  /*0590*/  CALL.REL.NOINC `($__internal_0_$__cuda_sm20_div_rn_f64_full) ;  /* 0x00000000001c7944 */ /* 0x000fea0003c00000 */
.L_x_2:
[----:B------:R-:W-:Y:S05]  /*05a0*/  BSYNC.RECONVERGENT B0 ;  /* 0x0000000000007941 */ /* 0x000fea0003800200 */
.L_x_1:
[----:B------:R-:W0:Y:S01]  /*05b0*/  LDCU.64 UR6, c[0x0][0x380] ;  /* 0x00007000ff0677ac */ /* 0x000e220008000a00 */
[----:B------:R-:W1:Y:S01]  /*05c0*/  F2I.U32.F64.TRUNC R3, R2 ;  /* 0x0000000200037311 */ /* 0x000e62000030d000 */
[----:B0-----:R-:W-:-:S05]  /*05d0*/  IADD3 R4, P0, PT, R0, UR6, RZ ;  /* 0x0000000600047c10 */ /* 0x001fca000ff1e0ff */
[----:B------:R-:W-:-:S05]  /*05e0*/  IMAD.X R5, RZ, RZ, UR7, P0 ;  /* 0x00000007ff057e24 */ /* 0x000fca00080e06ff */
[----:B-1----:R-:W-:Y:S01]  /*05f0*/  STG.E.U8 desc[UR4][R4.64], R3 ;  /* 0x0000000304007986 */ /* 0x002fe2000c101104 */
[----:B------:R-:W-:Y:S05]  /*0600*/  EXIT ;  /* 0x000000000000794d */ /* 0x000fea0003800000 */
        .weak           $__internal_0_$__cuda_sm20_div_rn_f64_full
        .type           $__internal_0_$__cuda_sm20_div_rn_f64_full,@function
        .size           $__internal_0_$__cuda_sm20_div_rn_f64_full,(.L_x_356 - $__internal_0_$__cuda_sm20_div_rn_f64_full)
$__internal_0_$__cuda_sm20_div_rn_f64_full:
[----:B------:R-:W-:Y:S01]  /*0610*/  MOV R3, 0x3ff80000 ;  /* 0x3ff8000000037802 */ /* 0x000fe20000000f00 */
[----:B------:R-:W-:Y:S01]  /*0620*/  IMAD.MOV.U32 R2, RZ, RZ, 0x0 ;  /* 0x00000000ff027424 */ /* 0x000fe200078e00ff */
[----:B------:R-:W-:Y:S01]  /*0630*/  MOV R19, 0x40000000 ;  /* 0x4000000000137802 */ /* 0x000fe20000000f00 */
[----:B------:R-:W-:Y:S01]  /*0640*/  IMAD.MOV.U32 R10, RZ, RZ, 0x1 ;  /* 0x00000001ff0a7424 */ /* 0x000fe200078e00ff */
[----:B------:R-:W0:Y:S01]  /*0650*/  MUFU.RCP64H R11, R3 ;  /* 0x00000003000b7308 */ /* 0x000e220000001800 */
[----:B------:R-:W-:Y:S01]  /*0660*/  IMAD.MOV.U32 R5, RZ, RZ, R9 ;  /* 0x000000ffff057224 */ /* 0x000fe200078e0009 */
[----:B------:R-:W-:Y:S01]  /*0670*/  BSSY.RECONVERGENT B1, `(.L_x_3) ;  /* 0x0000047000017945 */ /* 0x000fe20003800200 */
[----:B------:R-:W-:Y:S01]  /*0680*/  IMAD.MOV.U32 R4, RZ, RZ, R8 ;  /* 0x000000ffff047224 */ /* 0x000fe200078e0008 */
[----:B------:R-:W-:Y:S01]  /*0690*/  MOV R8, 0x1ca00000 ;  /* 0x1ca0000000087802 */ /* 0x000fe20000000f00 */
[----:B------:R-:W-:Y:S01]  /*06a0*/  VIADD R20, R19, 0xffffffff ;  /* 0xffffffff13147836 */ /* 0x000fe20000000000 */
[----:B------:R-:W-:-:S02]  /*06b0*/  FSETP.GEU.AND P1, PT, |R5|, 1.469367938527859385e-39, PT ;  /* 0x001000000500780b */ /* 0x000fc40003f2e200 */
[----:B------:R-:W-:-:S04]  /*06c0*/  LOP3.LUT R7, R5, 0x7ff00000, RZ, 0xc0, !PT ;  /* 0x7ff0000005077812 */ /* 0x000fc800078ec0ff */
[----:B------:R-:W-:Y:S01]  /*06d0*/  ISETP.GE.U32.AND P0, PT, R7, 0x40000000, PT ;  /* 0x400000000700780c */ /* 0x000fe20003f06070 */
[----:B------:R-:W-:Y:S01]  /*06e0*/  IMAD.MOV.U32 R18, RZ, RZ, R7 ;  /* 0x000000ffff127224 */ /* 0x000fe200078e0007 */
[----:B0-----:R-:W-:-:S08]  /*06f0*/  DFMA R12, R10, -R2, 1 ;  /* 0x3ff000000a0c742b */ /* 0x001fd00000000802 */
[----:B------:R-:W-:-:S08]  /*0700*/  DFMA R12, R12, R12, R12 ;  /* 0x0000000c0c0c722b */ /* 0x000fd0000000000c */
[----:B------:R-:W-:Y:S01]  /*0710*/  DFMA R14, R10, R12, R10 ;  /* 0x0000000c0a0e722b */ /* 0x000fe2000000000a */
[----:B------:R-:W-:Y:S01]  /*0720*/  SEL R13, R8, 0x63400000, !P0 ;  /* 0x63400000080d7807 */ /* 0x000fe20004000000 */
[----:B------:R-:W-:-:S03]  /*0730*/  IMAD.MOV.U32 R8, RZ, RZ, R4 ;  /* 0x000000ffff087224 */ /* 0x000fc600078e0004 */
[C-C-:B------:R-:W-:Y:S02]  /*0740*/  @!P1 LOP3.LUT R10, R13.reuse, 0x80000000, R5.reuse, 0xf8, !PT ;  /* 0x800000000d0a9812 */ /* 0x140fe400078ef805 */
[----:B------:R-:W-:Y:S01]  /*0750*/  LOP3.LUT R9, R13, 0x800fffff, R5, 0xf8, !PT ;  /* 0x800fffff0d097812 */ /* 0x000fe200078ef805 */
[----:B------:R-:W-:Y:S01]  /*0760*/  DFMA R16, R14, -R2, 1 ;  /* 0x3ff000000e10742b */ /* 0x000fe20000000802 */
[----:B------:R-:W-:Y:S01]  /*0770*/  @!P1 LOP3.LUT R11, R10, 0x100000, RZ, 0xfc, !PT ;  /* 0x001000000a0b9812 */ /* 0x000fe200078efcff */
[----:B------:R-:W-:-:S06]  /*0780*/  @!P1 IMAD.MOV.U32 R10, RZ, RZ, RZ ;  /* 0x000000ffff0a9224 */ /* 0x000fcc00078e00ff */
[----:B------:R-:W-:Y:S02]  /*0790*/  @!P1 DFMA R8, R8, 2, -R10 ;  /* 0x400000000808982b */ /* 0x000fe4000000080a */
[----:B------:R-:W-:-:S08]  /*07a0*/  DFMA R16, R14, R16, R14 ;  /* 0x000000100e10722b */ /* 0x000fd0000000000e */
[----:B------:R-:W-:Y:S01]  /*07b0*/  @!P1 LOP3.LUT R18, R9, 0x7ff00000, RZ, 0xc0, !PT ;  /* 0x7ff0000009129812 */ /* 0x000fe200078ec0ff */
[----:B------:R-:W-:-:S04]  /*07c0*/  DMUL R10, R16, R8 ;  /* 0x00000008100a7228 */ /* 0x000fc80000000000 */
[----:B------:R-:W-:-:S04]  /*07d0*/  VIADD R12, R18, 0xffffffff ;  /* 0xffffffff120c7836 */ /* 0x000fc80000000000 */
[----:B------:R-:W-:Y:S01]  /*07e0*/  DFMA R14, R10, -R2, R8 ;  /* 0x800000020a0e722b */ /* 0x000fe20000000008 */
[----:B------:R-:W-:-:S04]  /*07f0*/  ISETP.GT.U32.AND P0, PT, R12, 0x7feffffe, PT ;  /* 0x7feffffe0c00780c */ /* 0x000fc80003f04070 */
[----:B------:R-:W-:-:S03]  /*0800*/  ISETP.GT.U32.OR P0, PT, R20, 0x7feffffe, P0 ;  /* 0x7feffffe1400780c */ /* 0x000fc60000704470 */
[----:B------:R-:W-:-:S10]  /*0810*/  DFMA R10, R16, R14, R10 ;  /* 0x0000000e100a722b */ /* 0x000fd4000000000a */
[----:B------:R-:W-:Y:S05]  /*0820*/  @P0 BRA `(.L_x_4) ;  /* 0x0000000000680947 */ /* 0x000fea0003800000 */
[----:B------:R-:W-:-:S05]  /*0830*/  IMAD.MOV.U32 R4, RZ, RZ, 0x40000000 ;  /* 0x40000000ff047424 */ /* 0x000fca00078e00ff */
[----:B------:R-:W-:-:S04]  /*0840*/  VIADDMNMX R7, R7, -R4, 0xb9600000, !PT ;  /* 0xb960000007077446 */ /* 0x000fc80007800904 */
[----:B------:R-:W-:-:S04]  /*0850*/  VIMNMX R4, PT, PT, R7, 0x46a00000, PT ;  /* 0x46a0000007047848 */ /* 0x000fc80003fe0100 */
[----:B------:R-:W-:Y:S01]  /*0860*/  IADD3 R7, PT, PT, -R13, R4, RZ ;  /* 0x000000040d077210 */ /* 0x000fe20007ffe1ff */
[----:B------:R-:W-:-:S04]  /*0870*/  IMAD.MOV.U32 R4, RZ, RZ, RZ ;  /* 0x000000ffff047224 */ /* 0x000fc800078e00ff */
[----:B------:R-:W-:-:S06]  /*0880*/  VIADD R5, R7, 0x7fe00000 ;  /* 0x7fe0000007057836 */ /* 0x000fcc0000000000 */
[----:B------:R-:W-:-:S10]  /*0890*/  DMUL R12, R10, R4 ;  /* 0x000000040a0c7228 */ /* 0x000fd40000000000 */
[----:B------:R-:W-:-:S13]  /*08a0*/  FSETP.GTU.AND P0, PT, |R13|, 1.469367938527859385e-39, PT ;  /* 0x001000000d00780b */ /* 0x000fda0003f0c200 */
[----:B------:R-:W-:Y:S05]  /*08b0*/  @P0 BRA `(.L_x_5) ;  /* 0x0000000000880947 */ /* 0x000fea0003800000 */
[----:B------:R-:W-:Y:S01]  /*08c0*/  DFMA R2, R10, -R2, R8 ;  /* 0x800000020a02722b */ /* 0x000fe20000000008 */
[----:B------:R-:W-:-:S09]  /*08d0*/  IMAD.MOV.U32 R4, RZ, RZ, RZ ;  /* 0x000000ffff047224 */ /* 0x000fd200078e00ff */
[C---:B------:R-:W-:Y:S02]  /*08e0*/  FSETP.NEU.AND P0, PT, R3.reuse, RZ, PT ;  /* 0x000000ff0300720b */ /* 0x040fe40003f0d000 */
[----:B------:R-:W-:-:S04]  /*08f0*/  LOP3.LUT R2, R3, 0x40080000, RZ, 0x3c, !PT ;  /* 0x4008000003027812 */ /* 0x000fc800078e3cff */
[----:B------:R-:W-:-:S04]  /*0900*/  LOP3.LUT R9, R2, 0x80000000, RZ, 0xc0, !PT ;  /* 0x8000000002097812 */ /* 0x000fc800078ec0ff */
[----:B------:R-:W-:-:S03]  /*0910*/  LOP3.LUT R5, R9, R5, RZ, 0xfc, !PT ;  /* 0x0000000509057212 */ /* 0x000fc600078efcff */
[----:B------:R-:W-:Y:S05]  /*0920*/  @!P0 BRA `(.L_x_5) ;  /* 0x00000000006c8947 */ /* 0x000fea0003800000 */
[C---:B------:R-:W-:Y:S01]  /*0930*/  IADD3 R3, PT, PT, -R7.reuse, RZ, RZ ;  /* 0x000000ff07037210 */ /* 0x040fe20007ffe1ff */
[----:B------:R-:W-:Y:S01]  /*0940*/  IMAD.MOV.U32 R2, RZ, RZ, RZ ;  /* 0x000000ffff027224 */ /* 0x000fe200078e00ff */
[----:B------:R-:W-:Y:S01]  /*0950*/  DMUL.RP R4, R10, R4 ;  /* 0x000000040a047228 */ /* 0x000fe20000008000 */
[----:B------:R-:W-:-:S04]  /*0960*/  IADD3 R7, PT, PT, -R7, -0x43300000, RZ ;  /* 0xbcd0000007077810 */ /* 0x000fc80007ffe1ff */
[----:B------:R-:W-:-:S05]  /*0970*/  DFMA R2, R12, -R2, R10 ;  /* 0x800000020c02722b */ /* 0x000fca000000000a */
[----:B------:R-:W-:-:S05]  /*0980*/  LOP3.LUT R9, R5, R9, RZ, 0x3c, !PT ;  /* 0x0000000905097212 */ /* 0x000fca00078e3cff */
[----:B------:R-:W-:-:S04]  /*0990*/  FSETP.NEU.AND P0, PT, |R3|, R7, PT ;  /* 0x000000070300720b */ /* 0x000fc80003f0d200 */
[----:B------:R-:W-:Y:S02]  /*09a0*/  FSEL R12, R4, R12, !P0 ;  /* 0x0000000c040c7208 */ /* 0x000fe40004000000 */
[----:B------:R-:W-:Y:S01]  /*09b0*/  FSEL R13, R9, R13, !P0 ;  /* 0x0000000d090d7208 */ /* 0x000fe20004000000 */
[----:B------:R-:W-:Y:S06]  /*09c0*/  BRA `(.L_x_5) ;  /* 0x0000000000447947 */ /* 0x000fec0003800000 */
.L_x_4:
[----:B------:R-:W-:-:S14]  /*09d0*/  DSETP.NAN.AND P0, PT, R4, R4, PT ;  /* 0x000000040400722a */ /* 0x000fdc0003f08000 */
[----:B------:R-:W-:Y:S05]  /*09e0*/  @P0 BRA `(.L_x_6) ;  /* 0x0000000000340947 */ /* 0x000fea0003800000 */
[----:B------:R-:W-:Y:S01]  /*09f0*/  ISETP.NE.AND P0, PT, R18, R19, PT ;  /* 0x000000131200720c */ /* 0x000fe20003f05270 */
[----:B------:R-:W-:Y:S02]  /*0a00*/  IMAD.MOV.U32 R12, RZ, RZ, 0x0 ;  /* 0x00000000ff0c7424 */ /* 0x000fe400078e00ff */
[----:B------:R-:W-:-:S10]  /*0a10*/  IMAD.MOV.U32 R13, RZ, RZ, -0x80000 ;  /* 0xfff80000ff0d7424 */ /* 0x000fd400078e00ff */
[----:B------:R-:W-:Y:S05]  /*0a20*/  @!P0 BRA `(.L_x_5) ;  /* 0x00000000002c8947 */ /* 0x000fea0003800000 */
[----:B------:R-:W-:Y:S02]  /*0a30*/  ISETP.NE.AND P0, PT, R18, 0x7ff00000, PT ;  /* 0x7ff000001200780c */ /* 0x000fe40003f05270 */
[----:B------:R-:W-:Y:S02]  /*0a40*/  LOP3.LUT R4, R5, 0x40080000, RZ, 0x3c, !PT ;  /* 0x4008000005047812 */ /* 0x000fe400078e3cff */
[----:B------:R-:W-:Y:S02]  /*0a50*/  ISETP.EQ.OR P0, PT, R19, RZ, !P0 ;  /* 0x000000ff1300720c */ /* 0x000fe40004702670 */
[----:B------:R-:W-:-:S11]  /*0a60*/  LOP3.LUT R13, R4, 0x80000000, RZ, 0xc0, !PT ;  /* 0x80000000040d7812 */ /* 0x000fd600078ec0ff */
[----:B------:R-:W-:Y:S02]  /*0a70*/  @P0 LOP3.LUT R2, R13, 0x7ff00000, RZ, 0xfc, !PT ;  /* 0x7ff000000d020812 */ /* 0x000fe400078efcff */
[----:B------:R-:W-:Y:S01]  /*0a80*/  @!P0 MOV R12, RZ ;  /* 0x000000ff000c8202 */ /* 0x000fe20000000f00 */
[----:B------:R-:W-:Y:S02]  /*0a90*/  @P0 IMAD.MOV.U32 R12, RZ, RZ, RZ ;  /* 0x000000ffff0c0224 */ /* 0x000fe400078e00ff */
[----:B------:R-:W-:Y:S01]  /*0aa0*/  @P0 IMAD.MOV.U32 R13, RZ, RZ, R2 ;  /* 0x000000ffff0d0224 */ /* 0x000fe200078e0002 */
[----:B------:R-:W-:Y:S06]  /*0ab0*/  BRA `(.L_x_5) ;  /* 0x0000000000087947 */ /* 0x000fec0003800000 */
.L_x_6:
[----:B------:R-:W-:Y:S01]  /*0ac0*/  LOP3.LUT R13, R5, 0x80000, RZ, 0xfc, !PT ;  /* 0x00080000050d7812 */ /* 0x000fe200078efcff */
[----:B------:R-:W-:-:S07]  /*0ad0*/  IMAD.MOV.U32 R12, RZ, RZ, R4 ;  /* 0x000000ffff0c7224 */ /* 0x000fce00078e0004 */
.L_x_5:
[----:B------:R-:W-:Y:S05]  /*0ae0*/  BSYNC.RECONVERGENT B1 ;  /* 0x0000000000017941 */ /* 0x000fea0003800200 */
.L_x_3:
[----:B------:R-:W-:Y:S01]  /*0af0*/  IMAD.MOV.U32 R7, RZ, RZ, 0x0 ;  /* 0x00000000ff077424 */ /* 0x000fe200078e00ff */
[----:B------:R-:W-:Y:S01]  /*0b00*/  MOV R2, R12 ;  /* 0x0000000c00027202 */ /* 0x000fe20000000f00 */
[----:B------:R-:W-:Y:S02]  /*0b10*/  IMAD.MOV.U32 R3, RZ, RZ, R13 ;  /* 0x000000ffff037224 */ /* 0x000fe400078e000d */
[----:B------:R-:W-:Y:S05]  /*0b20*/  RET.REL.NODEC R6 `(_Z8BWKernelPhS_j) ;  /* 0xfffffff406347950 */ /* 0x000fea0003c3ffff */
.L_x_7:
        /* <DEDUP_REMOVED lines=13> */
.L_x_356:


//--------------------- .text._Z14determineMasksP11pixelCoordsPhS1_S1_jjj --------------------------
	.section	.text._Z14determineMasksP11pixelCoordsPhS1_S1_jjj,"ax",@progbits
	.align	128
        .global         _Z14determineMasksP11pixelCoordsPhS1_S1_jjj
        .type           _Z14determineMasksP11pixelCoordsPhS1_S1_jjj,@function
        .size           _Z14determineMasksP11pixelCoordsPhS1_S1_jjj,(.L_x_358 - _Z14determineMasksP11pixelCoordsPhS1_S1_jjj)
        .other          _Z14determineMasksP11pixelCoordsPhS1_S1_jjj,@"STO_CUDA_ENTRY STV_DEFAULT"
_Z14determineMasksP11pixelCoordsPhS1_S1_jjj:
.text._Z14determineMasksP11pixelCoordsPhS1_S1_jjj:
[----:B------:R-:W0:Y:S01]  /*0000*/  LDC R1, c[0x0][0x37c] ;  /* 0x0000df00ff017b82 */ /* 0x000e220000000800 */
[----:B------:R-:W1:Y:S01]  /*0010*/  S2R R5, SR_CTAID.X ;  /* 0x0000000000057919 */ /* 0x000e620000002500 */
[----:B------:R-:W1:Y:S01]  /*0020*/  LDCU UR4, c[0x0][0x360] ;  /* 0x00006c00ff0477ac */ /* 0x000e620008000800 */
[----:B0-----:R-:W-:Y:S01]  /*0030*/  VIADD R1, R1, 0xffffffc0 ;  /* 0xffffffc001017836 */ /* 0x001fe20000000000 */
[----:B------:R-:W1:Y:S01]  /*0040*/  S2R R0, SR_TID.X ;  /* 0x0000000000007919 */ /* 0x000e620000002100 */
[----:B------:R-:W0:Y:S01]  /*0050*/  LDCU UR5, c[0x0][0x3a0] ;  /* 0x00007400ff0577ac */ /* 0x000e220008000800 */
[----:B-1----:R-:W-:-:S05]  /*0060*/  IMAD R5, R5, UR4, R0 ;  /* 0x0000000405057c24 */ /* 0x002fca000f8e0200 */
[----:B0-----:R-:W-:-:S13]  /*0070*/  ISETP.GT.U32.AND P0, PT, R5, UR5, PT ;  /* 0x0000000505007c0c */ /* 0x001fda000bf04070 */
[----:B------:R-:W-:Y:S05]  /*0080*/  @P0 EXIT ;  /* 0x000000000000094d */ /* 0x000fea0003800000 */
[----:B------:R-:W0:Y:S01]  /*0090*/  LDC.64 R6, c[0x0][0x380] ;  /* 0x0000e000ff067b82 */ /* 0x000e220000000a00 */
[----:B------:R-:W1:Y:S01]  /*00a0*/  LDCU.64 UR4, c[0x0][0x358] ;  /* 0x00006b00ff0477ac */ /* 0x000e620008000a00 */
[----:B------:R-:W2:Y:S06]  /*00b0*/  LDCU.64 UR6, c[0x0][0x390] ;  /* 0x00007200ff0677ac */ /* 0x000eac0008000a00 */
[----:B------:R-:W3:Y:S01]  /*00c0*/  LDC R2, c[0x0][0x3a4] ;  /* 0x0000e900ff027b82 */ /* 0x000ee20000000800 */
[----:B------:R-:W4:Y:S01]  /*00d0*/  LDCU.64 UR8, c[0x0][0x388] ;  /* 0x00007100ff0877ac */ /* 0x000f220008000a00 */
[----:B0-----:R-:W-:-:S05]  /*00e0*/  IMAD.WIDE.U32 R6, R5, 0x8, R6 ;  /* 0x0000000805067825 */ /* 0x001fca00078e0006 */
[----:B-1----:R-:W2:Y:S04]  /*00f0*/  LDG.E R3, desc[UR4][R6.64] ;  /* 0x0000000406037981 */ /* 0x002ea8000c1e1900 */
[----:B------:R-:W4:Y:S01]  /*0100*/  LDG.E R0, desc[UR4][R6.64+0x4] ;  /* 0x0000040406007981 */ /* 0x000f22000c1e1900 */
[----:B---3--:R-:W-:Y:S01]  /*0110*/  SHF.R.S32.HI R37, RZ, 0x1f, R2 ;  /* 0x0000001fff257819 */ /* 0x008fe20000011402 */
[----:B--2---:R-:W-:-:S04]  /*0120*/  VIADD R3, R3, 0xfffffffe ;  /* 0xfffffffe03037836 */ /* 0x004fc80000000000 */
[----:B------:R-:W-:-:S05]  /*0130*/  IMAD R11, R3, R2, RZ ;  /* 0x00000002030b7224 */ /* 0x000fca00078e02ff */
[----:B----4-:R-:W-:-:S04]  /*0140*/  IADD3 R25, PT, PT, R11, -0x2, R0 ;  /* 0xfffffffe0b197810 */ /* 0x010fc80007ffe000 */
[----:B------:R-:W-:Y:S02]  /*0150*/  SHF.R.S32.HI R14, RZ, 0x1f, R25 ;  /* 0x0000001fff0e7819 */ /* 0x000fe40000011419 */
[----:B------:R-:W-:-:S04]  /*0160*/  IADD3 R60, P0, PT, R25, UR6, RZ ;  /* 0x00000006193c7c10 */ /* 0x000fc8000ff1e0ff */
[----:B------:R-:W-:-:S05]  /*0170*/  IADD3.X R61, PT, PT, R14, UR7, RZ, P0, !PT ;  /* 0x000000070e3d7c10 */ /* 0x000fca00087fe4ff */
[----:B------:R-:W2:Y:S04]  /*0180*/  LDG.E.U8 R3, desc[UR4][R60.64] ;  /* 0x000000043c037981 */ /* 0x000ea8000c1e1100 */
[----:B------:R-:W3:Y:S01]  /*0190*/  LDG.E.U8 R8, desc[UR4][R60.64+0x3] ;  /* 0x000003043c087981 */ /* 0x000ee2000c1e1100 */
[----:B------:R-:W-:-:S03]  /*01a0*/  IADD3 R12, P0, PT, R60, R2, RZ ;  /* 0x000000023c0c7210 */ /* 0x000fc60007f1e0ff */
[----:B------:R-:W4:Y:S04]  /*01b0*/  LDG.E.U8 R4, desc[UR4][R60.64+0x1] ;  /* 0x000001043c047981 */ /* 0x000f28000c1e1100 */
[----:B------:R-:W4:Y:S01]  /*01c0*/  LDG.E.U8 R6, desc[UR4][R60.64+0x2] ;  /* 0x000002043c067981 */ /* 0x000f22000c1e1100 */
[----:B------:R-:W-:-:S03]  /*01d0*/  IMAD.X R13, R37, 0x1, R61, P0 ;  /* 0x00000001250d7824 */ /* 0x000fc600000e063d */
[----:B------:R0:W5:Y:S04]  /*01e0*/  LDG.E.U8 R9, desc[UR4][R60.64+0x4] ;  /* 0x000004043c097981 */ /* 0x000168000c1e1100 */
[----:B------:R0:W5:Y:S04]  /*01f0*/  LDG.E.U8 R10, desc[UR4][R12.64] ;  /* 0x000000040c0a7981 */ /* 0x000168000c1e1100 */
[----:B------:R0:W5:Y:S01]  /*0200*/  LDG.E.U8 R7, desc[UR4][R12.64+0x1] ;  /* 0x000001040c077981 */ /* 0x000162000c1e1100 */
[----:B------:R-:W-:Y:S01]  /*0210*/  IADD3 R24, P1, PT, R25, UR8, RZ ;  /* 0x0000000819187c10 */ /* 0x000fe2000ff3e0ff */
[----:B------:R-:W-:Y:S01]  /*0220*/  BSSY.RECONVERGENT B0, `(.L_x_8) ;  /* 0x0000025000007945 */ /* 0x000fe20003800200 */
[----:B------:R-:W-:Y:S01]  /*0230*/  IMAD.MOV.U32 R22, RZ, RZ, RZ ;  /* 0x000000ffff167224 */ /* 0x000fe200078e00ff */
[----:B--2---:R-:W-:Y:S01]  /*0240*/  ISETP.NE.AND P3, PT, R3, RZ, PT ;  /* 0x000000ff0300720c */ /* 0x004fe20003f65270 */
[----:B------:R-:W-:Y:S01]  /*0250*/  IMAD.IADD R3, R25, 0x1, R2 ;  /* 0x0000000119037824 */ /* 0x000fe200078e0202 */
[----:B---3--:R-:W-:-:S03]  /*0260*/  ISETP.NE.AND P0, PT, R8, RZ, PT ;  /* 0x000000ff0800720c */ /* 0x008fc60003f05270 */
[C---:B------:R-:W-:Y:S01]  /*0270*/  IMAD.IADD R15, R3.reuse, 0x1, R2 ;  /* 0x00000001030f7824 */ /* 0x040fe200078e0202 */
[C---:B------:R-:W-:Y:S02]  /*0280*/  IADD3 R26, P2, PT, R3.reuse, UR8, RZ ;  /* 0x00000008031a7c10 */ /* 0x040fe4000ff5e0ff */
[----:B----4-:R-:W-:Y:S02]  /*0290*/  ISETP.NE.AND P5, PT, R4, RZ, PT ;  /* 0x000000ff0400720c */ /* 0x010fe40003fa5270 */
[----:B------:R-:W-:Y:S02]  /*02a0*/  P2R R4, PR, RZ, 0x1 ;  /* 0x00000001ff047803 */ /* 0x000fe40000000000 */
[----:B------:R-:W-:Y:S02]  /*02b0*/  IADD3 R58, P0, PT, R12, R2, RZ ;  /* 0x000000020c3a7210 */ /* 0x000fe40007f1e0ff */
[----:B------:R-:W-:Y:S02]  /*02c0*/  LEA.HI.X.SX32 R27, R3, UR9, 0x1, P2 ;  /* 0x00000009031b7c11 */ /* 0x000fe400090f0eff */
[----:B------:R-:W-:-:S02]  /*02d0*/  ISETP.NE.AND P4, PT, R6, RZ, PT ;  /* 0x000000ff0600720c */ /* 0x000fc40003f85270 */
[C---:B------:R-:W-:Y:S01]  /*02e0*/  IADD3 R28, P2, PT, R15.reuse, UR8, RZ ;  /* 0x000000080f1c7c10 */ /* 0x040fe2000ff5e0ff */
[----:B------:R-:W-:Y:S01]  /*02f0*/  IMAD.IADD R3, R15, 0x1, R2 ;  /* 0x000000010f037824 */ /* 0x000fe200078e0202 */
[----:B------:R-:W-:Y:S01]  /*0300*/  IADD3.X R25, PT, PT, R14, UR9, RZ, P1, !PT ;  /* 0x000000090e197c10 */ /* 0x000fe20008ffe4ff */
[----:B------:R-:W-:Y:S01]  /*0310*/  IMAD.MOV.U32 R14, RZ, RZ, RZ ;  /* 0x000000ffff0e7224 */ /* 0x000fe200078e00ff */
[----:B------:R-:W-:Y:S01]  /*0320*/  P2R R19, PR, RZ, 0x8 ;  /* 0x00000008ff137803 */ /* 0x000fe20000000000 */
[----:B------:R-:W-:Y:S01]  /*0330*/  IMAD.X R59, R37, 0x1, R13, P0 ;  /* 0x00000001253b7824 */ /* 0x000fe200000e060d */
[----:B------:R-:W-:Y:S02]  /*0340*/  P2R R20, PR, RZ, 0x20 ;  /* 0x00000020ff147803 */ /* 0x000fe40000000000 */
[----:B------:R-:W-:Y:S02]  /*0350*/  P2R R21, PR, RZ, 0x10 ;  /* 0x00000010ff157803 */ /* 0x000fe40000000000 */
[----:B------:R-:W-:-:S02]  /*0360*/  IADD3 R40, P1, PT, R58, R2, RZ ;  /* 0x000000023a287210 */ /* 0x000fc40007f3e0ff */
[----:B------:R-:W-:Y:S01]  /*0370*/  LEA.HI.X.SX32 R29, R15, UR9, 0x1, P2 ;  /* 0x000000090f1d7c11 */ /* 0x000fe200090f0eff */
[----:B0-----:R-:W-:Y:S10]  /*0380*/  @!P3 BRA `(.L_x_9) ;  /* 0x000000000038b947 */ /* 0x001ff40003800000 */
[----:B------:R-:W0:Y:S08]  /*0390*/  LDC.64 R16, c[0x4][0x40] ;  /* 0x01001000ff107b82 */ /* 0x000e300000000a00 */
[----:B------:R-:W1:Y:S01]  /*03a0*/  LDC.64 R30, c[0x4][0x48] ;  /* 0x01001200ff1e7b82 */ /* 0x000e620000000a00 */
[----:B0-----:R-:W2:Y:S04]  /*03b0*/  LDG.E.U8 R16, desc[UR4][R16.64] ;  /* 0x0000000410107981 */ /* 0x001ea8000c1e1100 */
[----:B-1----:R-:W3:Y:S01]  /*03c0*/  LDG.E.U8 R30, desc[UR4][R30.64] ;  /* 0x000000041e1e7981 */ /* 0x002ee2000c1e1100 */
[----:B--2---:R-:W-:-:S02]  /*03d0*/  ISETP.NE.AND P0, PT, R16, RZ, PT ;  /* 0x000000ff1000720c */ /* 0x004fc40003f05270 */
[----:B---3--:R-:W-:-:S11]  /*03e0*/  ISETP.NE.AND P2, PT, R30, RZ, PT ;  /* 0x000000ff1e00720c */ /* 0x008fd60003f45270 */
[----:B------:R-:W2:Y:S04]  /*03f0*/  @P0 LDG.E.U8 R6, desc[UR4][R24.64] ;  /* 0x0000000418060981 */ /* 0x000ea8000c1e1100 */
[----:B------:R-:W3:Y:S01]  /*0400*/  @P2 LDG.E.U8 R8, desc[UR4][R24.64] ;  /* 0x0000000418082981 */ /* 0x000ee2000c1e1100 */
[----:B------:R-:W-:Y:S02]  /*0410*/  IMAD.MOV.U32 R22, RZ, RZ, RZ ;  /* 0x000000ffff167224 */ /* 0x000fe400078e00ff */
[----:B------:R-:W-:Y:S02]  /*0420*/  IMAD.MOV.U32 R14, RZ, RZ, RZ ;  /* 0x000000ffff0e7224 */ /* 0x000fe400078e00ff */
[----:B------:R-:W-:Y:S02]  /*0430*/  @P0 IMAD.MOV.U32 R22, RZ, RZ, 0x1 ;  /* 0x00000001ff160424 */ /* 0x000fe400078e00ff */
[----:B------:R-:W-:Y:S01]  /*0440*/  @P2 IMAD.MOV.U32 R14, RZ, RZ, 0x1 ;  /* 0x00000001ff0e2424 */ /* 0x000fe200078e00ff */
[----:B--2---:R0:W-:Y:S04]  /*0450*/  @P0 STL.U8 [R1], R6 ;  /* 0x0000000601000387 */ /* 0x0041e80000100000 */
[----:B---3--:R0:W-:Y:S02]  /*0460*/  @P2 STL.U8 [R1+0xe], R8 ;  /* 0x00000e0801002387 */ /* 0x0081e40000100000 */
.L_x_9:
[----:B------:R-:W-:Y:S05]  /*0470*/  BSYNC.RECONVERGENT B0 ;  /* 0x0000000000007941 */ /* 0x000fea0003800200 */
.L_x_8:
[----:B------:R-:W-:Y:S01]  /*0480*/  IADD3 R30, P0, PT, R3, UR8, RZ ;  /* 0x00000008031e7c10 */ /* 0x000fe2000ff1e0ff */
[----:B------:R-:W-:Y:S01]  /*0490*/  IMAD.X R41, R37, 0x1, R59, P1 ;  /* 0x0000000125297824 */ /* 0x000fe200008e063b */
[----:B-----5:R-:W-:Y:S01]  /*04a0*/  ISETP.NE.AND P3, PT, R9, RZ, PT ;  /* 0x000000ff0900720c */ /* 0x020fe20003f65270 */
[----:B------:R-:W-:Y:S01]  /*04b0*/  BSSY.RECONVERGENT B0, `(.L_x_10) ;  /* 0x0000017000007945 */ /* 0x000fe20003800200 */
[C---:B------:R-:W-:Y:S01]  /*04c0*/  LEA.HI.X.SX32 R31, R3.reuse, UR9, 0x1, P0 ;  /* 0x00000009031f7c11 */ /* 0x040fe200080f0eff */
[----:B------:R-:W-:Y:S01]  /*04d0*/  IMAD.IADD R3, R3, 0x1, R2 ;  /* 0x0000000103037824 */ /* 0x000fe200078e0202 */
[----:B------:R-:W-:Y:S02]  /*04e0*/  IADD3 R38, P0, PT, R40, R2, RZ ;  /* 0x0000000228267210 */ /* 0x000fe40007f1e0ff */
[----:B------:R-:W-:Y:S02]  /*04f0*/  ISETP.NE.AND P2, PT, R10, RZ, PT ;  /* 0x000000ff0a00720c */ /* 0x000fe40003f45270 */
[----:B------:R-:W-:Y:S01]  /*0500*/  P2R R23, PR, RZ, 0x8 ;  /* 0x00000008ff177803 */ /* 0x000fe20000000000 */
[----:B------:R-:W-:Y:S01]  /*0510*/  IMAD.X R39, R37, 0x1, R41, P0 ;  /* 0x0000000125277824 */ /* 0x000fe200000e0629 */
[----:B------:R-:W-:Y:S01]  /*0520*/  P2R R42, PR, RZ, 0x4 ;  /* 0x00000004ff2a7803 */ /* 0x000fe20000000000 */
[----:B------:R-:W-:Y:S08]  /*0530*/  @!P5 BRA `(.L_x_11) ;  /* 0x000000000038d947 */ /* 0x000ff00003800000 */
[----:B0-----:R-:W0:Y:S02]  /*0540*/  LDC.64 R8, c[0x4][0x40] ;  /* 0x01001000ff087b82 */ /* 0x001e240000000a00 */
[----:B0-----:R-:W2:Y:S06]  /*0550*/  LDG.E.U8 R8, desc[UR4][R8.64+0x1] ;  /* 0x0000010408087981 */ /* 0x001eac000c1e1100 */
[----:B------:R-:W0:Y:S02]  /*0560*/  LDC.64 R16, c[0x4][0x48] ;  /* 0x01001200ff107b82 */ /* 0x000e240000000a00 */
[----:B0-----:R-:W3:Y:S01]  /*0570*/  LDG.E.U8 R16, desc[UR4][R16.64+0x1] ;  /* 0x0000010410107981 */ /* 0x001ee2000c1e1100 */
[----:B--2---:R-:W-:-:S13]  /*0580*/  ISETP.NE.AND P0, PT, R8, RZ, PT ;  /* 0x000000ff0800720c */ /* 0x004fda0003f05270 */
[----:B------:R-:W2:Y:S01]  /*0590*/  @P0 LDG.E.U8 R6, desc[UR4][R24.64+0x1] ;  /* 0x0000010418060981 */ /* 0x000ea2000c1e1100 */
[----:B------:R-:W-:Y:S02]  /*05a0*/  @P0 IMAD.IADD R15, R1, 0x1, R22 ;  /* 0x00000001010f0824 */ /* 0x000fe400078e0216 */
[----:B------:R-:W-:-:S03]  /*05b0*/  @P0 VIADD R22, R22, 0x1 ;  /* 0x0000000116160836 */ /* 0x000fc60000000000 */
[----:B--2---:R1:W-:Y:S01]  /*05c0*/  @P0 STL.U8 [R15], R6 ;  /* 0x000000060f000387 */ /* 0x0043e20000100000 */
[----:B---3--:R-:W-:-:S13]  /*05d0*/  ISETP.NE.AND P0, PT, R16, RZ, PT ;  /* 0x000000ff1000720c */ /* 0x008fda0003f05270 */
[----:B------:R-:W2:Y:S01]  /*05e0*/  @P0 LDG.E.U8 R33, desc[UR4][R24.64+0x1] ;  /* 0x0000010418210981 */ /* 0x000ea2000c1e1100 */
[----:B------:R-:W-:Y:S02]  /*05f0*/  @P0 IMAD.IADD R10, R1, 0x1, R14 ;  /* 0x00000001010a0824 */ /* 0x000fe400078e020e */
[----:B------:R-:W-:-:S03]  /*0600*/  @P0 VIADD R14, R14, 0x1 ;  /* 0x000000010e0e0836 */ /* 0x000fc60000000000 */
[----:B--2---:R1:W-:Y:S04]  /*0610*/  @P0 STL.U8 [R10+0xe], R33 ;  /* 0x00000e210a000387 */ /* 0x0043e80000100000 */
.L_x_11:
[----:B------:R-:W-:Y:S05]  /*0620*/  BSYNC.RECONVERGENT B0 ;  /* 0x0000000000007941 */ /* 0x000fea0003800200 */
.L_x_10:
[----:B------:R-:W-:Y:S04]  /*0630*/  BSSY.RECONVERGENT B0, `(.L_x_12) ;  /* 0x0000010000007945 */ /* 0x000fe80003800200 */
[----:B------:R-:W-:Y:S05]  /*0640*/  @!P4 BRA `(.L_x_13) ;  /* 0x000000000038c947 */ /* 0x000fea0003800000 */
[----:B0-----:R-:W0:Y:S02]  /*0650*/  LDC.64 R8, c[0x4][0x40] ;  /* 0x01001000ff087b82 */ /* 0x001e240000000a00 */
[----:B0-----:R-:W2:Y:S06]  /*0660*/  LDG.E.U8 R8, desc[UR4][R8.64+0x2] ;  /* 0x0000020408087981 */ /* 0x001eac000c1e1100 */
[----:B------:R-:W0:Y:S02]  /*0670*/  LDC.64 R16, c[0x4][0x48] ;  /* 0x01001200ff107b82 */ /* 0x000e240000000a00 */
[----:B0-----:R-:W3:Y:S01]  /*0680*/  LDG.E.U8 R16, desc[UR4][R16.64+0x2] ;  /* 0x0000020410107981 */ /* 0x001ee2000c1e1100 */
[----:B--2---:R-:W-:-:S13]  /*0690*/  ISETP.NE.AND P0, PT, R8, RZ, PT ;  /* 0x000000ff0800720c */ /* 0x004fda0003f05270 */
[----:B-1----:R-:W2:Y:S01]  /*06a0*/  @P0 LDG.E.U8 R6, desc[UR4][R24.64+0x2] ;  /* 0x0000020418060981 */ /* 0x002ea2000c1e1100 */
[----:B------:R-:W-:Y:S02]  /*06b0*/  @P0 IMAD.IADD R15, R1, 0x1, R22 ;  /* 0x00000001010f0824 */ /* 0x000fe400078e0216 */
[----:B------:R-:W-:-:S03]  /*06c0*/  @P0 VIADD R22, R22, 0x1 ;  /* 0x0000000116160836 */ /* 0x000fc60000000000 */
[----:B--2---:R2:W-:Y:S01]  /*06d0*/  @P0 STL.U8 [R15], R6 ;  /* 0x000000060f000387 */ /* 0x0045e20000100000 */
[----:B---3--:R-:W-:-:S13]  /*06e0*/  ISETP.NE.AND P0, PT, R16, RZ, PT ;  /* 0x000000ff1000720c */ /* 0x008fda0003f05270 */
[----:B------:R-:W3:Y:S01]  /*06f0*/  @P0 LDG.E.U8 R10, desc[UR4][R24.64+0x2] ;  /* 0x00000204180a0981 */ /* 0x000ee2000c1e1100 */
[----:B------:R-:W-:Y:S02]  /*0700*/  @P0 IMAD.IADD R33, R1, 0x1, R14 ;  /* 0x0000000101210824 */ /* 0x000fe400078e020e */
[----:B------:R-:W-:-:S03]  /*0710*/  @P0 VIADD R14, R14, 0x1 ;  /* 0x000000010e0e0836 */ /* 0x000fc60000000000 */
[----:B---3--:R2:W-:Y:S04]  /*0720*/  @P0 STL.U8 [R33+0xe], R10 ;  /* 0x00000e0a21000387 */ /* 0x0085e80000100000 */
.L_x_13:
[----:B------:R-:W-:Y:S05]  /*0730*/  BSYNC.RECONVERGENT B0 ;  /* 0x0000000000007941 */ /* 0x000fea0003800200 */
.L_x_12:
[----:B------:R-:W-:Y:S01]  /*0740*/  ISETP.NE.AND P0, PT, R4, RZ, PT ;  /* 0x000000ff0400720c */ /* 0x000fe20003f05270 */
[----:B------:R-:W-:-:S12]  /*0750*/  BSSY.RECONVERGENT B0, `(.L_x_14) ;  /* 0x0000010000007945 */ /* 0x000fd80003800200 */
[----:B------:R-:W-:Y:S05]  /*0760*/  @!P0 BRA `(.L_x_15) ;  /* 0x0000000000388947 */ /* 0x000fea0003800000 */
[----:B0-----:R-:W0:Y:S02]  /*0770*/  LDC.64 R8, c[0x4][0x40] ;  /* 0x01001000ff087b82 */ /* 0x001e240000000a00 */
[----:B0-----:R-:W3:Y:S06]  /*0780*/  LDG.E.U8 R8, desc[UR4][R8.64+0x3] ;  /* 0x0000030408087981 */ /* 0x001eec000c1e1100 */
[----:B------:R-:W0:Y:S02]  /*0790*/  LDC.64 R16, c[0x4][0x48] ;  /* 0x01001200ff107b82 */ /* 0x000e240000000a00 */
[----:B0-----:R-:W4:Y:S01]  /*07a0*/  LDG.E.U8 R16, desc[UR4][R16.64+0x3] ;  /* 0x0000030410107981 */ /* 0x001f22000c1e1100 */
[----:B---3--:R-:W-:-:S13]  /*07b0*/  ISETP.NE.AND P0, PT, R8, RZ, PT ;  /* 0x000000ff0800720c */ /* 0x008fda0003f05270 */
[----:B-12---:R-:W2:Y:S01]  /*07c0*/  @P0 LDG.E.U8 R6, desc[UR4][R24.64+0x3] ;  /* 0x0000030418060981 */ /* 0x006ea2000c1e1100 */
[----:B------:R-:W-:Y:S02]  /*07d0*/  @P0 IMAD.IADD R15, R1, 0x1, R22 ;  /* 0x00000001010f0824 */ /* 0x000fe400078e0216 */
[----:B------:R-:W-:-:S03]  /*07e0*/  @P0 VIADD R22, R22, 0x1 ;  /* 0x0000000116160836 */ /* 0x000fc60000000000 */
[----:B--2---:R3:W-:Y:S01]  /*07f0*/  @P0 STL.U8 [R15], R6 ;  /* 0x000000060f000387 */ /* 0x0047e20000100000 */
[----:B----4-:R-:W-:-:S13]  /*0800*/  ISETP.NE.AND P0, PT, R16, RZ, PT ;  /* 0x000000ff1000720c */ /* 0x010fda0003f05270 */
[----:B------:R-:W2:Y:S01]  /*0810*/  @P0 LDG.E.U8 R10, desc[UR4][R24.64+0x3] ;  /* 0x00000304180a0981 */ /* 0x000ea2000c1e1100 */
[----:B------:R-:W-:Y:S02]  /*0820*/  @P0 IMAD.IADD R33, R1, 0x1, R14 ;  /* 0x0000000101210824 */ /* 0x000fe400078e020e */
[----:B------:R-:W-:-:S03]  /*0830*/  @P0 VIADD R14, R14, 0x1 ;  /* 0x000000010e0e0836 */ /* 0x000fc60000000000 */
[----:B--2---:R3:W-:Y:S04]  /*0840*/  @P0 STL.U8 [R33+0xe], R10 ;  /* 0x00000e0a21000387 */ /* 0x0047e80000100000 */
.L_x_15:
[----:B------:R-:W-:Y:S05]  /*0850*/  BSYNC.RECONVERGENT B0 ;  /* 0x0000000000007941 */ /* 0x000fea0003800200 */
.L_x_14:
[----:B------:R-:W-:Y:S04]  /*0860*/  BSSY.RECONVERGENT B0, `(.L_x_16) ;  /* 0x0000010000007945 */ /* 0x000fe80003800200 */
[----:B------:R-:W-:Y:S05]  /*0870*/  @!P3 BRA `(.L_x_17) ;  /* 0x000000000038b947 */ /* 0x000fea0003800000 */
[----:B0-----:R-:W0:Y:S02]  /*0880*/  LDC.64 R8, c[0x4][0x40] ;  /* 0x01001000ff087b82 */ /* 0x001e240000000a00 */
[----:B0-----:R-:W4:Y:S06]  /*0890*/  LDG.E.U8 R8, desc[UR4][R8.64+0x4] ;  /* 0x0000040408087981 */ /* 0x001f2c000c1e1100 */
[----:B------:R-:W0:Y:S02]  /*08a0*/  LDC.64 R16, c[0x4][0x48] ;  /* 0x01001200ff107b82 */ /* 0x000e240000000a00 */
[----:B0-----:R-:W5:Y:S01]  /*08b0*/  LDG.E.U8 R16, desc[UR4][R16.64+0x4] ;  /* 0x0000040410107981 */ /* 0x001f62000c1e1100 */
[----:B----4-:R-:W-:-:S13]  /*08c0*/  ISETP.NE.AND P0, PT, R8, RZ, PT ;  /* 0x000000ff0800720c */ /* 0x010fda0003f05270 */
[----:B-123--:R-:W2:Y:S01]  /*08d0*/  @P0 LDG.E.U8 R6, desc[UR4][R24.64+0x4] ;  /* 0x0000040418060981 */ /* 0x00eea2000c1e1100 */
[----:B------:R-:W-:Y:S02]  /*08e0*/  @P0 IMAD.IADD R15, R1, 0x1, R22 ;  /* 0x00000001010f0824 */ /* 0x000fe400078e0216 */
[----:B------:R-:W-:-:S03]  /*08f0*/  @P0 VIADD R22, R22, 0x1 ;  /* 0x0000000116160836 */ /* 0x000fc60000000000 */
[----:B--2---:R4:W-:Y:S01]  /*0900*/  @P0 STL.U8 [R15], R6 ;  /* 0x000000060f000387 */ /* 0x0049e20000100000 */
[----:B-----5:R-:W-:-:S13]  /*0910*/  ISETP.NE.AND P0, PT, R16, RZ, PT ;  /* 0x000000ff1000720c */ /* 0x020fda0003f05270 */
[----:B------:R-:W2:Y:S01]  /*0920*/  @P0 LDG.E.U8 R10, desc[UR4][R24.64+0x4] ;  /* 0x00000404180a0981 */ /* 0x000ea2000c1e1100 */
[----:B------:R-:W-:Y:S02]  /*0930*/  @P0 IMAD.IADD R33, R1, 0x1, R14 ;  /* 0x0000000101210824 */ /* 0x000fe400078e020e */
[----:B------:R-:W-:-:S03]  /*0940*/  @P0 VIADD R14, R14, 0x1 ;  /* 0x000000010e0e0836 */ /* 0x000fc60000000000 */
[----:B--2---:R4:W-:Y:S04]  /*0950*/  @P0 STL.U8 [R33+0xe], R10 ;  /* 0x00000e0a21000387 */ /* 0x0049e80000100000 */
.L_x_17:
[----:B------:R-:W-:Y:S05]  /*0960*/  BSYNC.RECONVERGENT B0 ;  /* 0x0000000000007941 */ /* 0x000fea0003800200 */
.L_x_16:
[----:B------:R-:W-:Y:S04]  /*0970*/  BSSY.RECONVERGENT B0, `(.L_x_18) ;  /* 0x0000010000007945 */ /* 0x000fe80003800200 */
[----:B------:R-:W-:Y:S05]  /*0980*/  @!P2 BRA `(.L_x_19) ;  /* 0x000000000038a947 */ /* 0x000fea0003800000 */
[----:B0-----:R-:W0:Y:S02]  /*0990*/  LDC.64 R8, c[0x4][0x40] ;  /* 0x01001000ff087b82 */ /* 0x001e240000000a00 */
[----:B0-----:R-:W5:Y:S06]  /*09a0*/  LDG.E.U8 R8, desc[UR4][R8.64+0x5] ;  /* 0x0000050408087981 */ /* 0x001f6c000c1e1100 */
[----:B------:R-:W0:Y:S02]  /*09b0*/  LDC.64 R16, c[0x4][0x48] ;  /* 0x01001200ff107b82 */ /* 0x000e240000000a00 */
[----:B0-----:R-:W2:Y:S01]  /*09c0*/  LDG.E.U8 R16, desc[UR4][R16.64+0x5] ;  /* 0x0000050410107981 */ /* 0x001ea2000c1e1100 */
[----:B-----5:R-:W-:-:S13]  /*09d0*/  ISETP.NE.AND P0, PT, R8, RZ, PT ;  /* 0x000000ff0800720c */ /* 0x020fda0003f05270 */
[----:B-1234-:R-:W2:Y:S01]  /*09e0*/  @P0 LDG.E.U8 R6, desc[UR4][R26.64] ;  /* 0x000000041a060981 */ /* 0x01eea2000c1e1100 */
[----:B------:R-:W-:Y:S02]  /*09f0*/  @P0 IMAD.IADD R15, R1, 0x1, R22 ;  /* 0x00000001010f0824 */ /* 0x000fe400078e0216 */
[----:B------:R-:W-:-:S03]  /*0a00*/  @P0 VIADD R22, R22, 0x1 ;  /* 0x0000000116160836 */ /* 0x000fc60000000000 */
[----:B--2---:R0:W-:Y:S01]  /*0a10*/  @P0 STL.U8 [R15], R6 ;  /* 0x000000060f000387 */ /* 0x0041e20000100000 */
[----:B------:R-:W-:-:S13]  /*0a20*/  ISETP.NE.AND P0, PT, R16, RZ, PT ;  /* 0x000000ff1000720c */ /* 0x000fda0003f05270 */
[----:B------:R-:W2:Y:S01]  /*0a30*/  @P0 LDG.E.U8 R10, desc[UR4][R26.64] ;  /* 0x000000041a0a0981 */ /* 0x000ea2000c1e1100 */
[----:B------:R-:W-:Y:S02]  /*0a40*/  @P0 IMAD.IADD R33, R1, 0x1, R14 ;  /* 0x0000000101210824 */ /* 0x000fe400078e020e */
[----:B------:R-:W-:-:S03]  /*0a50*/  @P0 VIADD R14, R14, 0x1 ;  /* 0x000000010e0e0836 */ /* 0x000fc60000000000 */
[----:B--2---:R0:W-:Y:S04]  /*0a60*/  @P0 STL.U8 [R33+0xe], R10 ;  /* 0x00000e0a21000387 */ /* 0x0041e80000100000 */
.L_x_19:
[----:B------:R-:W-:Y:S05]  /*0a70*/  BSYNC.RECONVERGENT B0 ;  /* 0x0000000000007941 */ /* 0x000fea0003800200 */
.L_x_18:
[----:B------:R-:W-:Y:S01]  /*0a80*/  ISETP.NE.AND P1, PT, R7, RZ, PT ;  /* 0x000000ff0700720c */ /* 0x000fe20003f25270 */
[----:B------:R-:W-:Y:S01]  /*0a90*/  BSSY.RECONVERGENT B0, `(.L_x_20) ;  /* 0x0000013000007945 */ /* 0x000fe20003800200 */
[C---:B------:R-:W-:Y:S02]  /*0aa0*/  IADD3 R32, P0, PT, R3.reuse, UR8, RZ ;  /* 0x0000000803207c10 */ /* 0x040fe4000ff1e0ff */
[----:B------:R-:W-:Y:S02]  /*0ab0*/  P2R R43, PR, RZ, 0x2 ;  /* 0x00000002ff2b7803 */ /* 0x000fe40000000000 */
[----:B01234-:R-:W-:-:S07]  /*0ac0*/  LEA.HI.X.SX32 R33, R3, UR9, 0x1, P0 ;  /* 0x0000000903217c11 */ /* 0x01ffce00080f0eff */
[----:B------:R-:W-:Y:S05]  /*0ad0*/  @!P1 BRA `(.L_x_21) ;  /* 0x0000000000389947 */ /* 0x000fea0003800000 */
[----:B------:R-:W0:Y:S02]  /*0ae0*/  LDC.64 R6, c[0x4][0x40] ;  /* 0x01001000ff067b82 */ /* 0x000e240000000a00 */
        /* <DEDUP_REMOVED lines=13> */
.L_x_21:
[----:B------:R-:W-:Y:S05]  /*0bc0*/  BSYNC.RECONVERGENT B0 ;  /* 0x0000000000007941 */ /* 0x000fea0003800200 */
.L_x_20:
[----:B------:R-:W2:Y:S01]  /*0bd0*/  LDG.E.U8 R6, desc[UR4][R12.64+0x2] ;  /* 0x000002040c067981 */ /* 0x000ea2000c1e1100 */
[----:B------:R-:W-:Y:S01]  /*0be0*/  BSSY.RECONVERGENT B0, `(.L_x_22) ;  /* 0x0000012000007945 */ /* 0x000fe20003800200 */
[----:B--2---:R-:W-:-:S04]  /*0bf0*/  ISETP.NE.AND P0, PT, R6, RZ, PT ;  /* 0x000000ff0600720c */ /* 0x004fc80003f05270 */
[----:B------:R-:W-:-:S09]  /*0c00*/  P2R R44, PR, RZ, 0x1 ;  /* 0x00000001ff2c7803 */ /* 0x000fd20000000000 */
[----:B------:R-:W-:Y:S05]  /*0c10*/  @!P0 BRA `(.L_x_23) ;  /* 0x0000000000388947 */ /* 0x000fea0003800000 */
[----:B------:R-:W1:Y:S02]  /*0c20*/  LDC.64 R6, c[0x4][0x40] ;  /* 0x01001000ff067b82 */ /* 0x000e640000000a00 */
[----:B-1----:R-:W2:Y:S06]  /*0c30*/  LDG.E.U8 R6, desc[UR4][R6.64+0x7] ;  /* 0x0000070406067981 */ /* 0x002eac000c1e1100 */
[----:B------:R-:W1:Y:S02]  /*0c40*/  LDC.64 R8, c[0x4][0x48] ;  /* 0x01001200ff087b82 */ /* 0x000e640000000a00 */
[----:B-1----:R-:W3:Y:S01]  /*0c50*/  LDG.E.U8 R8, desc[UR4][R8.64+0x7] ;  /* 0x0000070408087981 */ /* 0x002ee2000c1e1100 */
[----:B--2---:R-:W-:-:S13]  /*0c60*/  ISETP.NE.AND P0, PT, R6, RZ, PT ;  /* 0x000000ff0600720c */ /* 0x004fda0003f05270 */
[----:B0-----:R-:W2:Y:S01]  /*0c70*/  @P0 LDG.E.U8 R10, desc[UR4][R26.64+0x2] ;  /* 0x000002041a0a0981 */ /* 0x001ea2000c1e1100 */
        /* <DEDUP_REMOVED lines=8> */
.L_x_23:
[----:B------:R-:W-:Y:S05]  /*0d00*/  BSYNC.RECONVERGENT B0 ;  /* 0x0000000000007941 */ /* 0x000fea0003800200 */
.L_x_22:
[----:B------:R-:W2:Y:S01]  /*0d10*/  LDG.E.U8 R6, desc[UR4][R12.64+0x3] ;  /* 0x000003040c067981 */ /* 0x000ea2000c1e1100 */
[----:B------:R-:W-:Y:S01]  /*0d20*/  BSSY.RECONVERGENT B0, `(.L_x_24) ;  /* 0x0000012000007945 */ /* 0x000fe20003800200 */
[----:B--2---:R-:W-:-:S04]  /*0d30*/  ISETP.NE.AND P0, PT, R6, RZ, PT ;  /* 0x000000ff0600720c */ /* 0x004fc80003f05270 */
[----:B------:R-:W-:-:S09]  /*0d40*/  P2R R45, PR, RZ, 0x1 ;  /* 0x00000001ff2d7803 */ /* 0x000fd20000000000 */
[----:B------:R-:W-:Y:S05]  /*0d50*/  @!P0 BRA `(.L_x_25) ;  /* 0x0000000000388947 */ /* 0x000fea0003800000 */
[----:B------:R-:W2:Y:S02]  /*0d60*/  LDC.64 R6, c[0x4][0x40] ;  /* 0x01001000ff067b82 */ /* 0x000ea40000000a00 */
[----:B--2---:R-:W2:Y:S06]  /*0d70*/  LDG.E.U8 R6, desc[UR4][R6.64+0x8] ;  /* 0x0000080406067981 */ /* 0x004eac000c1e1100 */
[----:B------:R-:W3:Y:S02]  /*0d80*/  LDC.64 R8, c[0x4][0x48] ;  /* 0x01001200ff087b82 */ /* 0x000ee40000000a00 */
[----:B---3--:R-:W3:Y:S01]  /*0d90*/  LDG.E.U8 R8, desc[UR4][R8.64+0x8] ;  /* 0x0000080408087981 */ /* 0x008ee2000c1e1100 */
[----:B--2---:R-:W-:-:S13]  /*0da0*/  ISETP.NE.AND P0, PT, R6, RZ, PT ;  /* 0x000000ff0600720c */ /* 0x004fda0003f05270 */
[----:B01----:R-:W2:Y:S01]  /*0db0*/  @P0 LDG.E.U8 R10, desc[UR4][R26.64+0x3] ;  /* 0x000003041a0a0981 */ /* 0x003ea2000c1e1100 */
        /* <DEDUP_REMOVED lines=8> */
.L_x_25:
[----:B------:R-:W-:Y:S05]  /*0e40*/  BSYNC.RECONVERGENT B0 ;  /* 0x0000000000007941 */ /* 0x000fea0003800200 */
.L_x_24:
[----:B------:R-:W3:Y:S01]  /*0e50*/  LDG.E.U8 R6, desc[UR4][R12.64+0x4] ;  /* 0x000004040c067981 */ /* 0x000ee2000c1e1100 */
[----:B------:R-:W-:Y:S01]  /*0e60*/  BSSY.RECONVERGENT B0, `(.L_x_26) ;  /* 0x0000012000007945 */ /* 0x000fe20003800200 */
[----:B---3--:R-:W-:-:S04]  /*0e70*/  ISETP.NE.AND P0, PT, R6, RZ, PT ;  /* 0x000000ff0600720c */ /* 0x008fc80003f05270 */
[----:B------:R-:W-:-:S09]  /*0e80*/  P2R R46, PR, RZ, 0x1 ;  /* 0x00000001ff2e7803 */ /* 0x000fd20000000000 */
[----:B------:R-:W-:Y:S05]  /*0e90*/  @!P0 BRA `(.L_x_27) ;  /* 0x0000000000388947 */ /* 0x000fea0003800000 */
[----:B------:R-:W3:Y:S02]  /*0ea0*/  LDC.64 R6, c[0x4][0x40] ;  /* 0x01001000ff067b82 */ /* 0x000ee40000000a00 */
[----:B---3--:R-:W3:Y:S06]  /*0eb0*/  LDG.E.U8 R6, desc[UR4][R6.64+0x9] ;  /* 0x0000090406067981 */ /* 0x008eec000c1e1100 */
[----:B------:R-:W4:Y:S02]  /*0ec0*/  LDC.64 R8, c[0x4][0x48] ;  /* 0x01001200ff087b82 */ /* 0x000f240000000a00 */
[----:B----4-:R-:W4:Y:S01]  /*0ed0*/  LDG.E.U8 R8, desc[UR4][R8.64+0x9] ;  /* 0x0000090408087981 */ /* 0x010f22000c1e1100 */
[----:B---3--:R-:W-:-:S13]  /*0ee0*/  ISETP.NE.AND P0, PT, R6, RZ, PT ;  /* 0x000000ff0600720c */ /* 0x008fda0003f05270 */
[----:B012---:R-:W2:Y:S01]  /*0ef0*/  @P0 LDG.E.U8 R10, desc[UR4][R26.64+0x4] ;  /* 0x000004041a0a0981 */ /* 0x007ea2000c1e1100 */
        /* <DEDUP_REMOVED lines=8> */
.L_x_27:
[----:B------:R-:W-:Y:S05]  /*0f80*/  BSYNC.RECONVERGENT B0 ;  /* 0x0000000000007941 */ /* 0x000fea0003800200 */
.L_x_26:
[----:B------:R-:W4:Y:S01]  /*0f90*/  LDG.E.U8 R6, desc[UR4][R58.64] ;  /* 0x000000043a067981 */ /* 0x000f22000c1e1100 */
[----:B------:R-:W-:Y:S01]  /*0fa0*/  BSSY.RECONVERGENT B0, `(.L_x_28) ;  /* 0x0000012000007945 */ /* 0x000fe20003800200 */
[----:B----4-:R-:W-:-:S04]  /*0fb0*/  ISETP.NE.AND P0, PT, R6, RZ, PT ;  /* 0x000000ff0600720c */ /* 0x010fc80003f05270 */
[----:B------:R-:W-:-:S09]  /*0fc0*/  P2R R47, PR, RZ, 0x1 ;  /* 0x00000001ff2f7803 */ /* 0x000fd20000000000 */
[----:B------:R-:W-:Y:S05]  /*0fd0*/  @!P0 BRA `(.L_x_29) ;  /* 0x0000000000388947 */ /* 0x000fea0003800000 */
[----:B------:R-:W4:Y:S02]  /*0fe0*/  LDC.64 R6, c[0x4][0x40] ;  /* 0x01001000ff067b82 */ /* 0x000f240000000a00 */
[----:B----4-:R-:W4:Y:S06]  /*0ff0*/  LDG.E.U8 R6, desc[UR4][R6.64+0xa] ;  /* 0x00000a0406067981 */ /* 0x010f2c000c1e1100 */
[----:B------:R-:W5:Y:S02]  /*1000*/  LDC.64 R8, c[0x4][0x48] ;  /* 0x01001200ff087b82 */ /* 0x000f640000000a00 */
[----:B-----5:R-:W5:Y:S01]  /*1010*/  LDG.E.U8 R8, desc[UR4][R8.64+0xa] ;  /* 0x00000a0408087981 */ /* 0x020f62000c1e1100 */
[----:B----4-:R-:W-:-:S13]  /*1020*/  ISETP.NE.AND P0, PT, R6, RZ, PT ;  /* 0x000000ff0600720c */ /* 0x010fda0003f05270 */
[----:B0123--:R-:W2:Y:S01]  /*1030*/  @P0 LDG.E.U8 R10, desc[UR4][R28.64] ;  /* 0x000000041c0a0981 */ /* 0x00fea2000c1e1100 */
        /* <DEDUP_REMOVED lines=8> */
.L_x_29:
[----:B------:R-:W-:Y:S05]  /*10c0*/  BSYNC.RECONVERGENT B0 ;  /* 0x0000000000007941 */ /* 0x000fea0003800200 */
.L_x_28:
[----:B------:R-:W5:Y:S01]  /*10d0*/  LDG.E.U8 R6, desc[UR4][R58.64+0x1] ;  /* 0x000001043a067981 */ /* 0x000f62000c1e1100 */
[----:B------:R-:W-:Y:S01]  /*10e0*/  BSSY.RECONVERGENT B0, `(.L_x_30) ;  /* 0x0000012000007945 */ /* 0x000fe20003800200 */
[----:B-----5:R-:W-:-:S04]  /*10f0*/  ISETP.NE.AND P0, PT, R6, RZ, PT ;  /* 0x000000ff0600720c */ /* 0x020fc80003f05270 */
[----:B------:R-:W-:-:S09]  /*1100*/  P2R R48, PR, RZ, 0x1 ;  /* 0x00000001ff307803 */ /* 0x000fd20000000000 */
[----:B------:R-:W-:Y:S05]  /*1110*/  @!P0 BRA `(.L_x_31) ;  /* 0x0000000000388947 */ /* 0x000fea0003800000 */
[----:B------:R-:W5:Y:S02]  /*1120*/  LDC.64 R8, c[0x4][0x40] ;  /* 0x01001000ff087b82 */ /* 0x000f640000000a00 */
[----:B-----5:R-:W5:Y:S06]  /*1130*/  LDG.E.U8 R8, desc[UR4][R8.64+0xb] ;  /* 0x00000b0408087981 */ /* 0x020f6c000c1e1100 */
        /* <DEDUP_REMOVED lines=12> */
.L_x_31:
[----:B------:R-:W-:Y:S05]  /*1200*/  BSYNC.RECONVERGENT B0 ;  /* 0x0000000000007941 */ /* 0x000fea0003800200 */
.L_x_30:
        /* <DEDUP_REMOVED lines=19> */
.L_x_33:
[----:B------:R-:W-:Y:S05]  /*1340*/  BSYNC.RECONVERGENT B0 ;  /* 0x0000000000007941 */ /* 0x000fea0003800200 */
.L_x_32:
        /* <DEDUP_REMOVED lines=19> */
.L_x_35:
[----:B------:R-:W-:Y:S05]  /*1480*/  BSYNC.RECONVERGENT B0 ;  /* 0x0000000000007941 */ /* 0x000fea0003800200 */
.L_x_34:
        /* <DEDUP_REMOVED lines=19> */
.L_x_37:
[----:B------:R-:W-:Y:S05]  /*15c0*/  BSYNC.RECONVERGENT B0 ;  /* 0x0000000000007941 */ /* 0x000fea0003800200 */
.L_x_36:
        /* <DEDUP_REMOVED lines=19> */
.L_x_39:
[----:B------:R-:W-:Y:S05]  /*1700*/  BSYNC.RECONVERGENT B0 ;  /* 0x0000000000007941 */ /* 0x000fea0003800200 */
.L_x_38:
        /* <DEDUP_REMOVED lines=19> */
.L_x_41:
[----:B------:R-:W-:Y:S05]  /*1840*/  BSYNC.RECONVERGENT B0 ;  /* 0x0000000000007941 */ /* 0x000fea0003800200 */
.L_x_40:
        /* <DEDUP_REMOVED lines=19> */
.L_x_43:
[----:B------:R-:W-:Y:S05]  /*1980*/  BSYNC.RECONVERGENT B0 ;  /* 0x0000000000007941 */ /* 0x000fea0003800200 */
.L_x_42:
[----:B------:R-:W5:Y:S01]  /*1990*/  LDG.E.U8 R6, desc[UR4][R40.64+0x3] ;  /* 0x0000030428067981 */ /* 0x000f62000c1e1100 */
[----:B------:R-:W-:Y:S01]  /*19a0*/  BSSY.RECONVERGENT B0, `(.L_x_44) ;  /* 0x0000011000007945 */ /* 0x000fe20003800200 */
[----:B-----5:R-:W-:-:S13]  /*19b0*/  ISETP.NE.AND P0, PT, R6, RZ, PT ;  /* 0x000000ff0600720c */ /* 0x020fda0003f05270 */
        /* <DEDUP_REMOVED lines=15> */
.L_x_45:
[----:B------:R-:W-:Y:S05]  /*1ab0*/  BSYNC.RECONVERGENT B0 ;  /* 0x0000000000007941 */ /* 0x000fea0003800200 */
.L_x_44:
        /* <DEDUP_REMOVED lines=18> */
.L_x_47:
[----:B------:R-:W-:Y:S05]  /*1be0*/  BSYNC.RECONVERGENT B0 ;  /* 0x0000000000007941 */ /* 0x000fea0003800200 */
.L_x_46:
        /* <DEDUP_REMOVED lines=18> */
.L_x_49:
[----:B------:R-:W-:Y:S05]  /*1d10*/  BSYNC.RECONVERGENT B0 ;  /* 0x0000000000007941 */ /* 0x000fea0003800200 */
.L_x_48:
        /* <DEDUP_REMOVED lines=18> */
.L_x_51:
[----:B------:R-:W-:Y:S05]  /*1e40*/  BSYNC.RECONVERGENT B0 ;  /* 0x0000000000007941 */ /* 0x000fea0003800200 */
.L_x_50:
        /* <DEDUP_REMOVED lines=18> */
.L_x_53:
[----:B------:R-:W-:Y:S05]  /*1f70*/  BSYNC.RECONVERGENT B0 ;  /* 0x0000000000007941 */ /* 0x000fea0003800200 */
.L_x_52:
[----:B------:R-:W2:Y:S04]  /*1f80*/  LDG.E.U8 R6, desc[UR4][R38.64+0x3] ;  /* 0x0000030426067981 */ /* 0x000ea8000c1e1100 */
[----:B01234-:R0:W5:Y:S01]  /*1f90*/  LDG.E.U8 R10, desc[UR4][R38.64+0x4] ;  /* 0x00000404260a7981 */ /* 0x01f162000c1e1100 */
[C---:B------:R-:W-:Y:S01]  /*1fa0*/  IMAD R11, R2.reuse, 0x4, R11 ;  /* 0x00000004020b7824 */ /* 0x040fe200078e020b */
[----:B------:R-:W-:Y:S03]  /*1fb0*/  BSSY.RECONVERGENT B0, `(.L_x_54) ;  /* 0x0000013000007945 */ /* 0x000fe60003800200 */
[----:B------:R-:W-:-:S05]  /*1fc0*/  IMAD R11, R2, -0x5, R11 ;  /* 0xfffffffb020b7824 */ /* 0x000fca00078e020b */
[----:B------:R-:W-:Y:S02]  /*1fd0*/  IADD3 R0, PT, PT, R11, -0x3, R0 ;  /* 0xfffffffd0b007810 */ /* 0x000fe40007ffe000 */
[----:B------:R-:W-:-:S13]  /*1fe0*/  ISETP.NE.AND P5, PT, R6, RZ, PT ;  /* 0x000000ff0600720c */ /* 0x000fda0003fa5270 */
[----:B0-----:R-:W-:Y:S05]  /*1ff0*/  @!P5 BRA `(.L_x_55) ;  /* 0x000000000038d947 */ /* 0x001fea0003800000 */
        /* <DEDUP_REMOVED lines=14> */
.L_x_55:
[----:B------:R-:W-:Y:S05]  /*20e0*/  BSYNC.RECONVERGENT B0 ;  /* 0x0000000000007941 */ /* 0x000fea0003800200 */
.L_x_54:
[----:B-----5:R-:W-:Y:S01]  /*20f0*/  ISETP.NE.AND P6, PT, R10, RZ, PT ;  /* 0x000000ff0a00720c */ /* 0x020fe20003fc5270 */
[----:B------:R-:W-:Y:S01]  /*2100*/  BSSY.RECONVERGENT B0, `(.L_x_56) ;  /* 0x0000012000007945 */ /* 0x000fe20003800200 */
[----:B0-----:R-:W-:Y:S02]  /*2110*/  SHF.R.S32.HI R18, RZ, 0x1f, R0 ;  /* 0x0000001fff127819 */ /* 0x001fe40000011400 */
[----:B------:R-:W-:-:S09]  /*2120*/  P2R R55, PR, RZ, 0x40 ;  /* 0x00000040ff377803 */ /* 0x000fd20000000000 */
        /* <DEDUP_REMOVED lines=15> */
.L_x_57:
[----:B------:R-:W-:Y:S05]  /*2220*/  BSYNC.RECONVERGENT B0 ;  /* 0x0000000000007941 */ /* 0x000fea0003800200 */
.L_x_56:
[----:B0-----:R-:W-:-:S04]  /*2230*/  IADD3 R16, P6, PT, R0, UR6, RZ ;  /* 0x0000000600107c10 */ /* 0x001fc8000ffde0ff */
[----:B------:R-:W-:Y:S02]  /*2240*/  IADD3.X R17, PT, PT, R18, UR7, RZ, P6, !PT ;  /* 0x0000000712117c10 */ /* 0x000fe4000b7fe4ff */
[----:B------:R-:W-:-:S03]  /*2250*/  IADD3 R34, P6, PT, R0, UR8, RZ ;  /* 0x0000000800227c10 */ /* 0x000fc6000ffde0ff */
[----:B------:R-:W2:Y:S01]  /*2260*/  LDG.E.U8 R7, desc[UR4][R16.64] ;  /* 0x0000000410077981 */ /* 0x000ea2000c1e1100 */
[----:B------:R-:W-:Y:S01]  /*2270*/  IADD3.X R35, PT, PT, R18, UR9, RZ, P6, !PT ;  /* 0x0000000912237c10 */ /* 0x000fe2000b7fe4ff */
[----:B------:R-:W-:Y:S01]  /*2280*/  BSSY.RECONVERGENT B0, `(.L_x_58) ;  /* 0x0000013000007945 */ /* 0x000fe20003800200 */
[----:B------:R-:W-:Y:S02]  /*2290*/  IMAD.MOV.U32 R6, RZ, RZ, RZ ;  /* 0x000000ffff067224 */ /* 0x000fe400078e00ff */
[----:B------:R-:W-:Y:S01]  /*22a0*/  IMAD.MOV.U32 R0, RZ, RZ, RZ ;  /* 0x000000ffff007224 */ /* 0x000fe200078e00ff */
[----:B--2---:R-:W-:-:S13]  /*22b0*/  ISETP.NE.AND P6, PT, R7, RZ, PT ;  /* 0x000000ff0700720c */ /* 0x004fda0003fc5270 */
[----:B------:R-:W-:Y:S05]  /*22c0*/  @!P6 BRA `(.L_x_59) ;  /* 0x000000000038e947 */ /* 0x000fea0003800000 */
[----:B------:R-:W0:Y:S02]  /*22d0*/  LDC.64 R10, c[0x4][0x50] ;  /* 0x01001400ff0a7b82 */ /* 0x000e240000000a00 */
[----:B0-----:R-:W2:Y:S06]  /*22e0*/  LDG.E.U8 R10, desc[UR4][R10.64] ;  /* 0x000000040a0a7981 */ /* 0x001eac000c1e1100 */
[----:B------:R-:W0:Y:S02]  /*22f0*/  LDC.64 R8, c[0x4][0x58] ;  /* 0x01001600ff087b82 */ /* 0x000e240000000a00 */
[----:B0-----:R-:W3:Y:S01]  /*2300*/  LDG.E.U8 R8, desc[UR4][R8.64] ;  /* 0x0000000408087981 */ /* 0x001ee2000c1e1100 */
[----:B--2---:R-:W-:-:S13]  /*2310*/  ISETP.NE.AND P6, PT, R10, RZ, PT ;  /* 0x000000ff0a00720c */ /* 0x004fda0003fc5270 */
[----:B------:R-:W2:Y:S01]  /*2320*/  @P6 LDG.E.U8 R18, desc[UR4][R34.64] ;  /* 0x0000000422126981 */ /* 0x000ea2000c1e1100 */
[----:B------:R-:W-:Y:S02]  /*2330*/  IMAD.MOV.U32 R6, RZ, RZ, RZ ;  /* 0x000000ffff067224 */ /* 0x000fe400078e00ff */
[----:B------:R-:W-:Y:S01]  /*2340*/  @P6 IMAD.MOV.U32 R6, RZ, RZ, 0x1 ;  /* 0x00000001ff066424 */ /* 0x000fe200078e00ff */
[----:B--2---:R0:W-:Y:S01]  /*2350*/  @P6 STL.U8 [R1+0x1c], R18 ;  /* 0x00001c1201006387 */ /* 0x0041e20000100000 */
[----:B---3--:R-:W-:-:S13]  /*2360*/  ISETP.NE.AND P6, PT, R8, RZ, PT ;  /* 0x000000ff0800720c */ /* 0x008fda0003fc5270 */
[----:B------:R-:W2:Y:S01]  /*2370*/  @P6 LDG.E.U8 R36, desc[UR4][R34.64] ;  /* 0x0000000422246981 */ /* 0x000ea2000c1e1100 */
[----:B------:R-:W-:Y:S02]  /*2380*/  IMAD.MOV.U32 R0, RZ, RZ, RZ ;  /* 0x000000ffff007224 */ /* 0x000fe400078e00ff */
[----:B------:R-:W-:Y:S01]  /*2390*/  @P6 IMAD.MOV.U32 R0, RZ, RZ, 0x1 ;  /* 0x00000001ff006424 */ /* 0x000fe200078e00ff */
[----:B--2---:R0:W-:Y:S06]  /*23a0*/  @P6 STL.U8 [R1+0x2a], R36 ;  /* 0x00002a2401006387 */ /* 0x0041ec0000100000 */
.L_x_59:
[----:B------:R-:W-:Y:S05]  /*23b0*/  BSYNC.RECONVERGENT B0 ;  /* 0x0000000000007941 */ /* 0x000fea0003800200 */
.L_x_58:
[----:B------:R-:W2:Y:S01]  /*23c0*/  LDG.E.U8 R7, desc[UR4][R16.64+0x1] ;  /* 0x0000010410077981 */ /* 0x000ea2000c1e1100 */
[----:B------:R-:W-:Y:S01]  /*23d0*/  BSSY.RECONVERGENT B0, `(.L_x_60) ;  /* 0x0000011000007945 */ /* 0x000fe20003800200 */
[----:B--2---:R-:W-:-:S13]  /*23e0*/  ISETP.NE.AND P6, PT, R7, RZ, PT ;  /* 0x000000ff0700720c */ /* 0x004fda0003fc5270 */
[----:B------:R-:W-:Y:S05]  /*23f0*/  @!P6 BRA `(.L_x_61) ;  /* 0x000000000038e947 */ /* 0x000fea0003800000 */
[----:B------:R-:W1:Y:S02]  /*2400*/  LDC.64 R10, c[0x4][0x50] ;  /* 0x01001400ff0a7b82 */ /* 0x000e640000000a00 */
[----:B-1----:R-:W2:Y:S06]  /*2410*/  LDG.E.U8 R10, desc[UR4][R10.64+0x1] ;  /* 0x000001040a0a7981 */ /* 0x002eac000c1e1100 */
[----:B------:R-:W1:Y:S02]  /*2420*/  LDC.64 R8, c[0x4][0x58] ;  /* 0x01001600ff087b82 */ /* 0x000e640000000a00 */
[----:B-1----:R-:W3:Y:S01]  /*2430*/  LDG.E.U8 R8, desc[UR4][R8.64+0x1] ;  /* 0x0000010408087981 */ /* 0x002ee2000c1e1100 */
[----:B--2---:R-:W-:-:S13]  /*2440*/  ISETP.NE.AND P6, PT, R10, RZ, PT ;  /* 0x000000ff0a00720c */ /* 0x004fda0003fc5270 */
[----:B------:R-:W2:Y:S01]  /*2450*/  @P6 LDG.E.U8 R7, desc[UR4][R34.64+0x1] ;  /* 0x0000010422076981 */ /* 0x000ea2000c1e1100 */
[----:B0-----:R-:W-:Y:S02]  /*2460*/  @P6 IMAD.IADD R18, R1, 0x1, R6 ;  /* 0x0000000101126824 */ /* 0x001fe400078e0206 */
[----:B------:R-:W-:-:S03]  /*2470*/  @P6 VIADD R6, R6, 0x1 ;  /* 0x0000000106066836 */ /* 0x000fc60000000000 */
[----:B--2---:R1:W-:Y:S01]  /*2480*/  @P6 STL.U8 [R18+0x1c], R7 ;  /* 0x00001c0712006387 */ /* 0x0043e20000100000 */
[----:B---3--:R-:W-:-:S13]  /*2490*/  ISETP.NE.AND P6, PT, R8, RZ, PT ;  /* 0x000000ff0800720c */ /* 0x008fda0003fc5270 */
[----:B------:R-:W2:Y:S01]  /*24a0*/  @P6 LDG.E.U8 R36, desc[UR4][R34.64+0x1] ;  /* 0x0000010422246981 */ /* 0x000ea2000c1e1100 */
[----:B------:R-:W-:Y:S02]  /*24b0*/  @P6 IMAD.IADD R15, R1, 0x1, R0 ;  /* 0x00000001010f6824 */ /* 0x000fe400078e0200 */
[----:B------:R-:W-:-:S03]  /*24c0*/  @P6 VIADD R0, R0, 0x1 ;  /* 0x0000000100006836 */ /* 0x000fc60000000000 */
[----:B--2---:R1:W-:Y:S04]  /*24d0*/  @P6 STL.U8 [R15+0x2a], R36 ;  /* 0x00002a240f006387 */ /* 0x0043e80000100000 */
.L_x_61:
[----:B------:R-:W-:Y:S05]  /*24e0*/  BSYNC.RECONVERGENT B0 ;  /* 0x0000000000007941 */ /* 0x000fea0003800200 */
.L_x_60:
[----:B-1----:R-:W2:Y:S01]  /*24f0*/  LDG.E.U8 R7, desc[UR4][R16.64+0x2] ;  /* 0x0000020410077981 */ /* 0x002ea2000c1e1100 */
        /* <DEDUP_REMOVED lines=17> */
.L_x_63:
[----:B------:R-:W-:Y:S05]  /*2610*/  BSYNC.RECONVERGENT B0 ;  /* 0x0000000000007941 */ /* 0x000fea0003800200 */
.L_x_62:
[----:B------:R-:W2:Y:S04]  /*2620*/  LDG.E.U8 R8, desc[UR4][R16.64+0x3] ;  /* 0x0000030410087981 */ /* 0x000ea8000c1e1100 */
[----:B------:R-:W5:Y:S04]  /*2630*/  LDG.E.U8 R57, desc[UR4][R16.64+0x4] ;  /* 0x0000040410397981 */ /* 0x000f68000c1e1100 */
[----:B------:R-:W5:Y:S04]  /*2640*/  LDG.E.U8 R56, desc[UR4][R16.64+0x5] ;  /* 0x0000050410387981 */ /* 0x000f68000c1e1100 */
[----:B-1----:R-:W5:Y:S04]  /*2650*/  LDG.E.U8 R7, desc[UR4][R16.64+0x6] ;  /* 0x0000060410077981 */ /* 0x002f68000c1e1100 */
[----:B------:R-:W5:Y:S04]  /*2660*/  LDG.E.U8 R10, desc[UR4][R12.64+-0x1] ;  /* 0xffffff040c0a7981 */ /* 0x000f68000c1e1100 */
[----:B------:R-:W5:Y:S04]  /*2670*/  LDG.E.U8 R11, desc[UR4][R12.64+0x5] ;  /* 0x000005040c0b7981 */ /* 0x000f68000c1e1100 */
[----:B------:R-:W5:Y:S04]  /*2680*/  LDG.E.U8 R15, desc[UR4][R40.64+-0x1] ;  /* 0xffffff04280f7981 */ /* 0x000f68000c1e1100 */
[----:B------:R-:W5:Y:S04]  /*2690*/  LDG.E.U8 R16, desc[UR4][R40.64+0x5] ;  /* 0x0000050428107981 */ /* 0x000f68000c1e1100 */
[----:B------:R-:W5:Y:S04]  /*26a0*/  LDG.E.U8 R12, desc[UR4][R58.64+-0x1] ;  /* 0xffffff043a0c7981 */ /* 0x000f68000c1e1100 */
[----:B------:R-:W5:Y:S04]  /*26b0*/  LDG.E.U8 R13, desc[UR4][R58.64+0x5] ;  /* 0x000005043a0d7981 */ /* 0x000f68000c1e1100 */
[----:B------:R-:W5:Y:S04]  /*26c0*/  LDG.E.U8 R17, desc[UR4][R38.64+-0x1] ;  /* 0xffffff0426117981 */ /* 0x000f68000c1e1100 */
[----:B0-----:R-:W5:Y:S04]  /*26d0*/  LDG.E.U8 R18, desc[UR4][R38.64+0x5] ;  /* 0x0000050426127981 */ /* 0x001f68000c1e1100 */
[----:B------:R-:W5:Y:S01]  /*26e0*/  LDG.E.U8 R9, desc[UR4][R60.64+0x5] ;  /* 0x000005043c097981 */ /* 0x000f62000c1e1100 */
[----:B------:R-:W-:Y:S01]  /*26f0*/  BSSY.RECONVERGENT B0, `(.L_x_64) ;  /* 0x0000016000007945 */ /* 0x000fe20003800200 */
[----:B--2---:R-:W-:-:S02]  /*2700*/  ISETP.NE.AND P6, PT, R8, RZ, PT ;  /* 0x000000ff0800720c */ /* 0x004fc40003fc5270 */
[----:B------:R0:W5:Y:S02]  /*2710*/  LDG.E.U8 R8, desc[UR4][R60.64+-0x1] ;  /* 0xffffff043c087981 */ /* 0x000164000c1e1100 */
[----:B0-----:R-:W-:Y:S02]  /*2720*/  P2R R60, PR, RZ, 0x40 ;  /* 0x00000040ff3c7803 */ /* 0x001fe40000000000 */
[----:B------:R-:W-:-:S05]  /*2730*/  IADD3 R36, P6, PT, R38, R2, RZ ;  /* 0x0000000226247210 */ /* 0x000fca0007fde0ff */
[----:B------:R-:W-:Y:S01]  /*2740*/  IMAD.X R37, R37, 0x1, R39, P6 ;  /* 0x0000000125257824 */ /* 0x000fe200030e0627 */
[----:B------:R-:W-:-:S13]  /*2750*/  ISETP.NE.AND P6, PT, R60, RZ, PT ;  /* 0x000000ff3c00720c */ /* 0x000fda0003fc5270 */
        /* <DEDUP_REMOVED lines=9> */
[----:B--2---:R0:W-:Y:S01]  /*27f0*/  @P6 STL.U8 [R59+0x1c], R58 ;  /* 0x00001c3a3b006387 */ /* 0x0041e20000100000 */
[----:B---3--:R-:W-:-:S13]  /*2800*/  ISETP.NE.AND P6, PT, R38, RZ, PT ;  /* 0x000000ff2600720c */ /* 0x008fda0003fc5270 */
[----:B------:R-:W2:Y:S01]  /*2810*/  @P6 LDG.E.U8 R60, desc[UR4][R34.64+0x3] ;  /* 0x00000304223c6981 */ /* 0x000ea2000c1e1100 */
[----:B------:R-:W-:Y:S02]  /*2820*/  @P6 IMAD.IADD R61, R1, 0x1, R0 ;  /* 0x00000001013d6824 */ /* 0x000fe400078e0200 */
[----:B------:R-:W-:-:S03]  /*2830*/  @P6 VIADD R0, R0, 0x1 ;  /* 0x0000000100006836 */ /* 0x000fc60000000000 */
[----:B--2---:R0:W-:Y:S04]  /*2840*/  @P6 STL.U8 [R61+0x2a], R60 ;  /* 0x00002a3c3d006387 */ /* 0x0041e80000100000 */
.L_x_65:
[----:B------:R-:W-:Y:S05]  /*2850*/  BSYNC.RECONVERGENT B0 ;  /* 0x0000000000007941 */ /* 0x000fea0003800200 */
.L_x_64:
[----:B-----5:R-:W-:Y:S01]  /*2860*/  ISETP.NE.AND P6, PT, R57, RZ, PT ;  /* 0x000000ff3900720c */ /* 0x020fe20003fc5270 */
[----:B------:R-:W-:-:S12]  /*2870*/  BSSY.RECONVERGENT B0, `(.L_x_66) ;  /* 0x0000010000007945 */ /* 0x000fd80003800200 */
        /* <DEDUP_REMOVED lines=15> */
.L_x_67:
[----:B------:R-:W-:Y:S05]  /*2970*/  BSYNC.RECONVERGENT B0 ;  /* 0x0000000000007941 */ /* 0x000fea0003800200 */
.L_x_66:
[----:B------:R-:W-:Y:S01]  /*2980*/  ISETP.NE.AND P6, PT, R56, RZ, PT ;  /* 0x000000ff3800720c */ /* 0x000fe20003fc5270 */
[----:B------:R-:W-:-:S12]  /*2990*/  BSSY.RECONVERGENT B0, `(.L_x_68) ;  /* 0x0000010000007945 */ /* 0x000fd80003800200 */
[----:B------:R-:W-:Y:S05]  /*29a0*/  @!P6 BRA `(.L_x_69) ;  /* 0x000000000038e947 */ /* 0x000fea0003800000 */
[----:B------:R-:W2:Y:S02]  /*29b0*/  LDC.64 R38, c[0x4][0x50] ;  /* 0x01001400ff267b82 */ /* 0x000ea40000000a00 */
[----:B--2---:R-:W2:Y:S06]  /*29c0*/  LDG.E.U8 R38, desc[UR4][R38.64+0x5] ;  /* 0x0000050426267981 */ /* 0x004eac000c1e1100 */
[----:B------:R-:W3:Y:S02]  /*29d0*/  LDC.64 R40, c[0x4][0x58] ;  /* 0x01001600ff287b82 */ /* 0x000ee40000000a00 */
[----:B---3--:R-:W3:Y:S01]  /*29e0*/  LDG.E.U8 R40, desc[UR4][R40.64+0x5] ;  /* 0x0000050428287981 */ /* 0x008ee2000c1e1100 */
[----:B--2---:R-:W-:-:S13]  /*29f0*/  ISETP.NE.AND P6, PT, R38, RZ, PT ;  /* 0x000000ff2600720c */ /* 0x004fda0003fc5270 */
[----:B------:R-:W2:Y:S01]  /*2a00*/  @P6 LDG.E.U8 R56, desc[UR4][R34.64+0x5] ;  /* 0x0000050422386981 */ /* 0x000ea2000c1e1100 */
[----:B-1----:R-:W-:Y:S02]  /*2a10*/  @P6 IMAD.IADD R57, R1, 0x1, R6 ;  /* 0x0000000101396824 */ /* 0x002fe400078e0206 */
[----:B------:R-:W-:-:S03]  /*2a20*/  @P6 VIADD R6, R6, 0x1 ;  /* 0x0000000106066836 */ /* 0x000fc60000000000 */
[----:B--2---:R2:W-:Y:S01]  /*2a30*/  @P6 STL.U8 [R57+0x1c], R56 ;  /* 0x00001c3839006387 */ /* 0x0045e20000100000 */
[----:B---3--:R-:W-:-:S13]  /*2a40*/  ISETP.NE.AND P6, PT, R40, RZ, PT ;  /* 0x000000ff2800720c */ /* 0x008fda0003fc5270 */
[----:B0-----:R-:W3:Y:S01]  /*2a50*/  @P6 LDG.E.U8 R58, desc[UR4][R34.64+0x5] ;  /* 0x00000504223a6981 */ /* 0x001ee2000c1e1100 */
[----:B------:R-:W-:Y:S02]  /*2a60*/  @P6 IMAD.IADD R59, R1, 0x1, R0 ;  /* 0x00000001013b6824 */ /* 0x000fe400078e0200 */
[----:B------:R-:W-:-:S03]  /*2a70*/  @P6 VIADD R0, R0, 0x1 ;  /* 0x0000000100006836 */ /* 0x000fc60000000000 */
[----:B---3--:R2:W-:Y:S04]  /*2a80*/  @P6 STL.U8 [R59+0x2a], R58 ;  /* 0x00002a3a3b006387 */ /* 0x0085e80000100000 */
.L_x_69:
[----:B------:R-:W-:Y:S05]  /*2a90*/  BSYNC.RECONVERGENT B0 ;  /* 0x0000000000007941 */ /* 0x000fea0003800200 */
.L_x_68:
[----:B------:R-:W-:Y:S01]  /*2aa0*/  ISETP.NE.AND P6, PT, R7, RZ, PT ;  /* 0x000000ff0700720c */ /* 0x000fe20003fc5270 */
[----:B------:R-:W-:-:S12]  /*2ab0*/  BSSY.RECONVERGENT B0, `(.L_x_70) ;  /* 0x0000010000007945 */ /* 0x000fd80003800200 */
[----:B------:R-:W-:Y:S05]  /*2ac0*/  @!P6 BRA `(.L_x_71) ;  /* 0x000000000038e947 */ /* 0x000fea0003800000 */
[----:B------:R-:W3:Y:S02]  /*2ad0*/  LDC.64 R40, c[0x4][0x50] ;  /* 0x01001400ff287b82 */ /* 0x000ee40000000a00 */
[----:B---3--:R-:W3:Y:S06]  /*2ae0*/  LDG.E.U8 R40, desc[UR4][R40.64+0x6] ;  /* 0x0000060428287981 */ /* 0x008eec000c1e1100 */
[----:B------:R-:W4:Y:S02]  /*2af0*/  LDC.64 R38, c[0x4][0x58] ;  /* 0x01001600ff267b82 */ /* 0x000f240000000a00 */
[----:B----4-:R-:W4:Y:S01]  /*2b00*/  LDG.E.U8 R38, desc[UR4][R38.64+0x6] ;  /* 0x0000060426267981 */ /* 0x010f22000c1e1100 */
[----:B---3--:R-:W-:-:S13]  /*2b10*/  ISETP.NE.AND P6, PT, R40, RZ, PT ;  /* 0x000000ff2800720c */ /* 0x008fda0003fc5270 */
[----:B------:R-:W3:Y:S01]  /*2b20*/  @P6 LDG.E.U8 R7, desc[UR4][R34.64+0x6] ;  /* 0x0000060422076981 */ /* 0x000ee2000c1e1100 */
[----:B--2---:R-:W-:Y:S02]  /*2b30*/  @P6 IMAD.IADD R56, R1, 0x1, R6 ;  /* 0x0000000101386824 */ /* 0x004fe400078e0206 */
[----:B------:R-:W-:-:S03]  /*2b40*/  @P6 VIADD R6, R6, 0x1 ;  /* 0x0000000106066836 */ /* 0x000fc60000000000 */
[----:B---3--:R3:W-:Y:S01]  /*2b50*/  @P6 STL.U8 [R56+0x1c], R7 ;  /* 0x00001c0738006387 */ /* 0x0087e20000100000 */
[----:B----4-:R-:W-:-:S13]  /*2b60*/  ISETP.NE.AND P6, PT, R38, RZ, PT ;  /* 0x000000ff2600720c */ /* 0x010fda0003fc5270 */
[----:B-1----:R-:W2:Y:S01]  /*2b70*/  @P6 LDG.E.U8 R57, desc[UR4][R34.64+0x6] ;  /* 0x0000060422396981 */ /* 0x002ea2000c1e1100 */
[----:B0-----:R-:W-:Y:S02]  /*2b80*/  @P6 IMAD.IADD R58, R1, 0x1, R0 ;  /* 0x00000001013a6824 */ /* 0x001fe400078e0200 */
[----:B------:R-:W-:-:S03]  /*2b90*/  @P6 VIADD R0, R0, 0x1 ;  /* 0x0000000100006836 */ /* 0x000fc60000000000 */
[----:B--2---:R3:W-:Y:S04]  /*2ba0*/  @P6 STL.U8 [R58+0x2a], R57 ;  /* 0x00002a393a006387 */ /* 0x0047e80000100000 */
.L_x_71:
[----:B------:R-:W-:Y:S05]  /*2bb0*/  BSYNC.RECONVERGENT B0 ;  /* 0x0000000000007941 */ /* 0x000fea0003800200 */
.L_x_70:
[----:B------:R-:W-:Y:S01]  /*2bc0*/  ISETP.NE.AND P6, PT, R8, RZ, PT ;  /* 0x000000ff0800720c */ /* 0x000fe20003fc5270 */
[----:B------:R-:W-:-:S12]  /*2bd0*/  BSSY.RECONVERGENT B0, `(.L_x_72) ;  /* 0x0000010000007945 */ /* 0x000fd80003800200 */
[----:B------:R-:W-:Y:S05]  /*2be0*/  @!P6 BRA `(.L_x_73) ;  /* 0x000000000038e947 */ /* 0x000fea0003800000 */
[----:B------:R-:W4:Y:S02]  /*2bf0*/  LDC.64 R38, c[0x4][0x50] ;  /* 0x01001400ff267b82 */ /* 0x000f240000000a00 */
[----:B----4-:R-:W4:Y:S06]  /*2c00*/  LDG.E.U8 R38, desc[UR4][R38.64+0x7] ;  /* 0x0000070426267981 */ /* 0x010f2c000c1e1100 */
[----:B------:R-:W5:Y:S02]  /*2c10*/  LDC.64 R34, c[0x4][0x58] ;  /* 0x01001600ff227b82 */ /* 0x000f640000000a00 */
[----:B-----5:R-:W5:Y:S01]  /*2c20*/  LDG.E.U8 R34, desc[UR4][R34.64+0x7] ;  /* 0x0000070422227981 */ /* 0x020f62000c1e1100 */
[----:B----4-:R-:W-:-:S13]  /*2c30*/  ISETP.NE.AND P6, PT, R38, RZ, PT ;  /* 0x000000ff2600720c */ /* 0x010fda0003fc5270 */
[----:B---3--:R-:W3:Y:S01]  /*2c40*/  @P6 LDG.E.U8 R7, desc[UR4][R24.64+-0x1] ;  /* 0xffffff0418076981 */ /* 0x008ee2000c1e1100 */
[----:B------:R-:W-:Y:S02]  /*2c50*/  @P6 IMAD.IADD R8, R1, 0x1, R6 ;  /* 0x0000000101086824 */ /* 0x000fe400078e0206 */
[----:B------:R-:W-:-:S03]  /*2c60*/  @P6 VIADD R6, R6, 0x1 ;  /* 0x0000000106066836 */ /* 0x000fc60000000000 */
[----:B---3--:R4:W-:Y:S01]  /*2c70*/  @P6 STL.U8 [R8+0x1c], R7 ;  /* 0x00001c0708006387 */ /* 0x0089e20000100000 */
[----:B-----5:R-:W-:-:S13]  /*2c80*/  ISETP.NE.AND P6, PT, R34, RZ, PT ;  /* 0x000000ff2200720c */ /* 0x020fda0003fc5270 */
[----:B------:R-:W3:Y:S01]  /*2c90*/  @P6 LDG.E.U8 R40, desc[UR4][R24.64+-0x1] ;  /* 0xffffff0418286981 */ /* 0x000ee2000c1e1100 */
[----:B------:R-:W-:Y:S02]  /*2ca0*/  @P6 IMAD.IADD R41, R1, 0x1, R0 ;  /* 0x0000000101296824 */ /* 0x000fe400078e0200 */
[----:B------:R-:W-:-:S03]  /*2cb0*/  @P6 VIADD R0, R0, 0x1 ;  /* 0x0000000100006836 */ /* 0x000fc60000000000 */
[----:B---3--:R4:W-:Y:S04]  /*2cc0*/  @P6 STL.U8 [R41+0x2a], R40 ;  /* 0x00002a2829006387 */ /* 0x0089e80000100000 */
.L_x_73:
[----:B------:R-:W-:Y:S05]  /*2cd0*/  BSYNC.RECONVERGENT B0 ;  /* 0x0000000000007941 */ /* 0x000fea0003800200 */
.L_x_72:
[----:B------:R-:W-:Y:S01]  /*2ce0*/  ISETP.NE.AND P6, PT, R19, RZ, PT ;  /* 0x000000ff1300720c */ /* 0x000fe20003fc5270 */
[----:B------:R-:W-:-:S12]  /*2cf0*/  BSSY.RECONVERGENT B0, `(.L_x_74) ;  /* 0x0000010000007945 */ /* 0x000fd80003800200 */
[----:B------:R-:W-:Y:S05]  /*2d00*/  @!P6 BRA `(.L_x_75) ;  /* 0x000000000038e947 */ /* 0x000fea0003800000 */
[----:B------:R-:W5:Y:S02]  /*2d10*/  LDC.64 R38, c[0x4][0x50] ;  /* 0x01001400ff267b82 */ /* 0x000f640000000a00 */
[----:B-----5:R-:W5:Y:S06]  /*2d20*/  LDG.E.U8 R38, desc[UR4][R38.64+0x8] ;  /* 0x0000080426267981 */ /* 0x020f6c000c1e1100 */
[----:B------:R-:W0:Y:S02]  /*2d30*/  LDC.64 R34, c[0x4][0x58] ;  /* 0x01001600ff227b82 */ /* 0x000e240000000a00 */
[----:B0-----:R-:W2:Y:S01]  /*2d40*/  LDG.E.U8 R34, desc[UR4][R34.64+0x8] ;  /* 0x0000080422227981 */ /* 0x001ea2000c1e1100 */
[----:B-----5:R-:W-:-:S13]  /*2d50*/  ISETP.NE.AND P6, PT, R38, RZ, PT ;  /* 0x000000ff2600720c */ /* 0x020fda0003fc5270 */
[----:B---34-:R-:W3:Y:S01]  /*2d60*/  @P6 LDG.E.U8 R7, desc[UR4][R24.64] ;  /* 0x0000000418076981 */ /* 0x018ee2000c1e1100 */
[----:B------:R-:W-:Y:S02]  /*2d70*/  @P6 IMAD.IADD R8, R1, 0x1, R6 ;  /* 0x0000000101086824 */ /* 0x000fe400078e0206 */
[----:B------:R-:W-:-:S03]  /*2d80*/  @P6 VIADD R6, R6, 0x1 ;  /* 0x0000000106066836 */ /* 0x000fc60000000000 */
[----:B---3--:R0:W-:Y:S01]  /*2d90*/  @P6 STL.U8 [R8+0x1c], R7 ;  /* 0x00001c0708006387 */ /* 0x0081e20000100000 */
[----:B--2---:R-:W-:-:S13]  /*2da0*/  ISETP.NE.AND P6, PT, R34, RZ, PT ;  /* 0x000000ff2200720c */ /* 0x004fda0003fc5270 */
[----:B------:R-:W2:Y:S01]  /*2db0*/  @P6 LDG.E.U8 R19, desc[UR4][R24.64] ;  /* 0x0000000418136981 */ /* 0x000ea2000c1e1100 */
[----:B------:R-:W-:Y:S02]  /*2dc0*/  @P6 IMAD.IADD R40, R1, 0x1, R0 ;  /* 0x0000000101286824 */ /* 0x000fe400078e0200 */
[----:B------:R-:W-:-:S03]  /*2dd0*/  @P6 VIADD R0, R0, 0x1 ;  /* 0x0000000100006836 */ /* 0x000fc60000000000 */
[----:B--2---:R0:W-:Y:S04]  /*2de0*/  @P6 STL.U8 [R40+0x2a], R19 ;  /* 0x00002a1328006387 */ /* 0x0041e80000100000 */
.L_x_75:
[----:B------:R-:W-:Y:S05]  /*2df0*/  BSYNC.RECONVERGENT B0 ;  /* 0x0000000000007941 */ /* 0x000fea0003800200 */
.L_x_74:
        /* <DEDUP_REMOVED lines=17> */
.L_x_77:
[----:B------:R-:W-:Y:S05]  /*2f10*/  BSYNC.RECONVERGENT B0 ;  /* 0x0000000000007941 */ /* 0x000fea0003800200 */
.L_x_76:
[----:B------:R-:W-:Y:S01]  /*2f20*/  ISETP.NE.AND P6, PT, R21, RZ, PT ;  /* 0x000000ff1500720c */ /* 0x000fe20003fc5270 */
[----:B------:R-:W-:-:S12]  /*2f30*/  BSSY.RECONVERGENT B0, `(.L_x_78) ;  /* 0x0000010000007945 */ /* 0x000fd80003800200 */
[----:B------:R-:W-:Y:S05]  /*2f40*/  @!P6 BRA `(.L_x_79) ;  /* 0x000000000038e947 */ /* 0x000fea0003800000 */
[----:B------:R-:W5:Y:S02]  /*2f50*/  LDC.64 R34, c[0x4][0x50] ;  /* 0x01001400ff227b82 */ /* 0x000f640000000a00 */
[----:B-----5:R-:W5:Y:S06]  /*2f60*/  LDG.E.U8 R34, desc[UR4][R34.64+0xa] ;  /* 0x00000a0422227981 */ /* 0x020f6c000c1e1100 */
[----:B0-----:R-:W0:Y:S02]  /*2f70*/  LDC.64 R20, c[0x4][0x58] ;  /* 0x01001600ff147b82 */ /* 0x001e240000000a00 */
        /* <DEDUP_REMOVED lines=11> */
.L_x_79:
[----:B------:R-:W-:Y:S05]  /*3030*/  BSYNC.RECONVERGENT B0 ;  /* 0x0000000000007941 */ /* 0x000fea0003800200 */
.L_x_78:
        /* <DEDUP_REMOVED lines=8> */
[----:B------:R-:W5:Y:S01]  /*30c0*/  @P6 LDG.E.U8 R4, desc[UR4][R24.64+0x3] ;  /* 0x0000030418046981 */ /* 0x000f62000c1e1100 */
[----:B---34-:R-:W-:Y:S02]  /*30d0*/  @P6 IMAD.IADD R7, R1, 0x1, R6 ;  /* 0x0000000101076824 */ /* 0x018fe400078e0206 */
[----:B------:R-:W-:-:S03]  /*30e0*/  @P6 VIADD R6, R6, 0x1 ;  /* 0x0000000106066836 */ /* 0x000fc60000000000 */
[----:B-----5:R0:W-:Y:S01]  /*30f0*/  @P6 STL.U8 [R7+0x1c], R4 ;  /* 0x00001c0407006387 */ /* 0x0201e20000100000 */
[----:B--2---:R-:W-:-:S13]  /*3100*/  ISETP.NE.AND P6, PT, R20, RZ, PT ;  /* 0x000000ff1400720c */ /* 0x004fda0003fc5270 */
[----:B------:R-:W2:Y:S01]  /*3110*/  @P6 LDG.E.U8 R8, desc[UR4][R24.64+0x3] ;  /* 0x0000030418086981 */ /* 0x000ea2000c1e1100 */
[----:B------:R-:W-:Y:S02]  /*3120*/  @P6 IMAD.IADD R19, R1, 0x1, R0 ;  /* 0x0000000101136824 */ /* 0x000fe400078e0200 */
[----:B------:R-:W-:-:S03]  /*3130*/  @P6 VIADD R0, R0, 0x1 ;  /* 0x0000000100006836 */ /* 0x000fc60000000000 */
[----:B--2---:R0:W-:Y:S04]  /*3140*/  @P6 STL.U8 [R19+0x2a], R8 ;  /* 0x00002a0813006387 */ /* 0x0041e80000100000 */
.L_x_81:
[----:B------:R-:W-:Y:S05]  /*3150*/  BSYNC.RECONVERGENT B0 ;  /* 0x0000000000007941 */ /* 0x000fea0003800200 */
.L_x_80:
        /* <DEDUP_REMOVED lines=17> */
.L_x_83:
[----:B------:R-:W-:Y:S05]  /*3270*/  BSYNC.RECONVERGENT B0 ;  /* 0x0000000000007941 */ /* 0x000fea0003800200 */
.L_x_82:
[----:B------:R-:W-:Y:S01]  /*3280*/  ISETP.NE.AND P6, PT, R9, RZ, PT ;  /* 0x000000ff0900720c */ /* 0x000fe20003fc5270 */
[----:B------:R-:W-:-:S12]  /*3290*/  BSSY.RECONVERGENT B0, `(.L_x_84) ;  /* 0x0000010000007945 */ /* 0x000fd80003800200 */
[----:B------:R-:W-:Y:S05]  /*32a0*/  @!P6 BRA `(.L_x_85) ;  /* 0x000000000038e947 */ /* 0x000fea0003800000 */
[----:B0-----:R-:W0:Y:S02]  /*32b0*/  LDC.64 R20, c[0x4][0x50] ;  /* 0x01001400ff147b82 */ /* 0x001e240000000a00 */
[----:B0-----:R-:W5:Y:S06]  /*32c0*/  LDG.E.U8 R20, desc[UR4][R20.64+0xd] ;  /* 0x00000d0414147981 */ /* 0x001f6c000c1e1100 */
[----:B----4-:R-:W0:Y:S02]  /*32d0*/  LDC.64 R8, c[0x4][0x58] ;  /* 0x01001600ff087b82 */ /* 0x010e240000000a00 */
[----:B0-----:R-:W4:Y:S01]  /*32e0*/  LDG.E.U8 R8, desc[UR4][R8.64+0xd] ;  /* 0x00000d0408087981 */ /* 0x001f22000c1e1100 */
[----:B-----5:R-:W-:-:S13]  /*32f0*/  ISETP.NE.AND P6, PT, R20, RZ, PT ;  /* 0x000000ff1400720c */ /* 0x020fda0003fc5270 */
[----:B------:R-:W5:Y:S01]  /*3300*/  @P6 LDG.E.U8 R4, desc[UR4][R24.64+0x5] ;  /* 0x0000050418046981 */ /* 0x000f62000c1e1100 */
[----:B---3--:R-:W-:Y:S02]  /*3310*/  @P6 IMAD.IADD R7, R1, 0x1, R6 ;  /* 0x0000000101076824 */ /* 0x008fe400078e0206 */
[----:B------:R-:W-:-:S03]  /*3320*/  @P6 VIADD R6, R6, 0x1 ;  /* 0x0000000106066836 */ /* 0x000fc60000000000 */
[----:B-----5:R0:W-:Y:S01]  /*3330*/  @P6 STL.U8 [R7+0x1c], R4 ;  /* 0x00001c0407006387 */ /* 0x0201e20000100000 */
[----:B----4-:R-:W-:-:S13]  /*3340*/  ISETP.NE.AND P6, PT, R8, RZ, PT ;  /* 0x000000ff0800720c */ /* 0x010fda0003fc5270 */
[----:B------:R-:W3:Y:S01]  /*3350*/  @P6 LDG.E.U8 R19, desc[UR4][R24.64+0x5] ;  /* 0x0000050418136981 */ /* 0x000ee2000c1e1100 */
[----:B------:R-:W-:Y:S02]  /*3360*/  @P6 IMAD.IADD R34, R1, 0x1, R0 ;  /* 0x0000000101226824 */ /* 0x000fe400078e0200 */
[----:B------:R-:W-:-:S03]  /*3370*/  @P6 VIADD R0, R0, 0x1 ;  /* 0x0000000100006836 */ /* 0x000fc60000000000 */
[----:B---3--:R0:W-:Y:S04]  /*3380*/  @P6 STL.U8 [R34+0x2a], R19 ;  /* 0x00002a1322006387 */ /* 0x0081e80000100000 */
.L_x_85:
[----:B------:R-:W-:Y:S05]  /*3390*/  BSYNC.RECONVERGENT B0 ;  /* 0x0000000000007941 */ /* 0x000fea0003800200 */
.L_x_84:
[----:B0-----:R0:W5:Y:S04]  /*33a0*/  LDG.E.U8 R4, desc[UR4][R36.64+-0x1] ;  /* 0xffffff0424047981 */ /* 0x001168000c1e1100 */
[----:B---34-:R0:W5:Y:S04]  /*33b0*/  LDG.E.U8 R7, desc[UR4][R36.64] ;  /* 0x0000000424077981 */ /* 0x018168000c1e1100 */
[----:B------:R0:W5:Y:S04]  /*33c0*/  LDG.E.U8 R19, desc[UR4][R36.64+0x1] ;  /* 0x0000010424137981 */ /* 0x000168000c1e1100 */
[----:B------:R0:W5:Y:S01]  /*33d0*/  LDG.E.U8 R23, desc[UR4][R36.64+0x2] ;  /* 0x0000020424177981 */ /* 0x000162000c1e1100 */
[----:B------:R-:W-:Y:S01]  /*33e0*/  ISETP.NE.AND P6, PT, R10, RZ, PT ;  /* 0x000000ff0a00720c */ /* 0x000fe20003fc5270 */
[----:B------:R-:W-:-:S12]  /*33f0*/  BSSY.RECONVERGENT B0, `(.L_x_86) ;  /* 0x0000010000007945 */ /* 0x000fd80003800200 */
[----:B0-----:R-:W-:Y:S05]  /*3400*/  @!P6 BRA `(.L_x_87) ;  /* 0x000000000038e947 */ /* 0x001fea0003800000 */
[----:B------:R-:W0:Y:S02]  /*3410*/  LDC.64 R20, c[0x4][0x50] ;  /* 0x01001400ff147b82 */ /* 0x000e240000000a00 */
[----:B0-----:R-:W3:Y:S06]  /*3420*/  LDG.E.U8 R20, desc[UR4][R20.64+0xe] ;  /* 0x00000e0414147981 */ /* 0x001eec000c1e1100 */
[----:B------:R-:W0:Y:S02]  /*3430*/  LDC.64 R8, c[0x4][0x58] ;  /* 0x01001600ff087b82 */ /* 0x000e240000000a00 */
[----:B0-----:R-:W4:Y:S01]  /*3440*/  LDG.E.U8 R8, desc[UR4][R8.64+0xe] ;  /* 0x00000e0408087981 */ /* 0x001f22000c1e1100 */
[----:B---3--:R-:W-:-:S13]  /*3450*/  ISETP.NE.AND P6, PT, R20, RZ, PT ;  /* 0x000000ff1400720c */ /* 0x008fda0003fc5270 */
[----:B------:R-:W3:Y:S01]  /*3460*/  @P6 LDG.E.U8 R10, desc[UR4][R26.64+-0x1] ;  /* 0xffffff041a0a6981 */ /* 0x000ee2000c1e1100 */
[----:B------:R-:W-:Y:S02]  /*3470*/  @P6 IMAD.IADD R25, R1, 0x1, R6 ;  /* 0x0000000101196824 */ /* 0x000fe400078e0206 */
[----:B------:R-:W-:-:S03]  /*3480*/  @P6 VIADD R6, R6, 0x1 ;  /* 0x0000000106066836 */ /* 0x000fc60000000000 */
[----:B---3--:R0:W-:Y:S01]  /*3490*/  @P6 STL.U8 [R25+0x1c], R10 ;  /* 0x00001c0a19006387 */ /* 0x0081e20000100000 */
[----:B----4-:R-:W-:-:S13]  /*34a0*/  ISETP.NE.AND P6, PT, R8, RZ, PT ;  /* 0x000000ff0800720c */ /* 0x010fda0003fc5270 */
[----:B------:R-:W3:Y:S01]  /*34b0*/  @P6 LDG.E.U8 R24, desc[UR4][R26.64+-0x1] ;  /* 0xffffff041a186981 */ /* 0x000ee2000c1e1100 */
[----:B------:R-:W-:Y:S02]  /*34c0*/  @P6 IMAD.IADD R35, R1, 0x1, R0 ;  /* 0x0000000101236824 */ /* 0x000fe400078e0200 */
[----:B------:R-:W-:-:S03]  /*34d0*/  @P6 VIADD R0, R0, 0x1 ;  /* 0x0000000100006836 */ /* 0x000fc60000000000 */
[----:B---3--:R0:W-:Y:S04]  /*34e0*/  @P6 STL.U8 [R35+0x2a], R24 ;  /* 0x00002a1823006387 */ /* 0x0081e80000100000 */
.L_x_87:
[----:B------:R-:W-:Y:S05]  /*34f0*/  BSYNC.RECONVERGENT B0 ;  /* 0x0000000000007941 */ /* 0x000fea0003800200 */
.L_x_86:
        /* <DEDUP_REMOVED lines=8> */
[----:B0-----:R-:W3:Y:S01]  /*3580*/  @P6 LDG.E.U8 R10, desc[UR4][R26.64] ;  /* 0x000000041a0a6981 */ /* 0x001ee2000c1e1100 */
[----:B------:R-:W-:Y:S02]  /*3590*/  @P6 IMAD.IADD R25, R1, 0x1, R6 ;  /* 0x0000000101196824 */ /* 0x000fe400078e0206 */
[----:B------:R-:W-:-:S03]  /*35a0*/  @P6 VIADD R6, R6, 0x1 ;  /* 0x0000000106066836 */ /* 0x000fc60000000000 */
[----:B---3--:R3:W-:Y:S01]  /*35b0*/  @P6 STL.U8 [R25+0x1c], R10 ;  /* 0x00001c0a19006387 */ /* 0x0087e20000100000 */
[----:B----4-:R-:W-:-:S13]  /*35c0*/  ISETP.NE.AND P6, PT, R8, RZ, PT ;  /* 0x000000ff0800720c */ /* 0x010fda0003fc5270 */
[----:B------:R-:W4:Y:S01]  /*35d0*/  @P6 LDG.E.U8 R24, desc[UR4][R26.64] ;  /* 0x000000041a186981 */ /* 0x000f22000c1e1100 */
[----:B------:R-:W-:Y:S02]  /*35e0*/  @P6 IMAD.IADD R35, R1, 0x1, R0 ;  /* 0x0000000101236824 */ /* 0x000fe400078e0200 */
[----:B------:R-:W-:-:S03]  /*35f0*/  @P6 VIADD R0, R0, 0x1 ;  /* 0x0000000100006836 */ /* 0x000fc60000000000 */
[----:B----4-:R3:W-:Y:S04]  /*3600*/  @P6 STL.U8 [R35+0x2a], R24 ;  /* 0x00002a1823006387 */ /* 0x0107e80000100000 */
.L_x_89:
[----:B------:R-:W-:Y:S05]  /*3610*/  BSYNC.RECONVERGENT B0 ;  /* 0x0000000000007941 */ /* 0x000fea0003800200 */
.L_x_88:
[----:B------:R-:W-:Y:S01]  /*3620*/  ISETP.NE.AND P6, PT, R43, RZ, PT ;  /* 0x000000ff2b00720c */ /* 0x000fe20003fc5270 */
[----:B------:R-:W-:-:S12]  /*3630*/  BSSY.RECONVERGENT B0, `(.L_x_90) ;  /* 0x0000010000007945 */ /* 0x000fd80003800200 */
[----:B------:R-:W-:Y:S05]  /*3640*/  @!P6 BRA `(.L_x_91) ;  /* 0x000000000038e947 */ /* 0x000fea0003800000 */
[----:B------:R-:W4:Y:S02]  /*3650*/  LDC.64 R20, c[0x4][0x50] ;  /* 0x01001400ff147b82 */ /* 0x000f240000000a00 */
[----:B----4-:R-:W4:Y:S06]  /*3660*/  LDG.E.U8 R20, desc[UR4][R20.64+0x10] ;  /* 0x0000100414147981 */ /* 0x010f2c000c1e1100 */
[----:B------:R-:W0:Y:S02]  /*3670*/  LDC.64 R8, c[0x4][0x58] ;  /* 0x01001600ff087b82 */ /* 0x000e240000000a00 */
[----:B0-----:R-:W2:Y:S01]  /*3680*/  LDG.E.U8 R8, desc[UR4][R8.64+0x10] ;  /* 0x0000100408087981 */ /* 0x001ea2000c1e1100 */
[----:B----4-:R-:W-:-:S13]  /*3690*/  ISETP.NE.AND P6, PT, R20, RZ, PT ;  /* 0x000000ff1400720c */ /* 0x010fda0003fc5270 */
[----:B---3--:R-:W3:Y:S01]  /*36a0*/  @P6 LDG.E.U8 R10, desc[UR4][R26.64+0x1] ;  /* 0x000001041a0a6981 */ /* 0x008ee2000c1e1100 */
        /* <DEDUP_REMOVED lines=8> */
.L_x_91:
[----:B------:R-:W-:Y:S05]  /*3730*/  BSYNC.RECONVERGENT B0 ;  /* 0x0000000000007941 */ /* 0x000fea0003800200 */
.L_x_90:
[----:B------:R-:W-:Y:S01]  /*3740*/  ISETP.NE.AND P6, PT, R44, RZ, PT ;  /* 0x000000ff2c00720c */ /* 0x000fe20003fc5270 */
[----:B------:R-:W-:-:S12]  /*3750*/  BSSY.RECONVERGENT B0, `(.L_x_92) ;  /* 0x0000010000007945 */ /* 0x000fd80003800200 */
[----:B------:R-:W-:Y:S05]  /*3760*/  @!P6 BRA `(.L_x_93) ;  /* 0x000000000038e947 */ /* 0x000fea0003800000 */
[----:B------:R-:W0:Y:S02]  /*3770*/  LDC.64 R20, c[0x4][0x50] ;  /* 0x01001400ff147b82 */ /* 0x000e240000000a00 */
[----:B0-----:R-:W2:Y:S06]  /*3780*/  LDG.E.U8 R20, desc[UR4][R20.64+0x11] ;  /* 0x0000110414147981 */ /* 0x001eac000c1e1100 */
[----:B------:R-:W0:Y:S02]  /*3790*/  LDC.64 R8, c[0x4][0x58] ;  /* 0x01001600ff087b82 */ /* 0x000e240000000a00 */
[----:B0-----:R-:W3:Y:S01]  /*37a0*/  LDG.E.U8 R8, desc[UR4][R8.64+0x11] ;  /* 0x0000110408087981 */ /* 0x001ee2000c1e1100 */
[----:B--2---:R-:W-:-:S13]  /*37b0*/  ISETP.NE.AND P6, PT, R20, RZ, PT ;  /* 0x000000ff1400720c */ /* 0x004fda0003fc5270 */
[----:B---34-:R-:W2:Y:S01]  /*37c0*/  @P6 LDG.E.U8 R10, desc[UR4][R26.64+0x2] ;  /* 0x000002041a0a6981 */ /* 0x018ea2000c1e1100 */
[----:B------:R-:W-:Y:S02]  /*37d0*/  @P6 IMAD.IADD R25, R1, 0x1, R6 ;  /* 0x0000000101196824 */ /* 0x000fe400078e0206 */
[----:B------:R-:W-:-:S03]  /*37e0*/  @P6 VIADD R6, R6, 0x1 ;  /* 0x0000000106066836 */ /* 0x000fc60000000000 */
[----:B--2---:R0:W-:Y:S01]  /*37f0*/  @P6 STL.U8 [R25+0x1c], R10 ;  /* 0x00001c0a19006387 */ /* 0x0041e20000100000 */
[----:B------:R-:W-:-:S13]  /*3800*/  ISETP.NE.AND P6, PT, R8, RZ, PT ;  /* 0x000000ff0800720c */ /* 0x000fda0003fc5270 */
[----:B------:R-:W2:Y:S01]  /*3810*/  @P6 LDG.E.U8 R24, desc[UR4][R26.64+0x2] ;  /* 0x000002041a186981 */ /* 0x000ea2000c1e1100 */
[----:B------:R-:W-:Y:S02]  /*3820*/  @P6 IMAD.IADD R35, R1, 0x1, R0 ;  /* 0x0000000101236824 */ /* 0x000fe400078e0200 */
[----:B------:R-:W-:-:S03]  /*3830*/  @P6 VIADD R0, R0, 0x1 ;  /* 0x0000000100006836 */ /* 0x000fc60000000000 */
[----:B--2---:R0:W-:Y:S04]  /*3840*/  @P6 STL.U8 [R35+0x2a], R24 ;  /* 0x00002a1823006387 */ /* 0x0041e80000100000 */
.L_x_93:
[----:B------:R-:W-:Y:S05]  /*3850*/  BSYNC.RECONVERGENT B0 ;  /* 0x0000000000007941 */ /* 0x000fea0003800200 */
.L_x_92:
        /* <DEDUP_REMOVED lines=17> */
.L_x_95:
[----:B------:R-:W-:Y:S05]  /*3970*/  BSYNC.RECONVERGENT B0 ;  /* 0x0000000000007941 */ /* 0x000fea0003800200 */
.L_x_94:
        /* <DEDUP_REMOVED lines=17> */
.L_x_97:
[----:B------:R-:W-:Y:S05]  /*3a90*/  BSYNC.RECONVERGENT B0 ;  /* 0x0000000000007941 */ /* 0x000fea0003800200 */
.L_x_96:
[----:B0--34-:R0:W5:Y:S04]  /*3aa0*/  LDG.E.U8 R24, desc[UR4][R36.64+0x3] ;  /* 0x0000030424187981 */ /* 0x019168000c1e1100 */
        /* <DEDUP_REMOVED lines=19> */
.L_x_99:
[----:B------:R-:W-:Y:S05]  /*3be0*/  BSYNC.RECONVERGENT B0 ;  /* 0x0000000000007941 */ /* 0x000fea0003800200 */
.L_x_98:
        /* <DEDUP_REMOVED lines=9> */
[----:B0-----:R-:W-:Y:S02]  /*3c80*/  @P6 IMAD.IADD R25, R1, 0x1, R6 ;  /* 0x0000000101196824 */ /* 0x001fe400078e0206 */
[----:B------:R-:W-:-:S03]  /*3c90*/  @P6 VIADD R6, R6, 0x1 ;  /* 0x0000000106066836 */ /* 0x000fc60000000000 */
[----:B---3--:R3:W-:Y:S01]  /*3ca0*/  @P6 STL.U8 [R25+0x1c], R12 ;  /* 0x00001c0c19006387 */ /* 0x0087e20000100000 */
[----:B----4-:R-:W-:-:S13]  /*3cb0*/  ISETP.NE.AND P6, PT, R10, RZ, PT ;  /* 0x000000ff0a00720c */ /* 0x010fda0003fc5270 */
[----:B------:R-:W4:Y:S01]  /*3cc0*/  @P6 LDG.E.U8 R26, desc[UR4][R28.64+-0x1] ;  /* 0xffffff041c1a6981 */ /* 0x000f22000c1e1100 */
[----:B------:R-:W-:Y:S02]  /*3cd0*/  @P6 IMAD.IADD R27, R1, 0x1, R0 ;  /* 0x00000001011b6824 */ /* 0x000fe400078e0200 */
[----:B------:R-:W-:-:S03]  /*3ce0*/  @P6 VIADD R0, R0, 0x1 ;  /* 0x0000000100006836 */ /* 0x000fc60000000000 */
[----:B----4-:R3:W-:Y:S04]  /*3cf0*/  @P6 STL.U8 [R27+0x2a], R26 ;  /* 0x00002a1a1b006387 */ /* 0x0107e80000100000 */
.L_x_101:
[----:B------:R-:W-:Y:S05]  /*3d00*/  BSYNC.RECONVERGENT B0 ;  /* 0x0000000000007941 */ /* 0x000fea0003800200 */
.L_x_100:
        /* <DEDUP_REMOVED lines=17> */
.L_x_103:
[----:B------:R-:W-:Y:S05]  /*3e20*/  BSYNC.RECONVERGENT B0 ;  /* 0x0000000000007941 */ /* 0x000fea0003800200 */
.L_x_102:
        /* <DEDUP_REMOVED lines=17> */
.L_x_105:
[----:B------:R-:W-:Y:S05]  /*3f40*/  BSYNC.RECONVERGENT B0 ;  /* 0x0000000000007941 */ /* 0x000fea0003800200 */
.L_x_104:
        /* <DEDUP_REMOVED lines=17> */
.L_x_107:
[----:B------:R-:W-:Y:S05]  /*4060*/  BSYNC.RECONVERGENT B0 ;  /* 0x0000000000007941 */ /* 0x000fea0003800200 */
.L_x_106:
        /* <DEDUP_REMOVED lines=17> */
.L_x_109:
[----:B------:R-:W-:Y:S05]  /*4180*/  BSYNC.RECONVERGENT B0 ;  /* 0x0000000000007941 */ /* 0x000fea0003800200 */
.L_x_108:
        /* <DEDUP_REMOVED lines=17> */
.L_x_111:
[----:B------:R-:W-:Y:S05]  /*42a0*/  BSYNC.RECONVERGENT B0 ;  /* 0x0000000000007941 */ /* 0x000fea0003800200 */
.L_x_110:
        /* <DEDUP_REMOVED lines=17> */
.L_x_113:
[----:B------:R-:W-:Y:S05]  /*43c0*/  BSYNC.RECONVERGENT B0 ;  /* 0x0000000000007941 */ /* 0x000fea0003800200 */
.L_x_112:
        /* <DEDUP_REMOVED lines=17> */
.L_x_115:
[----:B------:R-:W-:Y:S05]  /*44e0*/  BSYNC.RECONVERGENT B0 ;  /* 0x0000000000007941 */ /* 0x000fea0003800200 */
.L_x_114:
        /* <DEDUP_REMOVED lines=17> */
.L_x_117:
[----:B------:R-:W-:Y:S05]  /*4600*/  BSYNC.RECONVERGENT B0 ;  /* 0x0000000000007941 */ /* 0x000fea0003800200 */
.L_x_116:
        /* <DEDUP_REMOVED lines=17> */
.L_x_119:
[----:B------:R-:W-:Y:S05]  /*4720*/  BSYNC.RECONVERGENT B0 ;  /* 0x0000000000007941 */ /* 0x000fea0003800200 */
.L_x_118:
        /* <DEDUP_REMOVED lines=17> */
.L_x_121:
[----:B------:R-:W-:Y:S05]  /*4840*/  BSYNC.RECONVERGENT B0 ;  /* 0x0000000000007941 */ /* 0x000fea0003800200 */
.L_x_120:
[----:B------:R-:W-:Y:S04]  /*4850*/  BSSY.RECONVERGENT B0, `(.L_x_122) ;  /* 0x0000010000007945 */ /* 0x000fe80003800200 */
        /* <DEDUP_REMOVED lines=15> */
.L_x_123:
[----:B------:R-:W-:Y:S05]  /*4950*/  BSYNC.RECONVERGENT B0 ;  /* 0x0000000000007941 */ /* 0x000fea0003800200 */
.L_x_122:
[----:B------:R-:W-:Y:S01]  /*4960*/  BSSY.RECONVERGENT B0, `(.L_x_124) ;  /* 0x0000011000007945 */ /* 0x000fe20003800200 */
[----:B------:R-:W-:-:S03]  /*4970*/  ISETP.NE.AND P0, PT, R16, RZ, PT ;  /* 0x000000ff1000720c */ /* 0x000fc60003f05270 */
[----:B------:R-:W-:Y:S10]  /*4980*/  @!P1 BRA `(.L_x_125) ;  /* 0x0000000000389947 */ /* 0x000ff40003800000 */
        /* <DEDUP_REMOVED lines=14> */
.L_x_125:
[----:B------:R-:W-:Y:S05]  /*4a70*/  BSYNC.RECONVERGENT B0 ;  /* 0x0000000000007941 */ /* 0x000fea0003800200 */
.L_x_124:
[----:B------:R-:W-:Y:S04]  /*4a80*/  BSSY.RECONVERGENT B0, `(.L_x_126) ;  /* 0x0000010000007945 */ /* 0x000fe80003800200 */
[----:B------:R-:W-:Y:S05]  /*4a90*/  @!P0 BRA `(.L_x_127) ;  /* 0x0000000000388947 */ /* 0x000fea0003800000 */
[----:B------:R-:W0:Y:S08]  /*4aa0*/  LDC.64 R8, c[0x4][0x50] ;  /* 0x01001400ff087b82 */ /* 0x000e300000000a00 */
[----:B------:R-:W1:Y:S01]  /*4ab0*/  LDC.64 R10, c[0x4][0x58] ;  /* 0x01001600ff0a7b82 */ /* 0x000e620000000a00 */
[----:B0-----:R-:W2:Y:S04]  /*4ac0*/  LDG.E.U8 R8, desc[UR4][R8.64+0x22] ;  /* 0x0000220408087981 */ /* 0x001ea8000c1e1100 */
[----:B-1----:R-:W3:Y:S01]  /*4ad0*/  LDG.E.U8 R10, desc[UR4][R10.64+0x22] ;  /* 0x000022040a0a7981 */ /* 0x002ee2000c1e1100 */
[----:B--2---:R-:W-:-:S02]  /*4ae0*/  ISETP.NE.AND P0, PT, R8, RZ, PT ;  /* 0x000000ff0800720c */ /* 0x004fc40003f05270 */
[----:B---3--:R-:W-:-:S11]  /*4af0*/  ISETP.NE.AND P1, PT, R10, RZ, PT ;  /* 0x000000ff0a00720c */ /* 0x008fd60003f25270 */
[----:B----4-:R-:W2:Y:S04]  /*4b00*/  @P0 LDG.E.U8 R12, desc[UR4][R30.64+0x5] ;  /* 0x000005041e0c0981 */ /* 0x010ea8000c1e1100 */
[----:B------:R-:W3:Y:S01]  /*4b10*/  @P1 LDG.E.U8 R15, desc[UR4][R30.64+0x5] ;  /* 0x000005041e0f1981 */ /* 0x000ee2000c1e1100 */
[C---:B------:R-:W-:Y:S02]  /*4b20*/  @P0 IMAD.IADD R13, R1.reuse, 0x1, R6 ;  /* 0x00000001010d0824 */ /* 0x040fe400078e0206 */
[----:B------:R-:W-:Y:S02]  /*4b30*/  @P1 IMAD.IADD R16, R1, 0x1, R0 ;  /* 0x0000000101101824 */ /* 0x000fe400078e0200 */
[----:B------:R-:W-:Y:S02]  /*4b40*/  @P0 VIADD R6, R6, 0x1 ;  /* 0x0000000106060836 */ /* 0x000fe40000000000 */
[----:B------:R-:W-:Y:S01]  /*4b50*/  @P1 VIADD R0, R0, 0x1 ;  /* 0x0000000100001836 */ /* 0x000fe20000000000 */
[----:B--2---:R0:W-:Y:S04]  /*4b60*/  @P0 STL.U8 [R13+0x1c], R12 ;  /* 0x00001c0c0d000387 */ /* 0x0041e80000100000 */
[----:B---3--:R0:W-:Y:S02]  /*4b70*/  @P1 STL.U8 [R16+0x2a], R15 ;  /* 0x00002a0f10001387 */ /* 0x0081e40000100000 */
.L_x_127:
[----:B------:R-:W-:Y:S05]  /*4b80*/  BSYNC.RECONVERGENT B0 ;  /* 0x0000000000007941 */ /* 0x000fea0003800200 */
.L_x_126:
[----:B------:R-:W-:Y:S01]  /*4b90*/  ISETP.NE.AND P1, PT, R17, RZ, PT ;  /* 0x000000ff1100720c */ /* 0x000fe20003f25270 */
[----:B------:R-:W-:Y:S01]  /*4ba0*/  BSSY.RECONVERGENT B0, `(.L_x_128) ;  /* 0x0000012000007945 */ /* 0x000fe20003800200 */
[----:B------:R-:W-:Y:S02]  /*4bb0*/  ISETP.NE.AND P0, PT, R18, RZ, PT ;  /* 0x000000ff1200720c */ /* 0x000fe40003f05270 */
[----:B------:R-:W-:-:S09]  /*4bc0*/  IADD3 R2, PT, PT, R3, -0x1, R2 ;  /* 0xffffffff03027810 */ /* 0x000fd20007ffe002 */
[----:B------:R-:W-:Y:S05]  /*4bd0*/  @!P1 BRA `(.L_x_129) ;  /* 0x0000000000389947 */ /* 0x000fea0003800000 */
[----:B------:R-:W0:Y:S02]  /*4be0*/  LDC.64 R8, c[0x4][0x50] ;  /* 0x01001400ff087b82 */ /* 0x000e240000000a00 */
[----:B0-----:R-:W2:Y:S06]  /*4bf0*/  LDG.E.U8 R8, desc[UR4][R8.64+0x23] ;  /* 0x0000230408087981 */ /* 0x001eac000c1e1100 */
[----:B------:R-:W0:Y:S02]  /*4c00*/  LDC.64 R10, c[0x4][0x58] ;  /* 0x01001600ff0a7b82 */ /* 0x000e240000000a00 */
[----:B0-----:R-:W3:Y:S01]  /*4c10*/  LDG.E.U8 R10, desc[UR4][R10.64+0x23] ;  /* 0x000023040a0a7981 */ /* 0x001ee2000c1e1100 */
[----:B--2---:R-:W-:-:S13]  /*4c20*/  ISETP.NE.AND P1, PT, R8, RZ, PT ;  /* 0x000000ff0800720c */ /* 0x004fda0003f25270 */
[----:B------:R-:W2:Y:S01]  /*4c30*/  @P1 LDG.E.U8 R3, desc[UR4][R32.64+-0x1] ;  /* 0xffffff0420031981 */ /* 0x000ea2000c1e1100 */
[----:B---34-:R-:W-:Y:S02]  /*4c40*/  @P1 IMAD.IADD R12, R1, 0x1, R6 ;  /* 0x00000001010c1824 */ /* 0x018fe400078e0206 */
[----:B------:R-:W-:-:S03]  /*4c50*/  @P1 VIADD R6, R6, 0x1 ;  /* 0x0000000106061836 */ /* 0x000fc60000000000 */
[----:B--2---:R0:W-:Y:S01]  /*4c60*/  @P1 STL.U8 [R12+0x1c], R3 ;  /* 0x00001c030c001387 */ /* 0x0041e20000100000 */
[----:B------:R-:W-:-:S13]  /*4c70*/  ISETP.NE.AND P1, PT, R10, RZ, PT ;  /* 0x000000ff0a00720c */ /* 0x000fda0003f25270 */
[----:B------:R-:W2:Y:S01]  /*4c80*/  @P1 LDG.E.U8 R13, desc[UR4][R32.64+-0x1] ;  /* 0xffffff04200d1981 */ /* 0x000ea2000c1e1100 */
[----:B------:R-:W-:Y:S02]  /*4c90*/  @P1 IMAD.IADD R16, R1, 0x1, R0 ;  /* 0x0000000101101824 */ /* 0x000fe400078e0200 */
[----:B------:R-:W-:-:S03]  /*4ca0*/  @P1 VIADD R0, R0, 0x1 ;  /* 0x0000000100001836 */ /* 0x000fc60000000000 */
[----:B--2---:R0:W-:Y:S04]  /*4cb0*/  @P1 STL.U8 [R16+0x2a], R13 ;  /* 0x00002a0d10001387 */ /* 0x0041e80000100000 */
.L_x_129:
[----:B------:R-:W-:Y:S05]  /*4cc0*/  BSYNC.RECONVERGENT B0 ;  /* 0x0000000000007941 */ /* 0x000fea0003800200 */
.L_x_128:
        /* <DEDUP_REMOVED lines=10> */
[C---:B----4-:R-:W-:Y:S02]  /*4d70*/  @P1 IMAD.IADD R12, R1.reuse, 0x1, R6 ;  /* 0x00000001010c1824 */ /* 0x050fe400078e0206 */
[----:B------:R-:W-:Y:S02]  /*4d80*/  @P2 IMAD.IADD R16, R1, 0x1, R0 ;  /* 0x0000000101102824 */ /* 0x000fe400078e0200 */
[----:B------:R-:W-:Y:S02]  /*4d90*/  @P1 VIADD R6, R6, 0x1 ;  /* 0x0000000106061836 */ /* 0x000fe40000000000 */
[----:B------:R-:W-:Y:S01]  /*4da0*/  @P2 VIADD R0, R0, 0x1 ;  /* 0x0000000100002836 */ /* 0x000fe20000000000 */
[----:B--2---:R0:W-:Y:S04]  /*4db0*/  @P1 STL.U8 [R12+0x1c], R3 ;  /* 0x00001c030c001387 */ /* 0x0041e80000100000 */
[----:B---3--:R0:W-:Y:S02]  /*4dc0*/  @P2 STL.U8 [R16+0x2a], R13 ;  /* 0x00002a0d10002387 */ /* 0x0081e40000100000 */
.L_x_131:
[----:B------:R-:W-:Y:S05]  /*4dd0*/  BSYNC.RECONVERGENT B0 ;  /* 0x0000000000007941 */ /* 0x000fea0003800200 */
.L_x_130:
        /* <DEDUP_REMOVED lines=16> */
.L_x_133:
[----:B------:R-:W-:Y:S05]  /*4ee0*/  BSYNC.RECONVERGENT B0 ;  /* 0x0000000000007941 */ /* 0x000fea0003800200 */
.L_x_132:
        /* <DEDUP_REMOVED lines=16> */
.L_x_135:
[----:B------:R-:W-:Y:S05]  /*4ff0*/  BSYNC.RECONVERGENT B0 ;  /* 0x0000000000007941 */ /* 0x000fea0003800200 */
.L_x_134:
        /* <DEDUP_REMOVED lines=16> */
.L_x_137:
[----:B------:R-:W-:Y:S05]  /*5100*/  BSYNC.RECONVERGENT B0 ;  /* 0x0000000000007941 */ /* 0x000fea0003800200 */
.L_x_136:
[----:B------:R-:W-:Y:S01]  /*5110*/  ISETP.NE.AND P1, PT, R55, RZ, PT ;  /* 0x000000ff3700720c */ /* 0x000fe20003f25270 */
[----:B------:R-:W-:-:S12]  /*5120*/  BSSY.RECONVERGENT B0, `(.L_x_138) ;  /* 0x0000010000007945 */ /* 0x000fd80003800200 */
        /* <DEDUP_REMOVED lines=15> */
.L_x_139:
[----:B------:R-:W-:Y:S05]  /*5220*/  BSYNC.RECONVERGENT B0 ;  /* 0x0000000000007941 */ /* 0x000fea0003800200 */
.L_x_138:
        /* <DEDUP_REMOVED lines=16> */
.L_x_141:
[----:B------:R-:W-:Y:S05]  /*5330*/  BSYNC.RECONVERGENT B0 ;  /* 0x0000000000007941 */ /* 0x000fea0003800200 */
.L_x_140:
[----:B-----5:R-:W-:Y:S01]  /*5340*/  ISETP.NE.AND P6, PT, R4, RZ, PT ;  /* 0x000000ff0400720c */ /* 0x020fe20003fc5270 */
[----:B------:R-:W-:Y:S01]  /*5350*/  BSSY.RECONVERGENT B0, `(.L_x_142) ;  /* 0x0000018000007945 */ /* 0x000fe20003800200 */
[C---:B------:R-:W-:Y:S02]  /*5360*/  IADD3 R8, P5, PT, R2.reuse, UR8, RZ ;  /* 0x0000000802087c10 */ /* 0x040fe4000ffbe0ff */
[----:B------:R-:W-:Y:S02]  /*5370*/  ISETP.NE.AND P0, PT, R7, RZ, PT ;  /* 0x000000ff0700720c */ /* 0x000fe40003f05270 */
[----:B------:R-:W-:Y:S02]  /*5380*/  LEA.HI.X.SX32 R9, R2, UR9, 0x1, P5 ;  /* 0x0000000902097c11 */ /* 0x000fe4000a8f0eff */
[----:B------:R-:W-:Y:S02]  /*5390*/  ISETP.NE.AND P1, PT, R19, RZ, PT ;  /* 0x000000ff1300720c */ /* 0x000fe40003f25270 */
[----:B------:R-:W-:-:S02]  /*53a0*/  ISETP.NE.AND P2, PT, R23, RZ, PT ;  /* 0x000000ff1700720c */ /* 0x000fc40003f45270 */
[----:B------:R-:W-:Y:S02]  /*53b0*/  ISETP.NE.AND P3, PT, R24, RZ, PT ;  /* 0x000000ff1800720c */ /* 0x000fe40003f65270 */
[----:B------:R-:W-:Y:S02]  /*53c0*/  ISETP.NE.AND P4, PT, R20, RZ, PT ;  /* 0x000000ff1400720c */ /* 0x000fe40003f85270 */
[----:B------:R-:W-:Y:S01]  /*53d0*/  ISETP.NE.AND P5, PT, R21, RZ, PT ;  /* 0x000000ff1500720c */ /* 0x000fe20003fa5270 */
[----:B------:R-:W-:-:S12]  /*53e0*/  @!P6 BRA `(.L_x_143) ;  /* 0x000000000038e947 */ /* 0x000fd80003800000 */
[----:B0-----:R-:W0:Y:S02]  /*53f0*/  LDC.64 R2, c[0x4][0x50] ;  /* 0x01001400ff027b82 */ /* 0x001e240000000a00 */
[----:B0-----:R-:W5:Y:S06]  /*5400*/  LDG.E.U8 R2, desc[UR4][R2.64+0x2a] ;  /* 0x00002a0402027981 */ /* 0x001f6c000c1e1100 */
[----:B------:R-:W0:Y:S02]  /*5410*/  LDC.64 R10, c[0x4][0x58] ;  /* 0x01001600ff0a7b82 */ /* 0x000e240000000a00 */
[----:B0-----:R-:W2:Y:S01]  /*5420*/  LDG.E.U8 R10, desc[UR4][R10.64+0x2a] ;  /* 0x00002a040a0a7981 */ /* 0x001ea2000c1e1100 */
[----:B-----5:R-:W-:-:S13]  /*5430*/  ISETP.NE.AND P6, PT, R2, RZ, PT ;  /* 0x000000ff0200720c */ /* 0x020fda0003fc5270 */
[----:B------:R-:W5:Y:S01]  /*5440*/  @P6 LDG.E.U8 R4, desc[UR4][R8.64] ;  /* 0x0000000408046981 */ /* 0x000f62000c1e1100 */
[----:B------:R-:W-:Y:S02]  /*5450*/  @P6 IMAD.IADD R7, R1, 0x1, R6 ;  /* 0x0000000101076824 */ /* 0x000fe400078e0206 */
[----:B------:R-:W-:-:S03]  /*5460*/  @P6 VIADD R6, R6, 0x1 ;  /* 0x0000000106066836 */ /* 0x000fc60000000000 */
[----:B-----5:R0:W-:Y:S01]  /*5470*/  @P6 STL.U8 [R7+0x1c], R4 ;  /* 0x00001c0407006387 */ /* 0x0201e20000100000 */
[----:B--2---:R-:W-:-:S13]  /*5480*/  ISETP.NE.AND P6, PT, R10, RZ, PT ;  /* 0x000000ff0a00720c */ /* 0x004fda0003fc5270 */
[----:B---34-:R-:W2:Y:S01]  /*5490*/  @P6 LDG.E.U8 R12, desc[UR4][R8.64] ;  /* 0x00000004080c6981 */ /* 0x018ea2000c1e1100 */
[----:B------:R-:W-:Y:S02]  /*54a0*/  @P6 IMAD.IADD R13, R1, 0x1, R0 ;  /* 0x00000001010d6824 */ /* 0x000fe400078e0200 */
[----:B------:R-:W-:-:S03]  /*54b0*/  @P6 VIADD R0, R0, 0x1 ;  /* 0x0000000100006836 */ /* 0x000fc60000000000 */
[----:B--2---:R0:W-:Y:S04]  /*54c0*/  @P6 STL.U8 [R13+0x2a], R12 ;  /* 0x00002a0c0d006387 */ /* 0x0041e80000100000 */
.L_x_143:
[----:B------:R-:W-:Y:S05]  /*54d0*/  BSYNC.RECONVERGENT B0 ;  /* 0x0000000000007941 */ /* 0x000fea0003800200 */
.L_x_142:
[----:B------:R-:W-:Y:S04]  /*54e0*/  BSSY.RECONVERGENT B0, `(.L_x_144) ;  /* 0x0000010000007945 */ /* 0x000fe80003800200 */
[----:B------:R-:W-:Y:S05]  /*54f0*/  @!P0 BRA `(.L_x_145) ;  /* 0x0000000000388947 */ /* 0x000fea0003800000 */
[----:B0-----:R-:W0:Y:S08]  /*5500*/  LDC.64 R2, c[0x4][0x50] ;  /* 0x01001400ff027b82 */ /* 0x001e300000000a00 */
[----:B------:R-:W5:Y:S01]  /*5510*/  LDC.64 R10, c[0x4][0x58] ;  /* 0x01001600ff0a7b82 */ /* 0x000f620000000a00 */
[----:B0-----:R-:W2:Y:S04]  /*5520*/  LDG.E.U8 R2, desc[UR4][R2.64+0x2b] ;  /* 0x00002b0402027981 */ /* 0x001ea8000c1e1100 */
[----:B-----5:R-:W5:Y:S01]  /*5530*/  LDG.E.U8 R10, desc[UR4][R10.64+0x2b] ;  /* 0x00002b040a0a7981 */ /* 0x020f62000c1e1100 */
[----:B--2---:R-:W-:-:S02]  /*5540*/  ISETP.NE.AND P0, PT, R2, RZ, PT ;  /* 0x000000ff0200720c */ /* 0x004fc40003f05270 */
[----:B-----5:R-:W-:-:S11]  /*5550*/  ISETP.NE.AND P6, PT, R10, RZ, PT ;  /* 0x000000ff0a00720c */ /* 0x020fd60003fc5270 */
[----:B------:R-:W2:Y:S04]  /*5560*/  @P0 LDG.E.U8 R4, desc[UR4][R8.64+0x1] ;  /* 0x0000010408040981 */ /* 0x000ea8000c1e1100 */
[----:B---34-:R-:W3:Y:S01]  /*5570*/  @P6 LDG.E.U8 R12, desc[UR4][R8.64+0x1] ;  /* 0x00000104080c6981 */ /* 0x018ee2000c1e1100 */
[C---:B------:R-:W-:Y:S02]  /*5580*/  @P0 IMAD.IADD R7, R1.reuse, 0x1, R6 ;  /* 0x0000000101070824 */ /* 0x040fe400078e0206 */
[----:B------:R-:W-:Y:S02]  /*5590*/  @P6 IMAD.IADD R13, R1, 0x1, R0 ;  /* 0x00000001010d6824 */ /* 0x000fe400078e0200 */
[----:B------:R-:W-:Y:S02]  /*55a0*/  @P0 VIADD R6, R6, 0x1 ;  /* 0x0000000106060836 */ /* 0x000fe40000000000 */
[----:B------:R-:W-:Y:S01]  /*55b0*/  @P6 VIADD R0, R0, 0x1 ;  /* 0x0000000100006836 */ /* 0x000fe20000000000 */
[----:B--2---:R0:W-:Y:S04]  /*55c0*/  @P0 STL.U8 [R7+0x1c], R4 ;  /* 0x00001c0407000387 */ /* 0x0041e80000100000 */
[----:B---3--:R0:W-:Y:S02]  /*55d0*/  @P6 STL.U8 [R13+0x2a], R12 ;  /* 0x00002a0c0d006387 */ /* 0x0081e40000100000 */
.L_x_145:
[----:B------:R-:W-:Y:S05]  /*55e0*/  BSYNC.RECONVERGENT B0 ;  /* 0x0000000000007941 */ /* 0x000fea0003800200 */
.L_x_144:
        /* <DEDUP_REMOVED lines=16> */
.L_x_147:
[----:B------:R-:W-:Y:S05]  /*56f0*/  BSYNC.RECONVERGENT B0 ;  /* 0x0000000000007941 */ /* 0x000fea0003800200 */
.L_x_146:
        /* <DEDUP_REMOVED lines=16> */
.L_x_149:
[----:B------:R-:W-:Y:S05]  /*5800*/  BSYNC.RECONVERGENT B0 ;  /* 0x0000000000007941 */ /* 0x000fea0003800200 */
.L_x_148:
        /* <DEDUP_REMOVED lines=16> */
.L_x_151:
[----:B------:R-:W-:Y:S05]  /*5910*/  BSYNC.RECONVERGENT B0 ;  /* 0x0000000000007941 */ /* 0x000fea0003800200 */
.L_x_150:
        /* <DEDUP_REMOVED lines=16> */
.L_x_153:
[----:B------:R-:W-:Y:S05]  /*5a20*/  BSYNC.RECONVERGENT B0 ;  /* 0x0000000000007941 */ /* 0x000fea0003800200 */
.L_x_152:
        /* <DEDUP_REMOVED lines=16> */
.L_x_155:
[----:B------:R-:W-:Y:S05]  /*5b30*/  BSYNC.RECONVERGENT B0 ;  /* 0x0000000000007941 */ /* 0x000fea0003800200 */
.L_x_154:
[----:B------:R-:W5:Y:S01]  /*5b40*/  LDCU UR6, c[0x0][0x3a8] ;  /* 0x00007500ff0677ac */ /* 0x000f620008000800 */
[----:B0-----:R-:W-:Y:S01]  /*5b50*/  VIMNMX3.U32 R3, R22, R14, R6, PT ;  /* 0x0000000e1603720f */ /* 0x001fe20003800006 */
[----:B------:R-:W-:Y:S01]  /*5b60*/  BSSY.RECONVERGENT B0, `(.L_x_156) ;  /* 0x00006c8000007945 */ /* 0x000fe20003800200 */
[----:B------:R-:W-:Y:S02]  /*5b70*/  PRMT R4, RZ, 0x7610, R4 ;  /* 0x00007610ff047816 */ /* 0x000fe40000000004 */
[----:B------:R-:W-:-:S04]  /*5b80*/  VIMNMX.U32 R3, PT, PT, R3, R0, PT ;  /* 0x0000000003037248 */ /* 0x000fc80003fe0000 */
[----:B-----5:R-:W-:-:S13]  /*5b90*/  ISETP.GE.U32.AND P0, PT, R3, UR6, PT ;  /* 0x0000000603007c0c */ /* 0x020fda000bf06070 */
[----:B------:R-:W-:Y:S05]  /*5ba0*/  @!P0 BRA `(.L_x_157) ;  /* 0x0000006c000c8947 */ /* 0x000fea0003800000 */
[----:B------:R-:W-:Y:S01]  /*5bb0*/  PRMT R4, R6, 0x3340, R0 ;  /* 0x0000334006047816 */ /* 0x000fe20000000000 */
[----:B------:R-:W-:Y:S01]  /*5bc0*/  BSSY.RECONVERGENT B1, `(.L_x_158) ;  /* 0x000008f000017945 */ /* 0x000fe20003800200 */
[C---:B------:R-:W-:Y:S01]  /*5bd0*/  PRMT R3, R22.reuse, 0x3340, R14 ;  /* 0x0000334016037816 */ /* 0x040fe2000000000e */
[----:B------:R-:W-:Y:S01]  /*5be0*/  VIADD R2, R1, 0x38 ;  /* 0x0000003801027836 */ /* 0x000fe20000000000 */
[----:B------:R-:W-:Y:S02]  /*5bf0*/  ISETP.NE.AND P0, PT, R22, RZ, PT ;  /* 0x000000ff1600720c */ /* 0x000fe40003f05270 */
[----:B------:R-:W-:Y:S01]  /*5c00*/  PRMT R4, R3, 0x5410, R4 ;  /* 0x0000541003047816 */ /* 0x000fe20000000004 */
[----:B------:R-:W-:-:S04]  /*5c10*/  IMAD.MOV.U32 R3, RZ, RZ, RZ ;  /* 0x000000ffff037224 */ /* 0x000fc800078e00ff */
[----:B------:R0:W-:Y:S06]  /*5c20*/  STL [R1+0x38], R4 ;  /* 0x0000380401007387 */ /* 0x0001ec0000100800 */
[----:B------:R-:W-:Y:S05]  /*5c30*/  @!P0 BRA `(.L_x_159) ;  /* 0x00000008001c8947 */ /* 0x000fea0003800000 */
[C---:B------:R-:W-:Y:S01]  /*5c40*/  ISETP.GE.U32.AND P0, PT, R22.reuse, 0x10, PT ;  /* 0x000000101600780c */ /* 0x040fe20003f06070 */
[----:B------:R-:W-:Y:S01]  /*5c50*/  BSSY.RECONVERGENT B2, `(.L_x_160) ;  /* 0x0000041000027945 */ /* 0x000fe20003800200 */
[----:B------:R-:W-:Y:S01]  /*5c60*/  LOP3.LUT R19, R22, 0xf, RZ, 0xc0, !PT ;  /* 0x0000000f16137812 */ /* 0x000fe200078ec0ff */
[----:B0-----:R-:W-:Y:S02]  /*5c70*/  IMAD.MOV.U32 R4, RZ, RZ, RZ ;  /* 0x000000ffff047224 */ /* 0x001fe400078e00ff */
[----:B------:R-:W-:Y:S01]  /*5c80*/  IMAD.MOV.U32 R3, RZ, RZ, RZ ;  /* 0x000000ffff037224 */ /* 0x000fe200078e00ff */
[----:B------:R-:W-:-:S07]  /*5c90*/  ISETP.NE.AND P1, PT, R19, RZ, PT ;  /* 0x000000ff1300720c */ /* 0x000fce0003f25270 */
[----:B------:R-:W-:Y:S06]  /*5ca0*/  @!P0 BRA `(.L_x_161) ;  /* 0x0000000000ec8947 */ /* 0x000fec0003800000 */
[C---:B---34-:R-:W-:Y:S01]  /*5cb0*/  LOP3.LUT R12, R22.reuse, 0x1fffff0, RZ, 0xc0, !PT ;  /* 0x01fffff0160c7812 */ /* 0x058fe200078ec0ff */
[----:B------:R-:W-:Y:S01]  /*5cc0*/  VIADD R7, R1, 0x8 ;  /* 0x0000000801077836 */ /* 0x000fe20000000000 */
[----:B------:R-:W-:Y:S01]  /*5cd0*/  LOP3.LUT R4, R22, 0xf0, RZ, 0xc0, !PT ;  /* 0x000000f016047812 */ /* 0x000fe200078ec0ff */
[----:B------:R-:W-:Y:S02]  /*5ce0*/  IMAD.MOV.U32 R3, RZ, RZ, RZ ;  /* 0x000000ffff037224 */ /* 0x000fe400078e00ff */
[----:B------:R-:W-:-:S07]  /*5cf0*/  IMAD.MOV R12, RZ, RZ, -R12 ;  /* 0x000000ffff0c7224 */ /* 0x000fce00078e0a0c */
.L_x_162:
[----:B------:R-:W3:Y:S04]  /*5d00*/  LDL.64 R10, [R7+-0x8] ;  /* 0xfffff800070a7983 */ /* 0x000ee80000100a00 */
[----:B------:R0:W4:Y:S01]  /*5d10*/  LDL.64 R8, [R7] ;  /* 0x0000000007087983 */ /* 0x0001220000100a00 */
[----:B------:R-:W-:-:S05]  /*5d20*/  VIADD R12, R12, 0x10 ;  /* 0x000000100c0c7836 */ /* 0x000fca0000000000 */
[----:B------:R-:W-:Y:S01]  /*5d30*/  ISETP.NE.AND P0, PT, R12, RZ, PT ;  /* 0x000000ff0c00720c */ /* 0x000fe20003f05270 */
[----:B0-----:R-:W-:Y:S01]  /*5d40*/  VIADD R7, R7, 0x10 ;  /* 0x0000001007077836 */ /* 0x001fe20000000000 */
[C---:B---3--:R-:W-:Y:S02]  /*5d50*/  PRMT R13, R10.reuse, 0x7770, RZ ;  /* 0x000077700a0d7816 */ /* 0x048fe400000000ff */
[C---:B------:R-:W-:Y:S02]  /*5d60*/  PRMT R15, R10.reuse, 0x7771, RZ ;  /* 0x000077710a0f7816 */ /* 0x040fe400000000ff */
[----:B------:R-:W-:Y:S02]  /*5d70*/  I2FP.F32.U32 R16, R13 ;  /* 0x0000000d00107245 */ /* 0x000fe40000201000 */
[----:B------:R-:W-:Y:S02]  /*5d80*/  PRMT R13, R10, 0x7772, RZ ;  /* 0x000077720a0d7816 */ /* 0x000fe400000000ff */
[----:B------:R-:W-:Y:S01]  /*5d90*/  I2FP.F32.U32 R15, R15 ;  /* 0x0000000f000f7245 */ /* 0x000fe20000201000 */
[----:B------:R-:W-:Y:S01]  /*5da0*/  FADD R16, R16, R3 ;  /* 0x0000000310107221 */ /* 0x000fe20000000000 */
[----:B------:R-:W-:-:S02]  /*5db0*/  PRMT R10, R10, 0x7773, RZ ;  /* 0x000077730a0a7816 */ /* 0x000fc400000000ff */
[----:B------:R-:W-:Y:S01]  /*5dc0*/  I2FP.F32.U32 R18, R13 ;  /* 0x0000000d00127245 */ /* 0x000fe20000201000 */
[----:B------:R-:W-:Y:S01]  /*5dd0*/  FADD R15, R16, R15 ;  /* 0x0000000f100f7221 */ /* 0x000fe20000000000 */
[----:B------:R-:W-:Y:S02]  /*5de0*/  PRMT R3, R11, 0x7770, RZ ;  /* 0x000077700b037816 */ /* 0x000fe400000000ff */
[----:B------:R-:W-:Y:S01]  /*5df0*/  I2FP.F32.U32 R10, R10 ;  /* 0x0000000a000a7245 */ /* 0x000fe20000201000 */
[----:B------:R-:W-:Y:S01]  /*5e00*/  FADD R15, R15, R18 ;  /* 0x000000120f0f7221 */ /* 0x000fe20000000000 */
        /* <DEDUP_REMOVED lines=9> */
[----:B----4-:R-:W-:Y:S02]  /*5ea0*/  PRMT R13, R8, 0x7770, RZ ;  /* 0x00007770080d7816 */ /* 0x010fe400000000ff */
[----:B------:R-:W-:Y:S01]  /*5eb0*/  I2FP.F32.U32 R16, R11 ;  /* 0x0000000b00107245 */ /* 0x000fe20000201000 */
[----:B------:R-:W-:Y:S01]  /*5ec0*/  FADD R3, R10, R3 ;  /* 0x000000030a037221 */ /* 0x000fe20000000000 */
[----:B------:R-:W-:-:S02]  /*5ed0*/  PRMT R10, R8, 0x7771, RZ ;  /* 0x00007771080a7816 */ /* 0x000fc400000000ff */
[----:B------:R-:W-:Y:S01]  /*5ee0*/  I2FP.F32.U32 R18, R13 ;  /* 0x0000000d00127245 */ /* 0x000fe20000201000 */
[----:B------:R-:W-:Y:S01]  /*5ef0*/  FADD R3, R3, R16 ;  /* 0x0000001003037221 */ /* 0x000fe20000000000 */
[C---:B------:R-:W-:Y:S02]  /*5f00*/  PRMT R11, R8.reuse, 0x7772, RZ ;  /* 0x00007772080b7816 */ /* 0x040fe400000000ff */
        /* <DEDUP_REMOVED lines=17> */
[----:B------:R-:W-:-:S03]  /*6020*/  I2FP.F32.U32 R10, R9 ;  /* 0x00000009000a7245 */ /* 0x000fc60000201000 */
[----:B------:R-:W-:-:S04]  /*6030*/  FADD R3, R3, R8 ;  /* 0x0000000803037221 */ /* 0x000fc80000000000 */
[----:B------:R-:W-:Y:S01]  /*6040*/  FADD R3, R3, R10 ;  /* 0x0000000a03037221 */ /* 0x000fe20000000000 */
[----:B------:R-:W-:Y:S06]  /*6050*/  @P0 BRA `(.L_x_162) ;  /* 0xfffffffc00280947 */ /* 0x000fec000383ffff */
.L_x_161:
[----:B------:R-:W-:Y:S05]  /*6060*/  BSYNC.RECONVERGENT B2 ;  /* 0x0000000000027941 */ /* 0x000fea0003800200 */
.L_x_160:
[----:B------:R-:W-:Y:S05]  /*6070*/  @!P1 BRA `(.L_x_159) ;  /* 0x00000004000c9947 */ /* 0x000fea0003800000 */
[----:B------:R-:W-:Y:S01]  /*6080*/  ISETP.GE.U32.AND P0, PT, R19, 0x8, PT ;  /* 0x000000081300780c */ /* 0x000fe20003f06070 */
[----:B------:R-:W-:Y:S01]  /*6090*/  BSSY.RECONVERGENT B2, `(.L_x_163) ;  /* 0x000001e000027945 */ /* 0x000fe20003800200 */
[----:B------:R-:W-:-:S04]  /*60a0*/  LOP3.LUT R18, R22, 0x7, RZ, 0xc0, !PT ;  /* 0x0000000716127812 */ /* 0x000fc800078ec0ff */
[----:B------:R-:W-:-:S07]  /*60b0*/  ISETP.NE.AND P1, PT, R18, RZ, PT ;  /* 0x000000ff1200720c */ /* 0x000fce0003f25270 */
[----:B------:R-:W-:Y:S06]  /*60c0*/  @!P0 BRA `(.L_x_164) ;  /* 0x0000000000688947 */ /* 0x000fec0003800000 */
[----:B------:R-:W-:-:S05]  /*60d0*/  IMAD.IADD R17, R1, 0x1, R4 ;  /* 0x0000000101117824 */ /* 0x000fca00078e0204 */
[----:B------:R-:W5:Y:S04]  /*60e0*/  LDL.U8 R7, [R17] ;  /* 0x0000000011077983 */ /* 0x000f680000100000 */
[----:B------:R-:W2:Y:S04]  /*60f0*/  LDL.U8 R9, [R17+0x1] ;  /* 0x0000010011097983 */ /* 0x000ea80000100000 */
[----:B------:R-:W2:Y:S04]  /*6100*/  LDL.U8 R10, [R17+0x2] ;  /* 0x00000200110a7983 */ /* 0x000ea80000100000 */
[----:B------:R-:W2:Y:S04]  /*6110*/  LDL.U8 R11, [R17+0x3] ;  /* 0x00000300110b7983 */ /* 0x000ea80000100000 */
[----:B---34-:R-:W3:Y:S04]  /*6120*/  LDL.U8 R12, [R17+0x4] ;  /* 0x00000400110c7983 */ /* 0x018ee80000100000 */
[----:B------:R-:W4:Y:S04]  /*6130*/  LDL.U8 R13, [R17+0x5] ;  /* 0x00000500110d7983 */ /* 0x000f280000100000 */
[----:B------:R-:W4:Y:S04]  /*6140*/  LDL.U8 R15, [R17+0x6] ;  /* 0x00000600110f7983 */ /* 0x000f280000100000 */
[----:B------:R-:W4:Y:S01]  /*6150*/  LDL.U8 R16, [R17+0x7] ;  /* 0x0000070011107983 */ /* 0x000f220000100000 */
[----:B------:R-:W-:Y:S01]  /*6160*/  VIADD R4, R4, 0x8 ;  /* 0x0000000804047836 */ /* 0x000fe20000000000 */
[----:B-----5:R-:W-:-:S02]  /*6170*/  I2FP.F32.U32 R8, R7 ;  /* 0x0000000700087245 */ /* 0x020fc40000201000 */
[----:B--2---:R-:W-:-:S03]  /*6180*/  I2FP.F32.U32 R9, R9 ;  /* 0x0000000900097245 */ /* 0x004fc60000201000 */
[----:B------:R-:W-:Y:S01]  /*6190*/  FADD R8, R3, R8 ;  /* 0x0000000803087221 */ /* 0x000fe20000000000 */
[----:B------:R-:W-:-:S03]  /*61a0*/  I2FP.F32.U32 R3, R10 ;  /* 0x0000000a00037245 */ /* 0x000fc60000201000 */
[----:B------:R-:W-:Y:S01]  /*61b0*/  FADD R8, R8, R9 ;  /* 0x0000000908087221 */ /* 0x000fe20000000000 */
[----:B------:R-:W-:-:S03]  /*61c0*/  I2FP.F32.U32 R10, R11 ;  /* 0x0000000b000a7245 */ /* 0x000fc60000201000 */
[----:B------:R-:W-:Y:S01]  /*61d0*/  FADD R3, R8, R3 ;  /* 0x0000000308037221 */ /* 0x000fe20000000000 */
[----:B---3--:R-:W-:-:S03]  /*61e0*/  I2FP.F32.U32 R12, R12 ;  /* 0x0000000c000c7245 */ /* 0x008fc60000201000 */
[----:B------:R-:W-:Y:S01]  /*61f0*/  FADD R3, R3, R10 ;  /* 0x0000000a03037221 */ /* 0x000fe20000000000 */
[----:B----4-:R-:W-:-:S03]  /*6200*/  I2FP.F32.U32 R8, R13 ;  /* 0x0000000d00087245 */ /* 0x010fc60000201000 */
[----:B------:R-:W-:Y:S01]  /*6210*/  FADD R3, R3, R12 ;  /* 0x0000000c03037221 */ /* 0x000fe20000000000 */
[----:B------:R-:W-:-:S03]  /*6220*/  I2FP.F32.U32 R10, R15 ;  /* 0x0000000f000a7245 */ /* 0x000fc60000201000 */
[----:B------:R-:W-:Y:S01]  /*6230*/  FADD R3, R3, R8 ;  /* 0x0000000803037221 */ /* 0x000fe20000000000 */
[----:B------:R-:W-:-:S03]  /*6240*/  I2FP.F32.U32 R16, R16 ;  /* 0x0000001000107245 */ /* 0x000fc60000201000 */
[----:B------:R-:W-:-:S04]  /*6250*/  FADD R3, R3, R10 ;  /* 0x0000000a03037221 */ /* 0x000fc80000000000 */
[----:B------:R-:W-:-:S07]  /*6260*/  FADD R3, R3, R16 ;  /* 0x0000001003037221 */ /* 0x000fce0000000000 */
.L_x_164:
[----:B------:R-:W-:Y:S05]  /*6270*/  BSYNC.RECONVERGENT B2 ;  /* 0x0000000000027941 */ /* 0x000fea0003800200 */
.L_x_163:
[----:B------:R-:W-:Y:S05]  /*6280*/  @!P1 BRA `(.L_x_159) ;  /* 0x0000000000889947 */ /* 0x000fea0003800000 */
[----:B------:R-:W-:Y:S01]  /*6290*/  ISETP.GE.U32.AND P0, PT, R18, 0x4, PT ;  /* 0x000000041200780c */ /* 0x000fe20003f06070 */
[----:B------:R-:W-:Y:S01]  /*62a0*/  BSSY.RECONVERGENT B2, `(.L_x_165) ;  /* 0x0000012000027945 */ /* 0x000fe20003800200 */
[----:B---34-:R-:W-:-:S04]  /*62b0*/  LOP3.LUT R12, R22, 0x3, RZ, 0xc0, !PT ;  /* 0x00000003160c7812 */ /* 0x018fc800078ec0ff */
[----:B------:R-:W-:-:S07]  /*62c0*/  ISETP.NE.AND P1, PT, R12, RZ, PT ;  /* 0x000000ff0c00720c */ /* 0x000fce0003f25270 */
[----:B------:R-:W-:Y:S06]  /*62d0*/  @!P0 BRA `(.L_x_166) ;  /* 0x0000000000388947 */ /* 0x000fec0003800000 */
[----:B------:R-:W-:-:S05]  /*62e0*/  IMAD.IADD R7, R1, 0x1, R4 ;  /* 0x0000000101077824 */ /* 0x000fca00078e0204 */
[----:B------:R-:W3:Y:S04]  /*62f0*/  LDL.U8 R8, [R7] ;  /* 0x0000000007087983 */ /* 0x000ee80000100000 */
[----:B------:R-:W4:Y:S04]  /*6300*/  LDL.U8 R9, [R7+0x1] ;  /* 0x0000010007097983 */ /* 0x000f280000100000 */
[----:B------:R-:W5:Y:S04]  /*6310*/  LDL.U8 R10, [R7+0x2] ;  /* 0x00000200070a7983 */ /* 0x000f680000100000 */
[----:B------:R-:W2:Y:S01]  /*6320*/  LDL.U8 R11, [R7+0x3] ;  /* 0x00000300070b7983 */ /* 0x000ea20000100000 */
[----:B------:R-:W-:Y:S01]  /*6330*/  VIADD R4, R4, 0x4 ;  /* 0x0000000404047836 */ /* 0x000fe20000000000 */
[----:B---3--:R-:W-:-:S02]  /*6340*/  I2FP.F32.U32 R8, R8 ;  /* 0x0000000800087245 */ /* 0x008fc40000201000 */
[----:B----4-:R-:W-:-:S03]  /*6350*/  I2FP.F32.U32 R9, R9 ;  /* 0x0000000900097245 */ /* 0x010fc60000201000 */
[----:B------:R-:W-:Y:S01]  /*6360*/  FADD R8, R3, R8 ;  /* 0x0000000803087221 */ /* 0x000fe20000000000 */
[----:B-----5:R-:W-:-:S03]  /*6370*/  I2FP.F32.U32 R3, R10 ;  /* 0x0000000a00037245 */ /* 0x020fc60000201000 */
[----:B------:R-:W-:Y:S01]  /*6380*/  FADD R8, R8, R9 ;  /* 0x0000000908087221 */ /* 0x000fe20000000000 */
[----:B--2---:R-:W-:-:S03]  /*6390*/  I2FP.F32.U32 R10, R11 ;  /* 0x0000000b000a7245 */ /* 0x004fc60000201000 */
[----:B------:R-:W-:-:S04]  /*63a0*/  FADD R3, R8, R3 ;  /* 0x0000000308037221 */ /* 0x000fc80000000000 */
[----:B------:R-:W-:-:S07]  /*63b0*/  FADD R3, R3, R10 ;  /* 0x0000000a03037221 */ /* 0x000fce0000000000 */
.L_x_166:
[----:B------:R-:W-:Y:S05]  /*63c0*/  BSYNC.RECONVERGENT B2 ;  /* 0x0000000000027941 */ /* 0x000fea0003800200 */
.L_x_165:
[----:B------:R-:W-:Y:S05]  /*63d0*/  @!P1 BRA `(.L_x_159) ;  /* 0x0000000000349947 */ /* 0x000fea0003800000 */
[----:B------:R-:W-:-:S05]  /*63e0*/  IMAD.IADD R9, R1, 0x1, R4 ;  /* 0x0000000101097824 */ /* 0x000fca00078e0204 */
[----:B------:R-:W3:Y:S01]  /*63f0*/  LDL.U8 R4, [R9] ;  /* 0x0000000009047983 */ /* 0x000ee20000100000 */
[----:B------:R-:W-:Y:S02]  /*6400*/  ISETP.NE.AND P0, PT, R12, 0x1, PT ;  /* 0x000000010c00780c */ /* 0x000fe40003f05270 */
[----:B---3--:R-:W-:-:S05]  /*6410*/  I2FP.F32.U32 R4, R4 ;  /* 0x0000000400047245 */ /* 0x008fca0000201000 */
[----:B------:R-:W-:-:S06]  /*6420*/  FADD R3, R3, R4 ;  /* 0x0000000403037221 */ /* 0x000fcc0000000000 */
[----:B------:R-:W-:Y:S05]  /*6430*/  @!P0 BRA `(.L_x_159) ;  /* 0x00000000001c8947 */ /* 0x000fea0003800000 */
[----:B------:R-:W-:Y:S01]  /*6440*/  ISETP.NE.AND P0, PT, R12, 0x2, PT ;  /* 0x000000020c00780c */ /* 0x000fe20003f05270 */
[----:B------:R-:W3:-:S12]  /*6450*/  LDL.U8 R4, [R9+0x1] ;  /* 0x0000010009047983 */ /* 0x000ed80000100000 */
[----:B------:R-:W4:Y:S01]  /*6460*/  @P0 LDL.U8 R7, [R9+0x2] ;  /* 0x0000020009070983 */ /* 0x000f220000100000 */
[----:B---3--:R-:W-:-:S05]  /*6470*/  I2FP.F32.U32 R4, R4 ;  /* 0x0000000400047245 */ /* 0x008fca0000201000 */
[----:B------:R-:W-:Y:S01]  /*6480*/  FADD R3, R3, R4 ;  /* 0x0000000403037221 */ /* 0x000fe20000000000 */
[----:B----4-:R-:W-:-:S05]  /*6490*/  @P0 I2FP.F32.U32 R8, R7 ;  /* 0x0000000700080245 */ /* 0x010fca0000201000 */
[----:B------:R-:W-:-:S07]  /*64a0*/  @P0 FADD R3, R3, R8 ;  /* 0x0000000803030221 */ /* 0x000fce0000000000 */
.L_x_159:
[----:B------:R-:W-:Y:S05]  /*64b0*/  BSYNC.RECONVERGENT B1 ;  /* 0x0000000000017941 */ /* 0x000fea0003800200 */
.L_x_158:
[C---:B0-----:R-:W-:Y:S01]  /*64c0*/  LOP3.LUT R4, R22.reuse, 0xff, RZ, 0xc0, !PT ;  /* 0x000000ff16047812 */ /* 0x041fe200078ec0ff */
[----:B------:R-:W-:Y:S01]  /*64d0*/  BSSY.RECONVERGENT B1, `(.L_x_167) ;  /* 0x000000f000017945 */ /* 0x000fe20003800200 */
[----:B------:R-:W-:-:S04]  /*64e0*/  ISETP.NE.AND P0, PT, R22, RZ, PT ;  /* 0x000000ff1600720c */ /* 0x000fc80003f05270 */
[----:B------:R-:W0:Y:S08]  /*64f0*/  I2F.U16 R4, R4 ;  /* 0x0000000400047306 */ /* 0x000e300000101000 */
[----:B0-----:R-:W0:Y:S08]  /*6500*/  MUFU.RCP R7, R4 ;  /* 0x0000000400077308 */ /* 0x001e300000001000 */
[----:B------:R-:W5:Y:S01]  /*6510*/  FCHK P1, R3, R4 ;  /* 0x0000000403007302 */ /* 0x000f620000020000 */
[----:B0-----:R-:W-:-:S04]  /*6520*/  FFMA R8, -R4, R7, 1 ;  /* 0x3f80000004087423 */ /* 0x001fc80000000107 */
[----:B------:R-:W-:-:S04]  /*6530*/  FFMA R8, R7, R8, R7 ;  /* 0x0000000807087223 */ /* 0x000fc80000000007 */
[----:B------:R-:W-:-:S04]  /*6540*/  FFMA R7, R3, R8, RZ ;  /* 0x0000000803077223 */ /* 0x000fc800000000ff */
[----:B------:R-:W-:-:S04]  /*6550*/  FFMA R18, -R4, R7, R3 ;  /* 0x0000000704127223 */ /* 0x000fc80000000103 */
[----:B------:R-:W-:Y:S01]  /*6560*/  FFMA R18, R8, R18, R7 ;  /* 0x0000001208127223 */ /* 0x000fe20000000007 */
[----:B-----5:R-:W-:Y:S06]  /*6570*/  @!P1 BRA `(.L_x_168) ;  /* 0x0000000000109947 */ /* 0x020fec0003800000 */
[----:B------:R-:W-:Y:S01]  /*6580*/  IMAD.MOV.U32 R8, RZ, RZ, R3 ;  /* 0x000000ffff087224 */ /* 0x000fe200078e0003 */
[----:B---34-:R-:W-:-:S07]  /*6590*/  MOV R12, 0x65b0 ;  /* 0x000065b0000c7802 */ /* 0x018fce0000000f00 */
[----:B-12---:R-:W-:Y:S05]  /*65a0*/  CALL.REL.NOINC `($__internal_1_$__cuda_sm3x_div_rn_noftz_f32_slowpath) ;  /* 0x0000006000a47944 */ /* 0x006fea0003c00000 */
[----:B------:R-:W-:-:S07]  /*65b0*/  IMAD.MOV.U32 R18, RZ, RZ, R17 ;  /* 0x000000ffff127224 */ /* 0x000fce00078e0011 */
.L_x_168:
[----:B------:R-:W-:Y:S05]  /*65c0*/  BSYNC.RECONVERGENT B1 ;  /* 0x0000000000017941 */ /* 0x000fea0003800200 */
.L_x_167:
[----:B------:R-:W-:Y:S01]  /*65d0*/  BSSY.RECONVERGENT B1, `(.L_x_169) ;  /* 0x0000101000017945 */ /* 0x000fe20003800200 */
[----:B------:R-:W-:-:S03]  /*65e0*/  IMAD.MOV.U32 R7, RZ, RZ, RZ ;  /* 0x000000ffff077224 */ /* 0x000fc600078e00ff */
[----:B------:R-:W-:Y:S05]  /*65f0*/  @!P0 BRA `(.L_x_170) ;  /* 0x0000000c00f88947 */ /* 0x000fea0003800000 */
[C---:B------:R-:W-:Y:S01]  /*6600*/  ISETP.GE.U32.AND P0, PT, R22.reuse, 0x4, PT ;  /* 0x000000041600780c */ /* 0x040fe20003f06070 */
[----:B------:R-:W-:Y:S01]  /*6610*/  BSSY.RECONVERGENT B2, `(.L_x_171) ;  /* 0x0000093000027945 */ /* 0x000fe20003800200 */
[----:B------:R-:W-:Y:S01]  /*6620*/  LOP3.LUT R9, R22, 0x3, RZ, 0xc0, !PT ;  /* 0x0000000316097812 */ /* 0x000fe200078ec0ff */
[----:B------:R-:W-:Y:S01]  /*6630*/  IMAD.MOV.U32 R8, RZ, RZ, RZ ;  /* 0x000000ffff087224 */ /* 0x000fe200078e00ff */
[----:B------:R-:W-:-:S09]  /*6640*/  CS2R R36, SRZ ;  /* 0x0000000000247805 */ /* 0x000fd2000001ff00 */
[----:B------:R-:W-:Y:S05]  /*6650*/  @!P0 BRA `(.L_x_172) ;  /* 0x0000000800388947 */ /* 0x000fea0003800000 */
[----:B------:R-:W-:Y:S01]  /*6660*/  LOP3.LUT R15, R22, 0x1fffffc, RZ, 0xc0, !PT ;  /* 0x01fffffc160f7812 */ /* 0x000fe200078ec0ff */
[----:B------:R-:W-:Y:S01]  /*6670*/  BSSY.RECONVERGENT B3, `(.L_x_173) ;  /* 0x000008a000037945 */ /* 0x000fe20003800200 */
[----:B------:R-:W-:Y:S02]  /*6680*/  VIADD R10, R1, 0x1 ;  /* 0x00000001010a7836 */ /* 0x000fe40000000000 */
[----:B------:R-:W-:Y:S02]  /*6690*/  IMAD.MOV.U32 R7, RZ, RZ, RZ ;  /* 0x000000ffff077224 */ /* 0x000fe400078e00ff */
[----:B------:R-:W-:-:S07]  /*66a0*/  IMAD.MOV R15, RZ, RZ, -R15 ;  /* 0x000000ffff0f7224 */ /* 0x000fce00078e0a0f */
.L_x_189:
[----:B------:R-:W5:Y:S01]  /*66b0*/  LDL.U8 R8, [R10+-0x1] ;  /* 0xffffff000a087983 */ /* 0x000f620000100000 */
[----:B------:R-:W-:Y:S01]  /*66c0*/  BSSY.RECONVERGENT B4, `(.L_x_174) ;  /* 0x0000008000047945 */ /* 0x000fe20003800200 */
[----:B-----5:R-:W-:Y:S02]  /*66d0*/  I2FP.F32.U32 R11, R8 ;  /* 0x00000008000b7245 */ /* 0x020fe40000201000 */
[----:B------:R-:W-:-:S03]  /*66e0*/  MOV R8, 0x6740 ;  /* 0x0000674000087802 */ /* 0x000fc60000000f00 */
[----:B------:R-:W-:-:S04]  /*66f0*/  FADD R11, R11, -R18 ;  /* 0x800000120b0b7221 */ /* 0x000fc80000000000 */
[----:B------:R-:W3:Y:S02]  /*6700*/  F2F.F64.F32 R38, R11 ;  /* 0x0000000b00267310 */ /* 0x000ee40000201800 */
[----:B---34-:R-:W-:-:S10]  /*6710*/  DADD R12, -RZ, |R38| ;  /* 0x00000000ff0c7229 */ /* 0x018fd40000000526 */
[----:B01----:R-:W-:-:S07]  /*6720*/  IMAD.MOV.U32 R35, RZ, RZ, R13 ;  /* 0x000000ffff237224 */ /* 0x003fce00078e000d */
[----:B-12---:R-:W-:Y:S05]  /*6730*/  CALL.REL.NOINC `($_Z14determineMasksP11pixelCoordsPhS1_S1_jjj$__internal_accurate_pow) ;  /* 0x0000006400dc7944 */ /* 0x006fea0003c00000 */
[----:B------:R-:W-:Y:S05]  /*6740*/  BSYNC.RECONVERGENT B4 ;  /* 0x0000000000047941 */ /* 0x000fea0003800200 */
.L_x_174:
[----:B------:R-:W2:Y:S01]  /*6750*/  LDL.U8 R8, [R10] ;  /* 0x000000000a087983 */ /* 0x000ea20000100000 */
[----:B------:R-:W-:Y:S01]  /*6760*/  DADD R16, R38, 2 ;  /* 0x4000000026107429 */ /* 0x000fe20000000000 */
[----:B------:R0:W1:Y:S01]  /*6770*/  F2F.F64.F32 R20, R7 ;  /* 0x0000000700147310 */ /* 0x0000620000201800 */
[C---:B------:R-:W-:Y:S01]  /*6780*/  FSETP.NEU.AND P0, PT, R11.reuse, RZ, PT ;  /* 0x000000ff0b00720b */ /* 0x040fe20003f0d000 */
[----:B------:R-:W-:Y:S01]  /*6790*/  BSSY.RECONVERGENT B4, `(.L_x_175) ;  /* 0x0000010000047945 */ /* 0x000fe20003800200 */
[----:B------:R-:W-:Y:S02]  /*67a0*/  FSETP.NEU.AND P2, PT, R11, 1, PT ;  /* 0x3f8000000b00780b */ /* 0x000fe40003f4d000 */
[----:B------:R-:W-:Y:S02]  /*67b0*/  FSEL R12, R12, RZ, P0 ;  /* 0x000000ff0c0c7208 */ /* 0x000fe40000000000 */
[----:B------:R-:W-:Y:S02]  /*67c0*/  FSEL R13, R24, RZ, P0 ;  /* 0x000000ff180d7208 */ /* 0x000fe40000000000 */
[----:B------:R-:W-:-:S04]  /*67d0*/  LOP3.LUT R16, R17, 0x7ff00000, RZ, 0xc0, !PT ;  /* 0x7ff0000011107812 */ /* 0x000fc800078ec0ff */
[----:B------:R-:W-:Y:S02]  /*67e0*/  ISETP.NE.AND P1, PT, R16, 0x7ff00000, PT ;  /* 0x7ff000001000780c */ /* 0x000fe40003f25270 */
[----:B--2---:R-:W-:-:S05]  /*67f0*/  I2FP.F32.U32 R19, R8 ;  /* 0x0000000800137245 */ /* 0x004fca0000201000 */
[----:B------:R-:W-:-:S04]  /*6800*/  FADD R19, R19, -R18 ;  /* 0x8000001213137221 */ /* 0x000fc80000000000 */
[----:B------:R0:W2:Y:S02]  /*6810*/  F2F.F64.F32 R36, R19 ;  /* 0x0000001300247310 */ /* 0x0000a40000201800 */
[----:B-1----:R-:W-:Y:S05]  /*6820*/  @P1 BRA `(.L_x_176) ;  /* 0x0000000000181947 */ /* 0x002fea0003800000 */
[----:B------:R-:W-:-:S13]  /*6830*/  FSETP.NAN.AND P0, PT, R11, R11, PT ;  /* 0x0000000b0b00720b */ /* 0x000fda0003f08000 */
[----:B------:R-:W-:Y:S01]  /*6840*/  @P0 DADD R12, R38, 2 ;  /* 0x40000000260c0429 */ /* 0x000fe20000000000 */
[----:B------:R-:W-:Y:S10]  /*6850*/  @P0 BRA `(.L_x_176) ;  /* 0x00000000000c0947 */ /* 0x000ff40003800000 */
[----:B------:R-:W-:-:S14]  /*6860*/  DSETP.NEU.AND P0, PT, |R38|, +INF , PT ;  /* 0x7ff000002600742a */ /* 0x000fdc0003f0d200 */
[----:B------:R-:W-:Y:S02]  /*6870*/  @!P0 IMAD.MOV.U32 R12, RZ, RZ, 0x0 ;  /* 0x00000000ff0c8424 */ /* 0x000fe400078e00ff */
[----:B------:R-:W-:-:S07]  /*6880*/  @!P0 IMAD.MOV.U32 R13, RZ, RZ, 0x7ff00000 ;  /* 0x7ff00000ff0d8424 */ /* 0x000fce00078e00ff */
.L_x_176:
[----:B------:R-:W-:Y:S05]  /*6890*/  BSYNC.RECONVERGENT B4 ;  /* 0x0000000000047941 */ /* 0x000fea0003800200 */
.L_x_175:
[----:B------:R-:W-:Y:S01]  /*68a0*/  FSEL R12, R12, RZ, P2 ;  /* 0x000000ff0c0c7208 */ /* 0x000fe20001000000 */
[----:B------:R-:W-:Y:S01]  /*68b0*/  BSSY.RECONVERGENT B4, `(.L_x_177) ;  /* 0x0000008000047945 */ /* 0x000fe20003800200 */
[----:B------:R-:W-:Y:S02]  /*68c0*/  FSEL R13, R13, 1.875, P2 ;  /* 0x3ff000000d0d7808 */ /* 0x000fe40001000000 */
[----:B------:R-:W-:-:S04]  /*68d0*/  MOV R8, 0x6930 ;  /* 0x0000693000087802 */ /* 0x000fc80000000f00 */
[----:B------:R-:W-:Y:S02]  /*68e0*/  DADD R20, R20, R12 ;  /* 0x0000000014147229 */ /* 0x000fe4000000000c */
[----:B--2---:R-:W-:-:S04]  /*68f0*/  DADD R12, -RZ, |R36| ;  /* 0x00000000ff0c7229 */ /* 0x004fc80000000524 */
[----:B------:R1:W2:Y:S06]  /*6900*/  F2F.F32.F64 R11, R20 ;  /* 0x00000014000b7310 */ /* 0x0002ac0000301000 */
[----:B------:R-:W-:-:S07]  /*6910*/  IMAD.MOV.U32 R35, RZ, RZ, R13 ;  /* 0x000000ffff237224 */ /* 0x000fce00078e000d */
[----:B012---:R-:W-:Y:S05]  /*6920*/  CALL.REL.NOINC `($_Z14determineMasksP11pixelCoordsPhS1_S1_jjj$__internal_accurate_pow) ;  /* 0x0000006400607944 */ /* 0x007fea0003c00000 */
[----:B------:R-:W-:Y:S05]  /*6930*/  BSYNC.RECONVERGENT B4 ;  /* 0x0000000000047941 */ /* 0x000fea0003800200 */
.L_x_177:
[----:B------:R-:W-:Y:S01]  /*6940*/  DADD R16, R36, 2 ;  /* 0x4000000024107429 */ /* 0x000fe20000000000 */
[----:B------:R-:W-:Y:S01]  /*6950*/  FSETP.NEU.AND P0, PT, R19, RZ, PT ;  /* 0x000000ff1300720b */ /* 0x000fe20003f0d000 */
[----:B------:R-:W-:Y:S03]  /*6960*/  BSSY.RECONVERGENT B4, `(.L_x_178) ;  /* 0x000000e000047945 */ /* 0x000fe60003800200 */
[----:B------:R-:W-:Y:S02]  /*6970*/  FSEL R12, R12, RZ, P0 ;  /* 0x000000ff0c0c7208 */ /* 0x000fe40000000000 */
[----:B------:R-:W-:-:S03]  /*6980*/  FSEL R13, R24, RZ, P0 ;  /* 0x000000ff180d7208 */ /* 0x000fc60000000000 */
[----:B------:R-:W-:-:S04]  /*6990*/  LOP3.LUT R16, R17, 0x7ff00000, RZ, 0xc0, !PT ;  /* 0x7ff0000011107812 */ /* 0x000fc800078ec0ff */
[----:B------:R-:W-:-:S13]  /*69a0*/  ISETP.NE.AND P1, PT, R16, 0x7ff00000, PT ;  /* 0x7ff000001000780c */ /* 0x000fda0003f25270 */
[----:B------:R-:W-:Y:S05]  /*69b0*/  @P1 BRA `(.L_x_179) ;  /* 0x0000000000201947 */ /* 0x000fea0003800000 */
[----:B------:R-:W-:-:S13]  /*69c0*/  FSETP.NAN.AND P0, PT, R19, R19, PT ;  /* 0x000000131300720b */ /* 0x000fda0003f08000 */
[----:B------:R-:W-:Y:S05]  /*69d0*/  @P0 BRA `(.L_x_180) ;  /* 0x0000000000140947 */ /* 0x000fea0003800000 */
[----:B------:R-:W-:-:S14]  /*69e0*/  DSETP.NEU.AND P0, PT, |R36|, +INF , PT ;  /* 0x7ff000002400742a */ /* 0x000fdc0003f0d200 */
[----:B------:R-:W-:Y:S05]  /*69f0*/  @P0 BRA `(.L_x_179) ;  /* 0x0000000000100947 */ /* 0x000fea0003800000 */
[----:B------:R-:W-:Y:S02]  /*6a00*/  IMAD.MOV.U32 R12, RZ, RZ, 0x0 ;  /* 0x00000000ff0c7424 */ /* 0x000fe400078e00ff */
[----:B------:R-:W-:Y:S01]  /*6a10*/  IMAD.MOV.U32 R13, RZ, RZ, 0x7ff00000 ;  /* 0x7ff00000ff0d7424 */ /* 0x000fe200078e00ff */
[----:B------:R-:W-:Y:S06]  /*6a20*/  BRA `(.L_x_179) ;  /* 0x0000000000047947 */ /* 0x000fec0003800000 */
.L_x_180:
[----:B------:R-:W-:-:S11]  /*6a30*/  DADD R12, R36, 2 ;  /* 0x40000000240c7429 */ /* 0x000fd60000000000 */
.L_x_179:
[----:B------:R-:W-:Y:S05]  /*6a40*/  BSYNC.RECONVERGENT B4 ;  /* 0x0000000000047941 */ /* 0x000fea0003800200 */
.L_x_178:
[----:B------:R-:W2:Y:S01]  /*6a50*/  LDL.U8 R7, [R10+0x1] ;  /* 0x000001000a077983 */ /* 0x000ea20000100000 */
[----:B------:R-:W0:Y:S01]  /*6a60*/  F2F.F64.F32 R16, R11 ;  /* 0x0000000b00107310 */ /* 0x000e220000201800 */
[----:B------:R-:W-:Y:S01]  /*6a70*/  FSETP.NEU.AND P0, PT, R19, 1, PT ;  /* 0x3f8000001300780b */ /* 0x000fe20003f0d000 */
[----:B------:R-:W-:Y:S01]  /*6a80*/  BSSY.RECONVERGENT B4, `(.L_x_181) ;  /* 0x000000c000047945 */ /* 0x000fe20003800200 */
[----:B------:R-:W-:Y:S02]  /*6a90*/  MOV R8, 0x6b40 ;  /* 0x00006b4000087802 */ /* 0x000fe40000000f00 */
[----:B------:R-:W-:Y:S02]  /*6aa0*/  FSEL R12, R12, RZ, P0 ;  /* 0x000000ff0c0c7208 */ /* 0x000fe40000000000 */
[----:B------:R-:W-:-:S06]  /*6ab0*/  FSEL R13, R13, 1.875, P0 ;  /* 0x3ff000000d0d7808 */ /* 0x000fcc0000000000 */
[----:B0-----:R-:W-:-:S06]  /*6ac0*/  DADD R16, R16, R12 ;  /* 0x0000000010107229 */ /* 0x001fcc000000000c */
[----:B------:R-:W-:Y:S01]  /*6ad0*/  F2F.F32.F64 R23, R16 ;  /* 0x0000001000177310 */ /* 0x000fe20000301000 */
[----:B--2---:R-:W-:-:S05]  /*6ae0*/  I2FP.F32.U32 R7, R7 ;  /* 0x0000000700077245 */ /* 0x004fca0000201000 */
[----:B------:R-:W-:-:S04]  /*6af0*/  FADD R7, R7, -R18 ;  /* 0x8000001207077221 */ /* 0x000fc80000000000 */
[----:B------:R-:W0:Y:S02]  /*6b00*/  F2F.F64.F32 R36, R7 ;  /* 0x0000000700247310 */ /* 0x000e240000201800 */
[----:B0-----:R-:W-:-:S10]  /*6b10*/  DADD R12, -RZ, |R36| ;  /* 0x00000000ff0c7229 */ /* 0x001fd40000000524 */
[----:B------:R-:W-:-:S07]  /*6b20*/  IMAD.MOV.U32 R35, RZ, RZ, R13 ;  /* 0x000000ffff237224 */ /* 0x000fce00078e000d */
[----:B------:R-:W-:Y:S05]  /*6b30*/  CALL.REL.NOINC `($_Z14determineMasksP11pixelCoordsPhS1_S1_jjj$__internal_accurate_pow) ;  /* 0x0000006000dc7944 */ /* 0x000fea0003c00000 */
[----:B------:R-:W-:Y:S05]  /*6b40*/  BSYNC.RECONVERGENT B4 ;  /* 0x0000000000047941 */ /* 0x000fea0003800200 */
.L_x_181:
        /* <DEDUP_REMOVED lines=15> */
.L_x_184:
[----:B------:R-:W-:-:S11]  /*6c40*/  DADD R12, R36, 2 ;  /* 0x40000000240c7429 */ /* 0x000fd60000000000 */
.L_x_183:
[----:B------:R-:W-:Y:S05]  /*6c50*/  BSYNC.RECONVERGENT B4 ;  /* 0x0000000000047941 */ /* 0x000fea0003800200 */
.L_x_182:
[----:B------:R-:W2:Y:S01]  /*6c60*/  LDL.U8 R8, [R10+0x2] ;  /* 0x000002000a087983 */ /* 0x000ea20000100000 */
[----:B------:R-:W0:Y:S01]  /*6c70*/  F2F.F64.F32 R16, R23 ;  /* 0x0000001700107310 */ /* 0x000e220000201800 */
[----:B------:R-:W-:Y:S01]  /*6c80*/  FSETP.NEU.AND P0, PT, R7, 1, PT ;  /* 0x3f8000000700780b */ /* 0x000fe20003f0d000 */
[----:B------:R-:W-:Y:S03]  /*6c90*/  BSSY.RECONVERGENT B4, `(.L_x_185) ;  /* 0x000000c000047945 */ /* 0x000fe60003800200 */
[----:B------:R-:W-:Y:S02]  /*6ca0*/  FSEL R12, R12, RZ, P0 ;  /* 0x000000ff0c0c7208 */ /* 0x000fe40000000000 */
[----:B------:R-:W-:-:S06]  /*6cb0*/  FSEL R13, R13, 1.875, P0 ;  /* 0x3ff000000d0d7808 */ /* 0x000fcc0000000000 */
[----:B0-----:R-:W-:-:S06]  /*6cc0*/  DADD R16, R16, R12 ;  /* 0x0000000010107229 */ /* 0x001fcc000000000c */
[----:B------:R-:W-:Y:S01]  /*6cd0*/  F2F.F32.F64 R19, R16 ;  /* 0x0000001000137310 */ /* 0x000fe20000301000 */
[----:B--2---:R-:W-:Y:S02]  /*6ce0*/  I2FP.F32.U32 R11, R8 ;  /* 0x00000008000b7245 */ /* 0x004fe40000201000 */
[----:B------:R-:W-:-:S03]  /*6cf0*/  MOV R8, 0x6d50 ;  /* 0x00006d5000087802 */ /* 0x000fc60000000f00 */
[----:B------:R-:W-:-:S04]  /*6d00*/  FADD R11, R11, -R18 ;  /* 0x800000120b0b7221 */ /* 0x000fc80000000000 */
[----:B------:R-:W0:Y:S02]  /*6d10*/  F2F.F64.F32 R36, R11 ;  /* 0x0000000b00247310 */ /* 0x000e240000201800 */
[----:B0-----:R-:W-:-:S10]  /*6d20*/  DADD R12, -RZ, |R36| ;  /* 0x00000000ff0c7229 */ /* 0x001fd40000000524 */
[----:B------:R-:W-:-:S07]  /*6d30*/  IMAD.MOV.U32 R35, RZ, RZ, R13 ;  /* 0x000000ffff237224 */ /* 0x000fce00078e000d */
[----:B------:R-:W-:Y:S05]  /*6d40*/  CALL.REL.NOINC `($_Z14determineMasksP11pixelCoordsPhS1_S1_jjj$__internal_accurate_pow) ;  /* 0x0000006000587944 */ /* 0x000fea0003c00000 */
[----:B------:R-:W-:Y:S05]  /*6d50*/  BSYNC.RECONVERGENT B4 ;  /* 0x0000000000047941 */ /* 0x000fea0003800200 */
.L_x_185:
        /* <DEDUP_REMOVED lines=15> */
.L_x_188:
[----:B------:R-:W-:-:S11]  /*6e50*/  DADD R12, R36, 2 ;  /* 0x40000000240c7429 */ /* 0x000fd60000000000 */
.L_x_187:
[----:B------:R-:W-:Y:S05]  /*6e60*/  BSYNC.RECONVERGENT B4 ;  /* 0x0000000000047941 */ /* 0x000fea0003800200 */
.L_x_186:
[----:B------:R-:W0:Y:S01]  /*6e70*/  F2F.F64.F32 R16, R19 ;  /* 0x0000001300107310 */ /* 0x000e220000201800 */
[----:B------:R-:W-:Y:S01]  /*6e80*/  FSETP.NEU.AND P0, PT, R11, 1, PT ;  /* 0x3f8000000b00780b */ /* 0x000fe20003f0d000 */
[----:B------:R-:W-:Y:S02]  /*6e90*/  VIADD R15, R15, 0x4 ;  /* 0x000000040f0f7836 */ /* 0x000fe40000000000 */
[----:B------:R-:W-:Y:S01]  /*6ea0*/  VIADD R10, R10, 0x4 ;  /* 0x000000040a0a7836 */ /* 0x000fe20000000000 */
[----:B------:R-:W-:Y:S02]  /*6eb0*/  FSEL R12, R12, RZ, P0 ;  /* 0x000000ff0c0c7208 */ /* 0x000fe40000000000 */
[----:B------:R-:W-:Y:S02]  /*6ec0*/  FSEL R13, R13, 1.875, P0 ;  /* 0x3ff000000d0d7808 */ /* 0x000fe40000000000 */
[----:B------:R-:W-:-:S04]  /*6ed0*/  ISETP.NE.AND P0, PT, R15, RZ, PT ;  /* 0x000000ff0f00720c */ /* 0x000fc80003f05270 */
[----:B0-----:R-:W-:-:S06]  /*6ee0*/  DADD R16, R16, R12 ;  /* 0x0000000010107229 */ /* 0x001fcc000000000c */
[----:B------:R0:W1:Y:S03]  /*6ef0*/  F2F.F32.F64 R7, R16 ;  /* 0x0000001000077310 */ /* 0x0000660000301000 */
[----:B------:R-:W-:Y:S05]  /*6f00*/  @P0 BRA `(.L_x_189) ;  /* 0xfffffff400e80947 */ /* 0x000fea000383ffff */
[----:B------:R-:W-:Y:S05]  /*6f10*/  BSYNC.RECONVERGENT B3 ;  /* 0x0000000000037941 */ /* 0x000fea0003800200 */
.L_x_173:
[----:B-1----:R1:W2:Y:S01]  /*6f20*/  F2F.F64.F32 R36, R7 ;  /* 0x0000000700247310 */ /* 0x0022a20000201800 */
[----:B------:R-:W-:-:S07]  /*6f30*/  LOP3.LUT R8, R22, 0xfc, RZ, 0xc0, !PT ;  /* 0x000000fc16087812 */ /* 0x000fce00078ec0ff */
.L_x_172:
[----:B------:R-:W-:Y:S05]  /*6f40*/  BSYNC.RECONVERGENT B2 ;  /* 0x0000000000027941 */ /* 0x000fea0003800200 */
.L_x_171:
[----:B------:R-:W-:-:S13]  /*6f50*/  ISETP.NE.AND P0, PT, R9, RZ, PT ;  /* 0x000000ff0900720c */ /* 0x000fda0003f05270 */
[----:B------:R-:W-:Y:S05]  /*6f60*/  @!P0 BRA `(.L_x_170) ;  /* 0x00000004009c8947 */ /* 0x000fea0003800000 */
[----:B------:R-:W-:-:S05]  /*6f70*/  IMAD.IADD R11, R1, 0x1, R8 ;  /* 0x00000001010b7824 */ /* 0x000fca00078e0208 */
[----:B-1----:R-:W5:Y:S01]  /*6f80*/  LDL.U8 R7, [R11] ;  /* 0x000000000b077983 */ /* 0x002f620000100000 */
[----:B------:R-:W-:Y:S01]  /*6f90*/  BSSY.RECONVERGENT B2, `(.L_x_190) ;  /* 0x0000008000027945 */ /* 0x000fe20003800200 */
[----:B------:R-:W-:Y:S02]  /*6fa0*/  MOV R8, 0x7010 ;  /* 0x0000701000087802 */ /* 0x000fe40000000f00 */
[----:B-----5:R-:W-:-:S05]  /*6fb0*/  I2FP.F32.U32 R7, R7 ;  /* 0x0000000700077245 */ /* 0x020fca0000201000 */
[----:B------:R-:W-:-:S04]  /*6fc0*/  FADD R7, R7, -R18 ;  /* 0x8000001207077221 */ /* 0x000fc80000000000 */
[----:B------:R-:W3:Y:S02]  /*6fd0*/  F2F.F64.F32 R22, R7 ;  /* 0x0000000700167310 */ /* 0x000ee40000201800 */
[----:B---34-:R-:W-:-:S10]  /*6fe0*/  DADD R12, -RZ, |R22| ;  /* 0x00000000ff0c7229 */ /* 0x018fd40000000516 */
[----:B------:R-:W-:-:S07]  /*6ff0*/  IMAD.MOV.U32 R35, RZ, RZ, R13 ;  /* 0x000000ffff237224 */ /* 0x000fce00078e000d */
[----:B0-2---:R-:W-:Y:S05]  /*7000*/  CALL.REL.NOINC `($_Z14determineMasksP11pixelCoordsPhS1_S1_jjj$__internal_accurate_pow) ;  /* 0x0000005c00a87944 */ /* 0x005fea0003c00000 */
[----:B------:R-:W-:Y:S05]  /*7010*/  BSYNC.RECONVERGENT B2 ;  /* 0x0000000000027941 */ /* 0x000fea0003800200 */
.L_x_190:
        /* <DEDUP_REMOVED lines=15> */
.L_x_193:
[----:B------:R-:W-:-:S11]  /*7110*/  DADD R12, R22, 2 ;  /* 0x40000000160c7429 */ /* 0x000fd60000000000 */
.L_x_192:
[----:B------:R-:W-:Y:S05]  /*7120*/  BSYNC.RECONVERGENT B2 ;  /* 0x0000000000027941 */ /* 0x000fea0003800200 */
.L_x_191:
[----:B------:R-:W-:-:S04]  /*7130*/  FSETP.NEU.AND P0, PT, R7, 1, PT ;  /* 0x3f8000000700780b */ /* 0x000fc80003f0d000 */
[----:B------:R-:W-:Y:S02]  /*7140*/  FSEL R12, R12, RZ, P0 ;  /* 0x000000ff0c0c7208 */ /* 0x000fe40000000000 */
[----:B------:R-:W-:Y:S02]  /*7150*/  FSEL R13, R13, 1.875, P0 ;  /* 0x3ff000000d0d7808 */ /* 0x000fe40000000000 */
[----:B------:R-:W-:-:S04]  /*7160*/  ISETP.NE.AND P0, PT, R9, 0x1, PT ;  /* 0x000000010900780c */ /* 0x000fc80003f05270 */
[----:B------:R-:W-:-:S06]  /*7170*/  DADD R36, R36, R12 ;  /* 0x0000000024247229 */ /* 0x000fcc000000000c */
[----:B------:R0:W1:Y:S03]  /*7180*/  F2F.F32.F64 R7, R36 ;  /* 0x0000002400077310 */ /* 0x0000660000301000 */
[----:B------:R-:W-:Y:S05]  /*7190*/  @!P0 BRA `(.L_x_170) ;  /* 0x0000000400108947 */ /* 0x000fea0003800000 */
[----:B------:R-:W2:Y:S01]  /*71a0*/  LDL.U8 R8, [R11+0x1] ;  /* 0x000001000b087983 */ /* 0x000ea20000100000 */
[----:B------:R-:W-:Y:S01]  /*71b0*/  BSSY.RECONVERGENT B2, `(.L_x_194) ;  /* 0x0000008000027945 */ /* 0x000fe20003800200 */
[----:B--2---:R-:W-:Y:S02]  /*71c0*/  I2FP.F32.U32 R13, R8 ;  /* 0x00000008000d7245 */ /* 0x004fe40000201000 */
[----:B------:R-:W-:-:S03]  /*71d0*/  MOV R8, 0x7230 ;  /* 0x0000723000087802 */ /* 0x000fc60000000f00 */
[----:B------:R-:W-:-:S04]  /*71e0*/  FADD R10, R13, -R18 ;  /* 0x800000120d0a7221 */ /* 0x000fc80000000000 */
[----:B------:R-:W2:Y:S02]  /*71f0*/  F2F.F64.F32 R22, R10 ;  /* 0x0000000a00167310 */ /* 0x000ea40000201800 */
[----:B--2---:R-:W-:-:S10]  /*7200*/  DADD R12, -RZ, |R22| ;  /* 0x00000000ff0c7229 */ /* 0x004fd40000000516 */
[----:B------:R-:W-:-:S07]  /*7210*/  IMAD.MOV.U32 R35, RZ, RZ, R13 ;  /* 0x000000ffff237224 */ /* 0x000fce00078e000d */
[----:B01----:R-:W-:Y:S05]  /*7220*/  CALL.REL.NOINC `($_Z14determineMasksP11pixelCoordsPhS1_S1_jjj$__internal_accurate_pow) ;  /* 0x0000005c00207944 */ /* 0x003fea0003c00000 */
[----:B------:R-:W-:Y:S05]  /*7230*/  BSYNC.RECONVERGENT B2 ;  /* 0x0000000000027941 */ /* 0x000fea0003800200 */
.L_x_194:
        /* <DEDUP_REMOVED lines=15> */
.L_x_197:
[----:B------:R-:W-:-:S11]  /*7330*/  DADD R12, R22, 2 ;  /* 0x40000000160c7429 */ /* 0x000fd60000000000 */
.L_x_196:
[----:B------:R-:W-:Y:S05]  /*7340*/  BSYNC.RECONVERGENT B2 ;  /* 0x0000000000027941 */ /* 0x000fea0003800200 */
.L_x_195:
[----:B------:R-:W0:Y:S01]  /*7350*/  F2F.F64.F32 R16, R7 ;  /* 0x0000000700107310 */ /* 0x000e220000201800 */
[----:B------:R-:W-:-:S04]  /*7360*/  FSETP.NEU.AND P0, PT, R10, 1, PT ;  /* 0x3f8000000a00780b */ /* 0x000fc80003f0d000 */
[----:B------:R-:W-:Y:S02]  /*7370*/  FSEL R12, R12, RZ, P0 ;  /* 0x000000ff0c0c7208 */ /* 0x000fe40000000000 */
[----:B------:R-:W-:Y:S02]  /*7380*/  FSEL R13, R13, 1.875, P0 ;  /* 0x3ff000000d0d7808 */ /* 0x000fe40000000000 */
[----:B------:R-:W-:-:S04]  /*7390*/  ISETP.NE.AND P0, PT, R9, 0x2, PT ;  /* 0x000000020900780c */ /* 0x000fc80003f05270 */
[----:B0-----:R-:W-:-:S06]  /*73a0*/  DADD R12, R16, R12 ;  /* 0x00000000100c7229 */ /* 0x001fcc000000000c */
[----:B------:R0:W1:Y:S03]  /*73b0*/  F2F.F32.F64 R7, R12 ;  /* 0x0000000c00077310 */ /* 0x0000660000301000 */
[----:B------:R-:W-:Y:S05]  /*73c0*/  @!P0 BRA `(.L_x_170) ;  /* 0x0000000000848947 */ /* 0x000fea0003800000 */
[----:B------:R-:W2:Y:S01]  /*73d0*/  LDL.U8 R11, [R11+0x2] ;  /* 0x000002000b0b7983 */ /* 0x000ea20000100000 */
[----:B------:R-:W-:Y:S01]  /*73e0*/  BSSY.RECONVERGENT B2, `(.L_x_198) ;  /* 0x0000008000027945 */ /* 0x000fe20003800200 */
[----:B------:R-:W-:Y:S02]  /*73f0*/  MOV R8, 0x7460 ;  /* 0x0000746000087802 */ /* 0x000fe40000000f00 */
[----:B--2---:R-:W-:-:S05]  /*7400*/  I2FP.F32.U32 R9, R11 ;  /* 0x0000000b00097245 */ /* 0x004fca0000201000 */
[----:B------:R-:W-:-:S04]  /*7410*/  FADD R18, R9, -R18 ;  /* 0x8000001209127221 */ /* 0x000fc80000000000 */
[----:B------:R-:W0:Y:S02]  /*7420*/  F2F.F64.F32 R22, R18 ;  /* 0x0000001200167310 */ /* 0x000e240000201800 */
[----:B0-----:R-:W-:-:S10]  /*7430*/  DADD R12, -RZ, |R22| ;  /* 0x00000000ff0c7229 */ /* 0x001fd40000000516 */
[----:B------:R-:W-:-:S07]  /*7440*/  IMAD.MOV.U32 R35, RZ, RZ, R13 ;  /* 0x000000ffff237224 */ /* 0x000fce00078e000d */
[----:B-1----:R-:W-:Y:S05]  /*7450*/  CALL.REL.NOINC `($_Z14determineMasksP11pixelCoordsPhS1_S1_jjj$__internal_accurate_pow) ;  /* 0x0000005800947944 */ /* 0x002fea0003c00000 */
[----:B------:R-:W-:Y:S05]  /*7460*/  BSYNC.RECONVERGENT B2 ;  /* 0x0000000000027941 */ /* 0x000fea0003800200 */
.L_x_198:
        /* <DEDUP_REMOVED lines=15> */
.L_x_201:
[----:B------:R-:W-:-:S11]  /*7560*/  DADD R12, R22, 2 ;  /* 0x40000000160c7429 */ /* 0x000fd60000000000 */
.L_x_200:
[----:B------:R-:W-:Y:S05]  /*7570*/  BSYNC.RECONVERGENT B2 ;  /* 0x0000000000027941 */ /* 0x000fea0003800200 */
.L_x_199:
[----:B------:R-:W0:Y:S01]  /*7580*/  F2F.F64.F32 R10, R7 ;  /* 0x00000007000a7310 */ /* 0x000e220000201800 */
[----:B------:R-:W-:-:S04]  /*7590*/  FSETP.NEU.AND P0, PT, R18, 1, PT ;  /* 0x3f8000001200780b */ /* 0x000fc80003f0d000 */
[----:B------:R-:W-:Y:S02]  /*75a0*/  FSEL R8, R12, RZ, P0 ;  /* 0x000000ff0c087208 */ /* 0x000fe40000000000 */
[----:B------:R-:W-:-:S06]  /*75b0*/  FSEL R9, R13, 1.875, P0 ;  /* 0x3ff000000d097808 */ /* 0x000fcc0000000000 */
[----:B0-----:R-:W-:-:S06]  /*75c0*/  DADD R8, R10, R8 ;  /* 0x000000000a087229 */ /* 0x001fcc0000000008 */
[----:B------:R0:W1:Y:S05]  /*75d0*/  F2F.F32.F64 R7, R8 ;  /* 0x0000000800077310 */ /* 0x00006a0000301000 */
.L_x_170:
[----:B------:R-:W-:Y:S05]  /*75e0*/  BSYNC.RECONVERGENT B1 ;  /* 0x0000000000017941 */ /* 0x000fea0003800200 */
.L_x_169:
[----:B0-----:R-:W0:Y:S01]  /*75f0*/  MUFU.RCP R9, R4 ;  /* 0x0000000400097308 */ /* 0x001e220000001000 */
[----:B------:R-:W-:Y:S07]  /*7600*/  BSSY.RECONVERGENT B1, `(.L_x_202) ;  /* 0x000000c000017945 */ /* 0x000fee0003800200 */
[----:B-1----:R-:W1:Y:S01]  /*7610*/  FCHK P0, R7, R4 ;  /* 0x0000000407007302 */ /* 0x002e620000000000 */
[----:B0-----:R-:W-:-:S04]  /*7620*/  FFMA R8, -R4, R9, 1 ;  /* 0x3f80000004087423 */ /* 0x001fc80000000109 */
[----:B------:R-:W-:-:S04]  /*7630*/  FFMA R8, R9, R8, R9 ;  /* 0x0000000809087223 */ /* 0x000fc80000000009 */
[----:B------:R-:W-:-:S04]  /*7640*/  FFMA R9, R8, R7, RZ ;  /* 0x0000000708097223 */ /* 0x000fc800000000ff */
[----:B------:R-:W-:-:S04]  /*7650*/  FFMA R10, -R4, R9, R7 ;  /* 0x00000009040a7223 */ /* 0x000fc80000000107 */
[----:B------:R-:W-:Y:S01]  /*7660*/  FFMA R9, R8, R10, R9 ;  /* 0x0000000a08097223 */ /* 0x000fe20000000009 */
[----:B-1----:R-:W-:Y:S06]  /*7670*/  @!P0 BRA `(.L_x_203) ;  /* 0x0000000000108947 */ /* 0x002fec0003800000 */
[----:B------:R-:W-:Y:S01]  /*7680*/  IMAD.MOV.U32 R8, RZ, RZ, R7 ;  /* 0x000000ffff087224 */ /* 0x000fe200078e0007 */
[----:B---34-:R-:W-:-:S07]  /*7690*/  MOV R12, 0x76b0 ;  /* 0x000076b0000c7802 */ /* 0x018fce0000000f00 */
[----:B--2---:R-:W-:Y:S05]  /*76a0*/  CALL.REL.NOINC `($__internal_1_$__cuda_sm3x_div_rn_noftz_f32_slowpath) ;  /* 0x0000005000647944 */ /* 0x004fea0003c00000 */
[----:B------:R-:W-:-:S07]  /*76b0*/  IMAD.MOV.U32 R9, RZ, RZ, R17 ;  /* 0x000000ffff097224 */ /* 0x000fce00078e0011 */
.L_x_203:
[----:B------:R-:W-:Y:S05]  /*76c0*/  BSYNC.RECONVERGENT B1 ;  /* 0x0000000000017941 */ /* 0x000fea0003800200 */
.L_x_202:
[----:B------:R-:W-:Y:S01]  /*76d0*/  ISETP.NE.AND P0, PT, R14, RZ, PT ;  /* 0x000000ff0e00720c */ /* 0x000fe20003f05270 */
[----:B------:R-:W-:-:S12]  /*76e0*/  BSSY.RECONVERGENT B1, `(.L_x_204) ;  /* 0x000008a000017945 */ /* 0x000fd80003800200 */
[----:B------:R-:W-:Y:S05]  /*76f0*/  @!P0 BRA `(.L_x_205) ;  /* 0x0000000800208947 */ /* 0x000fea0003800000 */
[C---:B------:R-:W-:Y:S01]  /*7700*/  ISETP.GE.U32.AND P0, PT, R14.reuse, 0x10, PT ;  /* 0x000000100e00780c */ /* 0x040fe20003f06070 */
[----:B------:R-:W-:Y:S01]  /*7710*/  BSSY.RECONVERGENT B2, `(.L_x_206) ;  /* 0x0000042000027945 */ /* 0x000fe20003800200 */
[----:B------:R-:W-:Y:S01]  /*7720*/  LOP3.LUT R20, R14, 0xf, RZ, 0xc0, !PT ;  /* 0x0000000f0e147812 */ /* 0x000fe200078ec0ff */
[----:B------:R-:W-:-:S03]  /*7730*/  IMAD.MOV.U32 R4, RZ, RZ, RZ ;  /* 0x000000ffff047224 */ /* 0x000fc600078e00ff */
[----:B------:R-:W-:-:S07]  /*7740*/  ISETP.NE.AND P1, PT, R20, RZ, PT ;  /* 0x000000ff1400720c */ /* 0x000fce0003f25270 */
[----:B------:R-:W-:Y:S06]  /*7750*/  @!P0 BRA `(.L_x_207) ;  /* 0x0000000000f48947 */ /* 0x000fec0003800000 */
[C---:B------:R-:W-:Y:S01]  /*7760*/  LOP3.LUT R10, R14.reuse, 0x1fffff0, RZ, 0xc0, !PT ;  /* 0x01fffff00e0a7812 */ /* 0x040fe200078ec0ff */
[----:B------:R-:W-:Y:S01]  /*7770*/  VIADD R8, R1, 0x1c ;  /* 0x0000001c01087836 */ /* 0x000fe20000000000 */
[----:B------:R-:W-:-:S03]  /*7780*/  LOP3.LUT R4, R14, 0xf0, RZ, 0xc0, !PT ;  /* 0x000000f00e047812 */ /* 0x000fc600078ec0ff */
[----:B------:R-:W-:-:S07]  /*7790*/  IMAD.MOV R10, RZ, RZ, -R10 ;  /* 0x000000ffff0a7224 */ /* 0x000fce00078e0a0a */
.L_x_208:
[----:B---34-:R-:W3:Y:S04]  /*77a0*/  LDL.U16 R12, [R8+-0xe] ;  /* 0xfffff200080c7983 */ /* 0x018ee80000100400 */
[----:B------:R-:W4:Y:S04]  /*77b0*/  LDL R13, [R8+-0xc] ;  /* 0xfffff400080d7983 */ /* 0x000f280000100800 */
[----:B------:R-:W5:Y:S04]  /*77c0*/  LDL R17, [R8+-0x8] ;  /* 0xfffff80008117983 */ /* 0x000f680000100800 */
[----:B------:R-:W2:Y:S04]  /*77d0*/  LDL R19, [R8+-0x4] ;  /* 0xfffffc0008137983 */ /* 0x000ea80000100800 */
[----:B------:R0:W2:Y:S01]  /*77e0*/  LDL.U16 R21, [R8] ;  /* 0x0000000008157983 */ /* 0x0000a20000100400 */
[----:B------:R-:W-:-:S05]  /*77f0*/  VIADD R10, R10, 0x10 ;  /* 0x000000100a0a7836 */ /* 0x000fca0000000000 */
[----:B------:R-:W-:Y:S01]  /*7800*/  ISETP.NE.AND P0, PT, R10, RZ, PT ;  /* 0x000000ff0a00720c */ /* 0x000fe20003f05270 */
[----:B0-----:R-:W-:Y:S01]  /*7810*/  VIADD R8, R8, 0x10 ;  /* 0x0000001008087836 */ /* 0x001fe20000000000 */
[C---:B---3--:R-:W-:Y:S02]  /*7820*/  PRMT R11, R12.reuse, 0x7770, RZ ;  /* 0x000077700c0b7816 */ /* 0x048fe400000000ff */
[----:B------:R-:W-:Y:S02]  /*7830*/  PRMT R12, R12, 0x7771, RZ ;  /* 0x000077710c0c7816 */ /* 0x000fe400000000ff */
[----:B------:R-:W-:Y:S02]  /*7840*/  I2FP.F32.U32 R16, R11 ;  /* 0x0000000b00107245 */ /* 0x000fe40000201000 */
[C---:B----4-:R-:W-:Y:S02]  /*7850*/  PRMT R15, R13.reuse, 0x7770, RZ ;  /* 0x000077700d0f7816 */ /* 0x050fe400000000ff */
        /* <DEDUP_REMOVED lines=11> */
[----:B-----5:R-:W-:-:S02]  /*7910*/  PRMT R3, R17, 0x7770, RZ ;  /* 0x0000777011037816 */ /* 0x020fc400000000ff */
        /* <DEDUP_REMOVED lines=11> */
[----:B--2---:R-:W-:Y:S02]  /*79d0*/  PRMT R3, R19, 0x7770, RZ ;  /* 0x0000777013037816 */ /* 0x004fe400000000ff */
        /* <DEDUP_REMOVED lines=21> */
.L_x_207:
[----:B------:R-:W-:Y:S05]  /*7b30*/  BSYNC.RECONVERGENT B2 ;  /* 0x0000000000027941 */ /* 0x000fea0003800200 */
.L_x_206:
[----:B------:R-:W-:Y:S05]  /*7b40*/  @!P1 BRA `(.L_x_205) ;  /* 0x00000004000c9947 */ /* 0x000fea0003800000 */
[----:B------:R-:W-:Y:S01]  /*7b50*/  ISETP.GE.U32.AND P0, PT, R20, 0x8, PT ;  /* 0x000000081400780c */ /* 0x000fe20003f06070 */
[----:B------:R-:W-:Y:S01]  /*7b60*/  BSSY.RECONVERGENT B2, `(.L_x_209) ;  /* 0x000001e000027945 */ /* 0x000fe20003800200 */
[----:B------:R-:W-:-:S04]  /*7b70*/  LOP3.LUT R21, R14, 0x7, RZ, 0xc0, !PT ;  /* 0x000000070e157812 */ /* 0x000fc800078ec0ff */
[----:B------:R-:W-:-:S07]  /*7b80*/  ISETP.NE.AND P1, PT, R21, RZ, PT ;  /* 0x000000ff1500720c */ /* 0x000fce0003f25270 */
[----:B------:R-:W-:Y:S06]  /*7b90*/  @!P0 BRA `(.L_x_210) ;  /* 0x0000000000688947 */ /* 0x000fec0003800000 */
[----:B------:R-:W-:-:S05]  /*7ba0*/  IMAD.IADD R19, R1, 0x1, R4 ;  /* 0x0000000101137824 */ /* 0x000fca00078e0204 */
[----:B------:R-:W5:Y:S04]  /*7bb0*/  LDL.U8 R8, [R19+0xe] ;  /* 0x00000e0013087983 */ /* 0x000f680000100000 */
[----:B------:R-:W2:Y:S04]  /*7bc0*/  LDL.U8 R10, [R19+0xf] ;  /* 0x00000f00130a7983 */ /* 0x000ea80000100000 */
[----:B---34-:R-:W3:Y:S04]  /*7bd0*/  LDL.U8 R12, [R19+0x10] ;  /* 0x00001000130c7983 */ /* 0x018ee80000100000 */
[----:B------:R-:W4:Y:S04]  /*7be0*/  LDL.U8 R13, [R19+0x11] ;  /* 0x00001100130d7983 */ /* 0x000f280000100000 */
[----:B------:R-:W4:Y:S04]  /*7bf0*/  LDL.U8 R15, [R19+0x12] ;  /* 0x00001200130f7983 */ /* 0x000f280000100000 */
[----:B------:R-:W4:Y:S04]  /*7c00*/  LDL.U8 R16, [R19+0x13] ;  /* 0x0000130013107983 */ /* 0x000f280000100000 */
[----:B------:R-:W4:Y:S04]  /*7c10*/  LDL.U8 R17, [R19+0x14] ;  /* 0x0000140013117983 */ /* 0x000f280000100000 */
[----:B------:R-:W4:Y:S01]  /*7c20*/  LDL.U8 R18, [R19+0x15] ;  /* 0x0000150013127983 */ /* 0x000f220000100000 */
[----:B------:R-:W-:Y:S01]  /*7c30*/  VIADD R4, R4, 0x8 ;  /* 0x0000000804047836 */ /* 0x000fe20000000000 */
[----:B-----5:R-:W-:-:S02]  /*7c40*/  I2FP.F32.U32 R8, R8 ;  /* 0x0000000800087245 */ /* 0x020fc40000201000 */
[----:B--2---:R-:W-:-:S03]  /*7c50*/  I2FP.F32.U32 R11, R10 ;  /* 0x0000000a000b7245 */ /* 0x004fc60000201000 */
        /* <DEDUP_REMOVED lines=8> */
[----:B------:R-:W-:Y:S01]  /*7ce0*/  FADD R3, R3, R8 ;  /* 0x0000000803037221 */ /* 0x000fe20000000000 */
[----:B------:R-:W-:-:S03]  /*7cf0*/  I2FP.F32.U32 R8, R17 ;  /* 0x0000001100087245 */ /* 0x000fc60000201000 */
[----:B------:R-:W-:Y:S01]  /*7d00*/  FADD R3, R3, R16 ;  /* 0x0000001003037221 */ /* 0x000fe20000000000 */
[----:B------:R-:W-:-:S03]  /*7d10*/  I2FP.F32.U32 R18, R18 ;  /* 0x0000001200127245 */ /* 0x000fc60000201000 */
[----:B------:R-:W-:-:S04]  /*7d20*/  FADD R3, R3, R8 ;  /* 0x0000000803037221 */ /* 0x000fc80000000000 */
[----:B------:R-:W-:-:S07]  /*7d30*/  FADD R3, R3, R18 ;  /* 0x0000001203037221 */ /* 0x000fce0000000000 */
.L_x_210:
[----:B------:R-:W-:Y:S05]  /*7d40*/  BSYNC.RECONVERGENT B2 ;  /* 0x0000000000027941 */ /* 0x000fea0003800200 */
.L_x_209:
        /* <DEDUP_REMOVED lines=18> */
[----:B------:R-:W-:-:S04]  /*7e70*/  FADD R3, R10, R3 ;  /* 0x000000030a037221 */ /* 0x000fc80000000000 */
[----:B------:R-:W-:-:S07]  /*7e80*/  FADD R3, R3, R12 ;  /* 0x0000000c03037221 */ /* 0x000fce0000000000 */
.L_x_212:
[----:B------:R-:W-:Y:S05]  /*7e90*/  BSYNC.RECONVERGENT B2 ;  /* 0x0000000000027941 */ /* 0x000fea0003800200 */
.L_x_211:
[----:B------:R-:W-:Y:S05]  /*7ea0*/  @!P1 BRA `(.L_x_205) ;  /* 0x0000000000349947 */ /* 0x000fea0003800000 */
[----:B------:R-:W-:-:S05]  /*7eb0*/  IMAD.IADD R10, R1, 0x1, R4 ;  /* 0x00000001010a7824 */ /* 0x000fca00078e0204 */
[----:B------:R-:W5:Y:S01]  /*7ec0*/  LDL.U8 R4, [R10+0xe] ;  /* 0x00000e000a047983 */ /* 0x000f620000100000 */
[----:B------:R-:W-:Y:S02]  /*7ed0*/  ISETP.NE.AND P0, PT, R15, 0x1, PT ;  /* 0x000000010f00780c */ /* 0x000fe40003f05270 */
[----:B-----5:R-:W-:-:S05]  /*7ee0*/  I2FP.F32.U32 R4, R4 ;  /* 0x0000000400047245 */ /* 0x020fca0000201000 */
[----:B------:R-:W-:-:S06]  /*7ef0*/  FADD R3, R3, R4 ;  /* 0x0000000403037221 */ /* 0x000fcc0000000000 */
[----:B------:R-:W-:Y:S05]  /*7f00*/  @!P0 BRA `(.L_x_205) ;  /* 0x00000000001c8947 */ /* 0x000fea0003800000 */
[----:B------:R-:W-:Y:S01]  /*7f10*/  ISETP.NE.AND P0, PT, R15, 0x2, PT ;  /* 0x000000020f00780c */ /* 0x000fe20003f05270 */
[----:B------:R-:W5:-:S12]  /*7f20*/  LDL.U8 R4, [R10+0xf] ;  /* 0x00000f000a047983 */ /* 0x000f580000100000 */
[----:B------:R-:W2:Y:S01]  /*7f30*/  @P0 LDL.U8 R8, [R10+0x10] ;  /* 0x000010000a080983 */ /* 0x000ea20000100000 */
[----:B-----5:R-:W-:-:S05]  /*7f40*/  I2FP.F32.U32 R4, R4 ;  /* 0x0000000400047245 */ /* 0x020fca0000201000 */
[----:B------:R-:W-:Y:S01]  /*7f50*/  FADD R3, R3, R4 ;  /* 0x0000000403037221 */ /* 0x000fe20000000000 */
[----:B--2---:R-:W-:-:S05]  /*7f60*/  @P0 I2FP.F32.U32 R8, R8 ;  /* 0x0000000800080245 */ /* 0x004fca0000201000 */
[----:B------:R-:W-:-:S07]  /*7f70*/  @P0 FADD R3, R3, R8 ;  /* 0x0000000803030221 */ /* 0x000fce0000000000 */
.L_x_205:
[----:B------:R-:W-:Y:S05]  /*7f80*/  BSYNC.RECONVERGENT B1 ;  /* 0x0000000000017941 */ /* 0x000fea0003800200 */
.L_x_204:
[C---:B------:R-:W-:Y:S01]  /*7f90*/  LOP3.LUT R10, R14.reuse, 0xff, RZ, 0xc0, !PT ;  /* 0x000000ff0e0a7812 */ /* 0x040fe200078ec0ff */
[----:B------:R-:W-:Y:S01]  /*7fa0*/  BSSY.RECONVERGENT B1, `(.L_x_213) ;  /* 0x0000010000017945 */ /* 0x000fe20003800200 */
[----:B------:R-:W-:-:S04]  /*7fb0*/  ISETP.NE.AND P0, PT, R14, RZ, PT ;  /* 0x000000ff0e00720c */ /* 0x000fc80003f05270 */
[----:B------:R-:W0:Y:S08]  /*7fc0*/  I2F.U16 R10, R10 ;  /* 0x0000000a000a7306 */ /* 0x000e300000101000 */
[----:B0-----:R-:W0:Y:S08]  /*7fd0*/  MUFU.RCP R11, R10 ;  /* 0x0000000a000b7308 */ /* 0x001e300000001000 */
[----:B------:R-:W1:Y:S01]  /*7fe0*/  FCHK P1, R3, R10 ;  /* 0x0000000a03007302 */ /* 0x000e620000020000 */
[----:B0-----:R-:W-:-:S04]  /*7ff0*/  FFMA R4, -R10, R11, 1 ;  /* 0x3f8000000a047423 */ /* 0x001fc8000000010b */
[----:B------:R-:W-:-:S04]  /*8000*/  FFMA R4, R11, R4, R11 ;  /* 0x000000040b047223 */ /* 0x000fc8000000000b */
[----:B------:R-:W-:-:S04]  /*8010*/  FFMA R19, R3, R4, RZ ;  /* 0x0000000403137223 */ /* 0x000fc800000000ff */
[----:B------:R-:W-:-:S04]  /*8020*/  FFMA R8, -R10, R19, R3 ;  /* 0x000000130a087223 */ /* 0x000fc80000000103 */
[----:B------:R-:W-:Y:S01]  /*8030*/  FFMA R19, R4, R8, R19 ;  /* 0x0000000804137223 */ /* 0x000fe20000000013 */
[----:B-1----:R-:W-:Y:S06]  /*8040*/  @!P1 BRA `(.L_x_214) ;  /* 0x0000000000149947 */ /* 0x002fec0003800000 */
[----:B------:R-:W-:Y:S01]  /*8050*/  IMAD.MOV.U32 R8, RZ, RZ, R3 ;  /* 0x000000ffff087224 */ /* 0x000fe200078e0003 */
[----:B---34-:R-:W-:Y:S01]  /*8060*/  MOV R12, 0x8090 ;  /* 0x00008090000c7802 */ /* 0x018fe20000000f00 */
[----:B------:R-:W-:-:S07]  /*8070*/  IMAD.MOV.U32 R4, RZ, RZ, R10 ;  /* 0x000000ffff047224 */ /* 0x000fce00078e000a */
[----:B--2---:R-:W-:Y:S05]  /*8080*/  CALL.REL.NOINC `($__internal_1_$__cuda_sm3x_div_rn_noftz_f32_slowpath) ;  /* 0x0000004400ec7944 */ /* 0x004fea0003c00000 */
[----:B------:R-:W-:-:S07]  /*8090*/  IMAD.MOV.U32 R19, RZ, RZ, R17 ;  /* 0x000000ffff137224 */ /* 0x000fce00078e0011 */
.L_x_214:
[----:B------:R-:W-:Y:S05]  /*80a0*/  BSYNC.RECONVERGENT B1 ;  /* 0x0000000000017941 */ /* 0x000fea0003800200 */
.L_x_213:
[----:B------:R-:W-:Y:S04]  /*80b0*/  BSSY.RECONVERGENT B1, `(.L_x_215) ;  /* 0x00000fe000017945 */ /* 0x000fe80003800200 */
[----:B------:R-:W-:Y:S05]  /*80c0*/  @!P0 BRA `(.L_x_216) ;  /* 0x0000000c00f08947 */ /* 0x000fea0003800000 */
[C---:B------:R-:W-:Y:S01]  /*80d0*/  ISETP.GE.U32.AND P0, PT, R14.reuse, 0x4, PT ;  /* 0x000000040e00780c */ /* 0x040fe20003f06070 */
[----:B------:R-:W-:Y:S01]  /*80e0*/  BSSY.RECONVERGENT B2, `(.L_x_217) ;  /* 0x0000090000027945 */ /* 0x000fe20003800200 */
[----:B------:R-:W-:Y:S01]  /*80f0*/  LOP3.LUT R18, R14, 0x3, RZ, 0xc0, !PT ;  /* 0x000000030e127812 */ /* 0x000fe200078ec0ff */
[----:B------:R-:W-:-:S10]  /*8100*/  IMAD.MOV.U32 R4, RZ, RZ, RZ ;  /* 0x000000ffff047224 */ /* 0x000fd400078e00ff */
[----:B------:R-:W-:Y:S05]  /*8110*/  @!P0 BRA `(.L_x_218) ;  /* 0x0000000800308947 */ /* 0x000fea0003800000 */
[C---:B------:R-:W-:Y:S01]  /*8120*/  LOP3.LUT R8, R14.reuse, 0x1fffffc, RZ, 0xc0, !PT ;  /* 0x01fffffc0e087812 */ /* 0x040fe200078ec0ff */
[----:B------:R-:W-:Y:S01]  /*8130*/  VIADD R15, R1, 0x11 ;  /* 0x00000011010f7836 */ /* 0x000fe20000000000 */
[----:B------:R-:W-:-:S03]  /*8140*/  LOP3.LUT R4, R14, 0xfc, RZ, 0xc0, !PT ;  /* 0x000000fc0e047812 */ /* 0x000fc600078ec0ff */
[----:B------:R-:W-:-:S07]  /*8150*/  IMAD.MOV R14, RZ, RZ, -R8 ;  /* 0x000000ffff0e7224 */ /* 0x000fce00078e0a08 */
.L_x_235:
[----:B------:R-:W5:Y:S01]  /*8160*/  LDL.U8 R8, [R15+-0x3] ;  /* 0xfffffd000f087983 */ /* 0x000f620000100000 */
[----:B------:R-:W-:Y:S01]  /*8170*/  BSSY.RECONVERGENT B3, `(.L_x_219) ;  /* 0x0000008000037945 */ /* 0x000fe20003800200 */
[----:B-----5:R-:W-:-:S05]  /*8180*/  I2FP.F32.U32 R8, R8 ;  /* 0x0000000800087245 */ /* 0x020fca0000201000 */
[----:B------:R-:W-:Y:S01]  /*8190*/  FADD R11, R8, -R19 ;  /* 0x80000013080b7221 */ /* 0x000fe20000000000 */
[----:B------:R-:W-:-:S03]  /*81a0*/  MOV R8, 0x81f0 ;  /* 0x000081f000087802 */ /* 0x000fc60000000f00 */
[----:B------:R-:W3:Y:S02]  /*81b0*/  F2F.F64.F32 R22, R11 ;  /* 0x0000000b00167310 */ /* 0x000ee40000201800 */
[----:B---34-:R-:W-:-:S10]  /*81c0*/  DADD R12, -RZ, |R22| ;  /* 0x00000000ff0c7229 */ /* 0x018fd40000000516 */
[----:B01----:R-:W-:-:S07]  /*81d0*/  IMAD.MOV.U32 R35, RZ, RZ, R13 ;  /* 0x000000ffff237224 */ /* 0x003fce00078e000d */
[----:B--2---:R-:W-:Y:S05]  /*81e0*/  CALL.REL.NOINC `($_Z14determineMasksP11pixelCoordsPhS1_S1_jjj$__internal_accurate_pow) ;  /* 0x0000004c00307944 */ /* 0x004fea0003c00000 */
[----:B------:R-:W-:Y:S05]  /*81f0*/  BSYNC.RECONVERGENT B3 ;  /* 0x0000000000037941 */ /* 0x000fea0003800200 */
.L_x_219:
        /* <DEDUP_REMOVED lines=15> */
.L_x_222:
[----:B------:R-:W-:-:S11]  /*82f0*/  DADD R12, R22, 2 ;  /* 0x40000000160c7429 */ /* 0x000fd60000000000 */
.L_x_221:
[----:B------:R-:W-:Y:S05]  /*8300*/  BSYNC.RECONVERGENT B3 ;  /* 0x0000000000037941 */ /* 0x000fea0003800200 */
.L_x_220:
[----:B------:R-:W2:Y:S01]  /*8310*/  LDL.U8 R8, [R15+-0x2] ;  /* 0xfffffe000f087983 */ /* 0x000ea20000100000 */
[----:B------:R-:W0:Y:S01]  /*8320*/  F2F.F64.F32 R16, R7 ;  /* 0x0000000700107310 */ /* 0x000e220000201800 */
[----:B------:R-:W-:Y:S01]  /*8330*/  FSETP.NEU.AND P0, PT, R11, 1, PT ;  /* 0x3f8000000b00780b */ /* 0x000fe20003f0d000 */
[----:B------:R-:W-:Y:S03]  /*8340*/  BSSY.RECONVERGENT B3, `(.L_x_223) ;  /* 0x000000c000037945 */ /* 0x000fe60003800200 */
[----:B------:R-:W-:Y:S02]  /*8350*/  FSEL R12, R12, RZ, P0 ;  /* 0x000000ff0c0c7208 */ /* 0x000fe40000000000 */
[----:B------:R-:W-:-:S06]  /*8360*/  FSEL R13, R13, 1.875, P0 ;  /* 0x3ff000000d0d7808 */ /* 0x000fcc0000000000 */
[----:B0-----:R-:W-:-:S06]  /*8370*/  DADD R16, R16, R12 ;  /* 0x0000000010107229 */ /* 0x001fcc000000000c */
[----:B------:R-:W-:Y:S01]  /*8380*/  F2F.F32.F64 R11, R16 ;  /* 0x00000010000b7310 */ /* 0x000fe20000301000 */
[----:B--2---:R-:W-:-:S05]  /*8390*/  I2FP.F32.U32 R8, R8 ;  /* 0x0000000800087245 */ /* 0x004fca0000201000 */
[----:B------:R-:W-:Y:S01]  /*83a0*/  FADD R22, R8, -R19 ;  /* 0x8000001308167221 */ /* 0x000fe20000000000 */
[----:B------:R-:W-:-:S03]  /*83b0*/  MOV R8, 0x8400 ;  /* 0x0000840000087802 */ /* 0x000fc60000000f00 */
[----:B------:R-:W0:Y:S02]  /*83c0*/  F2F.F64.F32 R36, R22 ;  /* 0x0000001600247310 */ /* 0x000e240000201800 */
[----:B0-----:R-:W-:-:S10]  /*83d0*/  DADD R12, -RZ, |R36| ;  /* 0x00000000ff0c7229 */ /* 0x001fd40000000524 */
[----:B------:R-:W-:-:S07]  /*83e0*/  IMAD.MOV.U32 R35, RZ, RZ, R13 ;  /* 0x000000ffff237224 */ /* 0x000fce00078e000d */
[----:B------:R-:W-:Y:S05]  /*83f0*/  CALL.REL.NOINC `($_Z14determineMasksP11pixelCoordsPhS1_S1_jjj$__internal_accurate_pow) ;  /* 0x0000004800ac7944 */ /* 0x000fea0003c00000 */
[----:B------:R-:W-:Y:S05]  /*8400*/  BSYNC.RECONVERGENT B3 ;  /* 0x0000000000037941 */ /* 0x000fea0003800200 */
.L_x_223:
        /* <DEDUP_REMOVED lines=15> */
.L_x_226:
[----:B------:R-:W-:-:S11]  /*8500*/  DADD R12, R36, 2 ;  /* 0x40000000240c7429 */ /* 0x000fd60000000000 */
.L_x_225:
[----:B------:R-:W-:Y:S05]  /*8510*/  BSYNC.RECONVERGENT B3 ;  /* 0x0000000000037941 */ /* 0x000fea0003800200 */
.L_x_224:
        /* <DEDUP_REMOVED lines=16> */
.L_x_227:
        /* <DEDUP_REMOVED lines=15> */
.L_x_230:
[----:B------:R-:W-:-:S11]  /*8710*/  DADD R12, R36, 2 ;  /* 0x40000000240c7429 */ /* 0x000fd60000000000 */
.L_x_229:
[----:B------:R-:W-:Y:S05]  /*8720*/  BSYNC.RECONVERGENT B3 ;  /* 0x0000000000037941 */ /* 0x000fea0003800200 */
.L_x_228:
[----:B------:R-:W2:Y:S01]  /*8730*/  LDL.U8 R8, [R15] ;  /* 0x000000000f087983 */ /* 0x000ea20000100000 */
        /* <DEDUP_REMOVED lines=15> */
.L_x_231:
        /* <DEDUP_REMOVED lines=15> */
.L_x_234:
[----:B------:R-:W-:-:S11]  /*8920*/  DADD R12, R36, 2 ;  /* 0x40000000240c7429 */ /* 0x000fd60000000000 */
.L_x_233:
[----:B------:R-:W-:Y:S05]  /*8930*/  BSYNC.RECONVERGENT B3 ;  /* 0x0000000000037941 */ /* 0x000fea0003800200 */
.L_x_232:
        /* <DEDUP_REMOVED lines=10> */
.L_x_218:
[----:B------:R-:W-:Y:S05]  /*89e0*/  BSYNC.RECONVERGENT B2 ;  /* 0x0000000000027941 */ /* 0x000fea0003800200 */
.L_x_217:
[----:B------:R-:W-:-:S13]  /*89f0*/  ISETP.NE.AND P0, PT, R18, RZ, PT ;  /* 0x000000ff1200720c */ /* 0x000fda0003f05270 */
[----:B------:R-:W-:Y:S05]  /*8a00*/  @!P0 BRA `(.L_x_216) ;  /* 0x0000000400a08947 */ /* 0x000fea0003800000 */
[----:B------:R-:W-:-:S05]  /*8a10*/  IMAD.IADD R11, R1, 0x1, R4 ;  /* 0x00000001010b7824 */ /* 0x000fca00078e0204 */
[----:B------:R-:W5:Y:S01]  /*8a20*/  LDL.U8 R4, [R11+0xe] ;  /* 0x00000e000b047983 */ /* 0x000f620000100000 */
[----:B------:R-:W-:Y:S01]  /*8a30*/  BSSY.RECONVERGENT B2, `(.L_x_236) ;  /* 0x0000008000027945 */ /* 0x000fe20003800200 */
[----:B------:R-:W-:Y:S02]  /*8a40*/  MOV R8, 0x8ab0 ;  /* 0x00008ab000087802 */ /* 0x000fe40000000f00 */
[----:B-----5:R-:W-:-:S05]  /*8a50*/  I2FP.F32.U32 R4, R4 ;  /* 0x0000000400047245 */ /* 0x020fca0000201000 */
[----:B------:R-:W-:-:S04]  /*8a60*/  FADD R4, R4, -R19 ;  /* 0x8000001304047221 */ /* 0x000fc80000000000 */
[----:B------:R-:W3:Y:S02]  /*8a70*/  F2F.F64.F32 R14, R4 ;  /* 0x00000004000e7310 */ /* 0x000ee40000201800 */
[----:B---34-:R-:W-:-:S10]  /*8a80*/  DADD R12, -RZ, |R14| ;  /* 0x00000000ff0c7229 */ /* 0x018fd4000000050e */
[----:B------:R-:W-:-:S07]  /*8a90*/  IMAD.MOV.U32 R35, RZ, RZ, R13 ;  /* 0x000000ffff237224 */ /* 0x000fce00078e000d */
[----:B012---:R-:W-:Y:S05]  /*8aa0*/  CALL.REL.NOINC `($_Z14determineMasksP11pixelCoordsPhS1_S1_jjj$__internal_accurate_pow) ;  /* 0x0000004400007944 */ /* 0x007fea0003c00000 */
[----:B------:R-:W-:Y:S05]  /*8ab0*/  BSYNC.RECONVERGENT B2 ;  /* 0x0000000000027941 */ /* 0x000fea0003800200 */
.L_x_236:
        /* <DEDUP_REMOVED lines=15> */
.L_x_239:
[----:B------:R-:W-:-:S11]  /*8bb0*/  DADD R12, R14, 2 ;  /* 0x400000000e0c7429 */ /* 0x000fd60000000000 */
.L_x_238:
[----:B------:R-:W-:Y:S05]  /*8bc0*/  BSYNC.RECONVERGENT B2 ;  /* 0x0000000000027941 */ /* 0x000fea0003800200 */
.L_x_237:
        /* <DEDUP_REMOVED lines=18> */
.L_x_240:
        /* <DEDUP_REMOVED lines=15> */
.L_x_243:
[----:B------:R-:W-:-:S11]  /*8de0*/  DADD R12, R14, 2 ;  /* 0x400000000e0c7429 */ /* 0x000fd60000000000 */
.L_x_242:
[----:B------:R-:W-:Y:S05]  /*8df0*/  BSYNC.RECONVERGENT B2 ;  /* 0x0000000000027941 */ /* 0x000fea0003800200 */
.L_x_241:
        /* <DEDUP_REMOVED lines=18> */
.L_x_244:
        /* <DEDUP_REMOVED lines=15> */
.L_x_247:
[----:B------:R-:W-:-:S11]  /*9010*/  DADD R12, R14, 2 ;  /* 0x400000000e0c7429 */ /* 0x000fd60000000000 */
.L_x_246:
[----:B------:R-:W-:Y:S05]  /*9020*/  BSYNC.RECONVERGENT B2 ;  /* 0x0000000000027941 */ /* 0x000fea0003800200 */
.L_x_245:
[----:B------:R-:W0:Y:S01]  /*9030*/  F2F.F64.F32 R14, R7 ;  /* 0x00000007000e7310 */ /* 0x000e220000201800 */
[----:B------:R-:W-:-:S04]  /*9040*/  FSETP.NEU.AND P0, PT, R19, 1, PT ;  /* 0x3f8000001300780b */ /* 0x000fc80003f0d000 */
[----:B------:R-:W-:Y:S02]  /*9050*/  FSEL R12, R12, RZ, P0 ;  /* 0x000000ff0c0c7208 */ /* 0x000fe40000000000 */
[----:B------:R-:W-:-:S06]  /*9060*/  FSEL R13, R13, 1.875, P0 ;  /* 0x3ff000000d0d7808 */ /* 0x000fcc0000000000 */
[----:B0-----:R-:W-:-:S06]  /*9070*/  DADD R12, R14, R12 ;  /* 0x000000000e0c7229 */ /* 0x001fcc000000000c */
[----:B------:R0:W1:Y:S05]  /*9080*/  F2F.F32.F64 R7, R12 ;  /* 0x0000000c00077310 */ /* 0x00006a0000301000 */
.L_x_216:
[----:B------:R-:W-:Y:S05]  /*9090*/  BSYNC.RECONVERGENT B1 ;  /* 0x0000000000017941 */ /* 0x000fea0003800200 */
.L_x_215:
        /* <DEDUP_REMOVED lines=13> */
.L_x_252:
[----:B------:R-:W5:Y:S04]  /*9170*/  LDL R14, [R8+-0xc] ;  /* 0xfffff400080e7983 */ /* 0x000f680000100800 */
[----:B0--34-:R-:W3:Y:S04]  /*9180*/  LDL.64 R12, [R8+-0x8] ;  /* 0xfffff800080c7983 */ /* 0x019ee80000100a00 */
[----:B------:R0:W4:Y:S01]  /*9190*/  LDL R19, [R8] ;  /* 0x0000000008137983 */ /* 0x0001220000100800 */
[----:B------:R-:W-:-:S05]  /*91a0*/  VIADD R11, R11, 0x10 ;  /* 0x000000100b0b7836 */ /* 0x000fca0000000000 */
[----:B------:R-:W-:Y:S01]  /*91b0*/  ISETP.NE.AND P0, PT, R11, RZ, PT ;  /* 0x000000ff0b00720c */ /* 0x000fe20003f05270 */
[----:B0-----:R-:W-:Y:S01]  /*91c0*/  VIADD R8, R8, 0x10 ;  /* 0x0000001008087836 */ /* 0x001fe20000000000 */
[C---:B-----5:R-:W-:Y:S02]  /*91d0*/  PRMT R15, R14.reuse, 0x7770, RZ ;  /* 0x000077700e0f7816 */ /* 0x060fe400000000ff */
        /* <DEDUP_REMOVED lines=8> */
[C---:B---3--:R-:W-:Y:S02]  /*9260*/  PRMT R15, R12.reuse, 0x7770, RZ ;  /* 0x000077700c0f7816 */ /* 0x048fe400000000ff */
        /* <DEDUP_REMOVED lines=23> */
[----:B----4-:R-:W-:-:S02]  /*93e0*/  PRMT R15, R19, 0x7770, RZ ;  /* 0x00007770130f7816 */ /* 0x010fc400000000ff */
        /* <DEDUP_REMOVED lines=15> */
.L_x_251:
[----:B------:R-:W-:Y:S05]  /*94e0*/  BSYNC.RECONVERGENT B2 ;  /* 0x0000000000027941 */ /* 0x000fea0003800200 */
.L_x_250:
        /* <DEDUP_REMOVED lines=9> */
[----:B0--34-:R-:W3:Y:S04]  /*9580*/  LDL.U8 R12, [R18+0x1e] ;  /* 0x00001e00120c7983 */ /* 0x019ee80000100000 */
        /* <DEDUP_REMOVED lines=22> */
.L_x_254:
[----:B------:R-:W-:Y:S05]  /*96f0*/  BSYNC.RECONVERGENT B2 ;  /* 0x0000000000027941 */ /* 0x000fea0003800200 */
.L_x_253:
[----:B------:R-:W-:Y:S05]  /*9700*/  @!P1 BRA `(.L_x_249) ;  /* 0x0000000000889947 */ /* 0x000fea0003800000 */
[----:B------:R-:W-:Y:S01]  /*9710*/  ISETP.GE.U32.AND P0, PT, R19, 0x4, PT ;  /* 0x000000041300780c */ /* 0x000fe20003f06070 */
[----:B------:R-:W-:Y:S01]  /*9720*/  BSSY.RECONVERGENT B2, `(.L_x_255) ;  /* 0x0000012000027945 */ /* 0x000fe20003800200 */
[----:B0-----:R-:W-:-:S04]  /*9730*/  LOP3.LUT R16, R6, 0x3, RZ, 0xc0, !PT ;  /* 0x0000000306107812 */ /* 0x001fc800078ec0ff */
[----:B------:R-:W-:-:S07]  /*9740*/  ISETP.NE.AND P1, PT, R16, RZ, PT ;  /* 0x000000ff1000720c */ /* 0x000fce0003f25270 */
[----:B------:R-:W-:Y:S06]  /*9750*/  @!P0 BRA `(.L_x_256) ;  /* 0x0000000000388947 */ /* 0x000fec0003800000 */
[----:B------:R-:W-:-:S05]  /*9760*/  IMAD.IADD R8, R1, 0x1, R4 ;  /* 0x0000000101087824 */ /* 0x000fca00078e0204 */
[----:B------:R-:W3:Y:S04]  /*9770*/  LDL.U8 R11, [R8+0x1c] ;  /* 0x00001c00080b7983 */ /* 0x000ee80000100000 */
[----:B------:R-:W5:Y:S04]  /*9780*/  LDL.U8 R13, [R8+0x1d] ;  /* 0x00001d00080d7983 */ /* 0x000f680000100000 */
[----:B------:R-:W2:Y:S04]  /*9790*/  LDL.U8 R14, [R8+0x1e] ;  /* 0x00001e00080e7983 */ /* 0x000ea80000100000 */
[----:B------:R-:W2:Y:S01]  /*97a0*/  LDL.U8 R15, [R8+0x1f] ;  /* 0x00001f00080f7983 */ /* 0x000ea20000100000 */
[----:B------:R-:W-:Y:S01]  /*97b0*/  VIADD R4, R4, 0x4 ;  /* 0x0000000404047836 */ /* 0x000fe20000000000 */
[----:B---34-:R-:W-:-:S02]  /*97c0*/  I2FP.F32.U32 R12, R11 ;  /* 0x0000000b000c7245 */ /* 0x018fc40000201000 */
[----:B-----5:R-:W-:-:S03]  /*97d0*/  I2FP.F32.U32 R13, R13 ;  /* 0x0000000d000d7245 */ /* 0x020fc60000201000 */
[----:B------:R-:W-:Y:S01]  /*97e0*/  FADD R12, R3, R12 ;  /* 0x0000000c030c7221 */ /* 0x000fe20000000000 */
[----:B--2---:R-:W-:-:S03]  /*97f0*/  I2FP.F32.U32 R3, R14 ;  /* 0x0000000e00037245 */ /* 0x004fc60000201000 */
[----:B------:R-:W-:Y:S01]  /*9800*/  FADD R12, R12, R13 ;  /* 0x0000000d0c0c7221 */ /* 0x000fe20000000000 */
[----:B------:R-:W-:-:S03]  /*9810*/  I2FP.F32.U32 R14, R15 ;  /* 0x0000000f000e7245 */ /* 0x000fc60000201000 */
[----:B------:R-:W-:-:S04]  /*9820*/  FADD R3, R12, R3 ;  /* 0x000000030c037221 */ /* 0x000fc80000000000 */
[----:B------:R-:W-:-:S07]  /*9830*/  FADD R3, R3, R14 ;  /* 0x0000000e03037221 */ /* 0x000fce0000000000 */
.L_x_256:
[----:B------:R-:W-:Y:S05]  /*9840*/  BSYNC.RECONVERGENT B2 ;  /* 0x0000000000027941 */ /* 0x000fea0003800200 */
.L_x_255:
        /* <DEDUP_REMOVED lines=14> */
.L_x_249:
[----:B------:R-:W-:Y:S05]  /*9930*/  BSYNC.RECONVERGENT B1 ;  /* 0x0000000000017941 */ /* 0x000fea0003800200 */
.L_x_248:
[C---:B------:R-:W-:Y:S01]  /*9940*/  LOP3.LUT R14, R6.reuse, 0xff, RZ, 0xc0, !PT ;  /* 0x000000ff060e7812 */ /* 0x040fe200078ec0ff */
[----:B------:R-:W-:Y:S01]  /*9950*/  BSSY.RECONVERGENT B1, `(.L_x_257) ;  /* 0x0000010000017945 */ /* 0x000fe20003800200 */
[----:B------:R-:W-:-:S04]  /*9960*/  ISETP.NE.AND P0, PT, R6, RZ, PT ;  /* 0x000000ff0600720c */ /* 0x000fc80003f05270 */
[----:B------:R-:W5:Y:S08]  /*9970*/  I2F.U16 R14, R14 ;  /* 0x0000000e000e7306 */ /* 0x000f700000101000 */
[----:B-----5:R-:W5:Y:S08]  /*9980*/  MUFU.RCP R11, R14 ;  /* 0x0000000e000b7308 */ /* 0x020f700000001000 */
[----:B------:R-:W0:Y:S01]  /*9990*/  FCHK P1, R3, R14 ;  /* 0x0000000e03007302 */ /* 0x000e220000020000 */
[----:B-----5:R-:W-:-:S04]  /*99a0*/  FFMA R4, -R14, R11, 1 ;  /* 0x3f8000000e047423 */ /* 0x020fc8000000010b */
[----:B------:R-:W-:-:S04]  /*99b0*/  FFMA R4, R11, R4, R11 ;  /* 0x000000040b047223 */ /* 0x000fc8000000000b */
[----:B------:R-:W-:-:S04]  /*99c0*/  FFMA R15, R3, R4, RZ ;  /* 0x00000004030f7223 */ /* 0x000fc800000000ff */
[----:B------:R-:W-:-:S04]  /*99d0*/  FFMA R8, -R14, R15, R3 ;  /* 0x0000000f0e087223 */ /* 0x000fc80000000103 */
[----:B------:R-:W-:Y:S01]  /*99e0*/  FFMA R15, R4, R8, R15 ;  /* 0x00000008040f7223 */ /* 0x000fe2000000000f */
[----:B0-----:R-:W-:Y:S06]  /*99f0*/  @!P1 BRA `(.L_x_258) ;  /* 0x0000000000149947 */ /* 0x001fec0003800000 */
[----:B------:R-:W-:Y:S01]  /*9a00*/  IMAD.MOV.U32 R8, RZ, RZ, R3 ;  /* 0x000000ffff087224 */ /* 0x000fe200078e0003 */
[----:B---34-:R-:W-:Y:S01]  /*9a10*/  MOV R12, 0x9a40 ;  /* 0x00009a40000c7802 */ /* 0x018fe20000000f00 */
[----:B------:R-:W-:-:S07]  /*9a20*/  IMAD.MOV.U32 R4, RZ, RZ, R14 ;  /* 0x000000ffff047224 */ /* 0x000fce00078e000e */
[----:B-12---:R-:W-:Y:S05]  /*9a30*/  CALL.REL.NOINC `($__internal_1_$__cuda_sm3x_div_rn_noftz_f32_slowpath) ;  /* 0x0000002c00807944 */ /* 0x006fea0003c00000 */
[----:B------:R-:W-:-:S07]  /*9a40*/  IMAD.MOV.U32 R15, RZ, RZ, R17 ;  /* 0x000000ffff0f7224 */ /* 0x000fce00078e0011 */
.L_x_258:
[----:B------:R-:W-:Y:S05]  /*9a50*/  BSYNC.RECONVERGENT B1 ;  /* 0x0000000000017941 */ /* 0x000fea0003800200 */
.L_x_257:
[----:B------:R-:W-:Y:S01]  /*9a60*/  BSSY.RECONVERGENT B1, `(.L_x_259) ;  /* 0x0000101000017945 */ /* 0x000fe20003800200 */
[----:B-1----:R-:W-:-:S03]  /*9a70*/  IMAD.MOV.U32 R11, RZ, RZ, R7 ;  /* 0x000000ffff0b7224 */ /* 0x002fc600078e0007 */
[----:B------:R-:W-:Y:S05]  /*9a80*/  @!P0 BRA `(.L_x_260) ;  /* 0x0000000c00f88947 */ /* 0x000fea0003800000 */
[C---:B------:R-:W-:Y:S01]  /*9a90*/  ISETP.GE.U32.AND P0, PT, R6.reuse, 0x4, PT ;  /* 0x000000040600780c */ /* 0x040fe20003f06070 */
[----:B------:R-:W-:Y:S01]  /*9aa0*/  BSSY.RECONVERGENT B2, `(.L_x_261) ;  /* 0x0000092000027945 */ /* 0x000fe20003800200 */
[----:B------:R-:W-:Y:S01]  /*9ab0*/  LOP3.LUT R18, R6, 0x3, RZ, 0xc0, !PT ;  /* 0x0000000306127812 */ /* 0x000fe200078ec0ff */
[----:B------:R-:W-:Y:S02]  /*9ac0*/  IMAD.MOV.U32 R4, RZ, RZ, RZ ;  /* 0x000000ffff047224 */ /* 0x000fe400078e00ff */
[----:B------:R-:W-:-:S08]  /*9ad0*/  IMAD.MOV.U32 R11, RZ, RZ, R7 ;  /* 0x000000ffff0b7224 */ /* 0x000fd000078e0007 */
[----:B------:R-:W-:Y:S05]  /*9ae0*/  @!P0 BRA `(.L_x_262) ;  /* 0x0000000800348947 */ /* 0x000fea0003800000 */
[C---:B------:R-:W-:Y:S01]  /*9af0*/  LOP3.LUT R19, R6.reuse, 0x7ffffffc, RZ, 0xc0, !PT ;  /* 0x7ffffffc06137812 */ /* 0x040fe200078ec0ff */
[----:B------:R-:W-:Y:S01]  /*9b00*/  IMAD.MOV.U32 R11, RZ, RZ, R7 ;  /* 0x000000ffff0b7224 */ /* 0x000fe200078e0007 */
[----:B------:R-:W-:Y:S01]  /*9b10*/  LOP3.LUT R4, R6, 0xfc, RZ, 0xc0, !PT ;  /* 0x000000fc06047812 */ /* 0x000fe200078ec0ff */
[----:B------:R-:W-:Y:S02]  /*9b20*/  VIADD R6, R1, 0x1f ;  /* 0x0000001f01067836 */ /* 0x000fe40000000000 */
[----:B------:R-:W-:-:S07]  /*9b30*/  IMAD.MOV R19, RZ, RZ, -R19 ;  /* 0x000000ffff137224 */ /* 0x000fce00078e0a13 */
.L_x_279:
[----:B------:R-:W5:Y:S01]  /*9b40*/  LDL.U8 R8, [R6+-0x3] ;  /* 0xfffffd0006087983 */ /* 0x000f620000100000 */
[----:B------:R-:W-:Y:S01]  /*9b50*/  BSSY.RECONVERGENT B3, `(.L_x_263) ;  /* 0x0000008000037945 */ /* 0x000fe20003800200 */
[----:B-----5:R-:W-:-:S05]  /*9b60*/  I2FP.F32.U32 R8, R8 ;  /* 0x0000000800087245 */ /* 0x020fca0000201000 */
[----:B------:R-:W-:Y:S01]  /*9b70*/  FADD R22, R8, -R15 ;  /* 0x8000000f08167221 */ /* 0x000fe20000000000 */
[----:B------:R-:W-:-:S03]  /*9b80*/  MOV R8, 0x9bd0 ;  /* 0x00009bd000087802 */ /* 0x000fc60000000f00 */
[----:B--2---:R-:W3:Y:S02]  /*9b90*/  F2F.F64.F32 R36, R22 ;  /* 0x0000001600247310 */ /* 0x004ee40000201800 */
[----:B0--34-:R-:W-:-:S10]  /*9ba0*/  DADD R12, -RZ, |R36| ;  /* 0x00000000ff0c7229 */ /* 0x019fd40000000524 */
[----:B-1----:R-:W-:-:S07]  /*9bb0*/  IMAD.MOV.U32 R35, RZ, RZ, R13 ;  /* 0x000000ffff237224 */ /* 0x002fce00078e000d */
[----:B------:R-:W-:Y:S05]  /*9bc0*/  CALL.REL.NOINC `($_Z14determineMasksP11pixelCoordsPhS1_S1_jjj$__internal_accurate_pow) ;  /* 0x0000003000b87944 */ /* 0x000fea0003c00000 */
[----:B------:R-:W-:Y:S05]  /*9bd0*/  BSYNC.RECONVERGENT B3 ;  /* 0x0000000000037941 */ /* 0x000fea0003800200 */
.L_x_263:
        /* <DEDUP_REMOVED lines=15> */
.L_x_266:
[----:B------:R-:W-:-:S11]  /*9cd0*/  DADD R12, R36, 2 ;  /* 0x40000000240c7429 */ /* 0x000fd60000000000 */
.L_x_265:
[----:B------:R-:W-:Y:S05]  /*9ce0*/  BSYNC.RECONVERGENT B3 ;  /* 0x0000000000037941 */ /* 0x000fea0003800200 */
.L_x_264:
        /* <DEDUP_REMOVED lines=16> */
.L_x_267:
        /* <DEDUP_REMOVED lines=15> */
.L_x_270:
[----:B------:R-:W-:-:S11]  /*9ee0*/  DADD R12, R36, 2 ;  /* 0x40000000240c7429 */ /* 0x000fd60000000000 */
.L_x_269:
[----:B------:R-:W-:Y:S05]  /*9ef0*/  BSYNC.RECONVERGENT B3 ;  /* 0x0000000000037941 */ /* 0x000fea0003800200 */
.L_x_268:
        /* <DEDUP_REMOVED lines=16> */
.L_x_271:
        /* <DEDUP_REMOVED lines=15> */
.L_x_274:
[----:B------:R-:W-:-:S11]  /*a0f0*/  DADD R12, R36, 2 ;  /* 0x40000000240c7429 */ /* 0x000fd60000000000 */
.L_x_273:
[----:B------:R-:W-:Y:S05]  /*a100*/  BSYNC.RECONVERGENT B3 ;  /* 0x0000000000037941 */ /* 0x000fea0003800200 */
.L_x_272:
        /* <DEDUP_REMOVED lines=16> */
.L_x_275:
        /* <DEDUP_REMOVED lines=15> */
.L_x_278:
[----:B------:R-:W-:-:S11]  /*a300*/  DADD R12, R36, 2 ;  /* 0x40000000240c7429 */ /* 0x000fd60000000000 */
.L_x_277:
[----:B------:R-:W-:Y:S05]  /*a310*/  BSYNC.RECONVERGENT B3 ;  /* 0x0000000000037941 */ /* 0x000fea0003800200 */
.L_x_276:
        /* <DEDUP_REMOVED lines=10> */
.L_x_262:
[----:B------:R-:W-:Y:S05]  /*a3c0*/  BSYNC.RECONVERGENT B2 ;  /* 0x0000000000027941 */ /* 0x000fea0003800200 */
.L_x_261:
        /* <DEDUP_REMOVED lines=8> */
[----:B------:R-:W0:Y:S02]  /*a450*/  F2F.F64.F32 R22, R4 ;  /* 0x0000000400167310 */ /* 0x000e240000201800 */
[----:B0--34-:R-:W-:-:S10]  /*a460*/  DADD R12, -RZ, |R22| ;  /* 0x00000000ff0c7229 */ /* 0x019fd40000000516 */
[----:B------:R-:W-:-:S07]  /*a470*/  IMAD.MOV.U32 R35, RZ, RZ, R13 ;  /* 0x000000ffff237224 */ /* 0x000fce00078e000d */
[----:B-12---:R-:W-:Y:S05]  /*a480*/  CALL.REL.NOINC `($_Z14determineMasksP11pixelCoordsPhS1_S1_jjj$__internal_accurate_pow) ;  /* 0x0000002800887944 */ /* 0x006fea0003c00000 */
[----:B------:R-:W-:Y:S05]  /*a490*/  BSYNC.RECONVERGENT B2 ;  /* 0x0000000000027941 */ /* 0x000fea0003800200 */
.L_x_280:
        /* <DEDUP_REMOVED lines=15> */
.L_x_283:
[----:B------:R-:W-:-:S11]  /*a590*/  DADD R12, R22, 2 ;  /* 0x40000000160c7429 */ /* 0x000fd60000000000 */
.L_x_282:
[----:B------:R-:W-:Y:S05]  /*a5a0*/  BSYNC.RECONVERGENT B2 ;  /* 0x0000000000027941 */ /* 0x000fea0003800200 */
.L_x_281:
        /* <DEDUP_REMOVED lines=13> */
[----:B------:R-:W2:Y:S02]  /*a680*/  F2F.F64.F32 R22, R4 ;  /* 0x0000000400167310 */ /* 0x000ea40000201800 */
[----:B--2---:R-:W-:-:S10]  /*a690*/  DADD R12, -RZ, |R22| ;  /* 0x00000000ff0c7229 */ /* 0x004fd40000000516 */
[----:B------:R-:W-:-:S07]  /*a6a0*/  IMAD.MOV.U32 R35, RZ, RZ, R13 ;  /* 0x000000ffff237224 */ /* 0x000fce00078e000d */
[----:B01----:R-:W-:Y:S05]  /*a6b0*/  CALL.REL.NOINC `($_Z14determineMasksP11pixelCoordsPhS1_S1_jjj$__internal_accurate_pow) ;  /* 0x0000002400fc7944 */ /* 0x003fea0003c00000 */
[----:B------:R-:W-:Y:S05]  /*a6c0*/  BSYNC.RECONVERGENT B2 ;  /* 0x0000000000027941 */ /* 0x000fea0003800200 */
.L_x_284:
        /* <DEDUP_REMOVED lines=15> */
.L_x_287:
[----:B------:R-:W-:-:S11]  /*a7c0*/  DADD R12, R22, 2 ;  /* 0x40000000160c7429 */ /* 0x000fd60000000000 */
.L_x_286:
[----:B------:R-:W-:Y:S05]  /*a7d0*/  BSYNC.RECONVERGENT B2 ;  /* 0x0000000000027941 */ /* 0x000fea0003800200 */
.L_x_285:
        /* <DEDUP_REMOVED lines=18> */
.L_x_288:
        /* <DEDUP_REMOVED lines=15> */
.L_x_291:
[----:B------:R-:W-:-:S11]  /*a9f0*/  DADD R12, R18, 2 ;  /* 0x40000000120c7429 */ /* 0x000fd60000000000 */
.L_x_290:
[----:B------:R-:W-:Y:S05]  /*aa00*/  BSYNC.RECONVERGENT B2 ;  /* 0x0000000000027941 */ /* 0x000fea0003800200 */
.L_x_289:
[----:B------:R-:W0:Y:S01]  /*aa10*/  F2F.F64.F32 R16, R11 ;  /* 0x0000000b00107310 */ /* 0x000e220000201800 */
[----:B------:R-:W-:-:S04]  /*aa20*/  FSETP.NEU.AND P0, PT, R15, 1, PT ;  /* 0x3f8000000f00780b */ /* 0x000fc80003f0d000 */
[----:B------:R-:W-:Y:S02]  /*aa30*/  FSEL R12, R12, RZ, P0 ;  /* 0x000000ff0c0c7208 */ /* 0x000fe40000000000 */
[----:B------:R-:W-:-:S06]  /*aa40*/  FSEL R13, R13, 1.875, P0 ;  /* 0x3ff000000d0d7808 */ /* 0x000fcc0000000000 */
[----:B0-----:R-:W-:-:S06]  /*aa50*/  DADD R12, R16, R12 ;  /* 0x00000000100c7229 */ /* 0x001fcc000000000c */
[----:B------:R0:W1:Y:S05]  /*aa60*/  F2F.F32.F64 R11, R12 ;  /* 0x0000000c000b7310 */ /* 0x00006a0000301000 */
.L_x_260:
[----:B------:R-:W-:Y:S05]  /*aa70*/  BSYNC.RECONVERGENT B1 ;  /* 0x0000000000017941 */ /* 0x000fea0003800200 */
.L_x_259:
        /* <DEDUP_REMOVED lines=9> */
[C---:B------:R-:W-:Y:S02]  /*ab10*/  LOP3.LUT R6, R0.reuse, 0x7ffffff0, RZ, 0xc0, !PT ;  /* 0x7ffffff000067812 */ /* 0x040fe400078ec0ff */
[----:B------:R-:W-:-:S03]  /*ab20*/  LOP3.LUT R4, R0, 0xf0, RZ, 0xc0, !PT ;  /* 0x000000f000047812 */ /* 0x000fc600078ec0ff */
[----:B------:R-:W-:-:S07]  /*ab30*/  IMAD.MOV R6, RZ, RZ, -R6 ;  /* 0x000000ffff067224 */ /* 0x000fce00078e0a06 */
.L_x_296:
[----:B------:R-:W5:Y:S04]  /*ab40*/  LDL.U16 R15, [R2+-0xe] ;  /* 0xfffff200020f7983 */ /* 0x000f680000100400 */
[----:B0-----:R-:W2:Y:S04]  /*ab50*/  LDL R16, [R2+-0xc] ;  /* 0xfffff40002107983 */ /* 0x001ea80000100800 */
[----:B---34-:R-:W3:Y:S04]  /*ab60*/  LDL.64 R12, [R2+-0x8] ;  /* 0xfffff800020c7983 */ /* 0x018ee80000100a00 */
[----:B------:R0:W4:Y:S01]  /*ab70*/  LDL.U16 R20, [R2] ;  /* 0x0000000002147983 */ /* 0x0001220000100400 */
[----:B------:R-:W-:-:S05]  /*ab80*/  VIADD R6, R6, 0x10 ;  /* 0x0000001006067836 */ /* 0x000fca0000000000 */
[----:B------:R-:W-:Y:S01]  /*ab90*/  ISETP.NE.AND P0, PT, R6, RZ, PT ;  /* 0x000000ff0600720c */ /* 0x000fe20003f05270 */
[----:B0-----:R-:W-:Y:S01]  /*aba0*/  VIADD R2, R2, 0x10 ;  /* 0x0000001002027836 */ /* 0x001fe20000000000 */
[C---:B-----5:R-:W-:Y:S02]  /*abb0*/  PRMT R8, R15.reuse, 0x7770, RZ ;  /* 0x000077700f087816 */ /* 0x060fe400000000ff */
[----:B------:R-:W-:Y:S02]  /*abc0*/  PRMT R15, R15, 0x7771, RZ ;  /* 0x000077710f0f7816 */ /* 0x000fe400000000ff */
[----:B------:R-:W-:Y:S02]  /*abd0*/  I2FP.F32.U32 R8, R8 ;  /* 0x0000000800087245 */ /* 0x000fe40000201000 */
[----:B--2---:R-:W-:Y:S02]  /*abe0*/  PRMT R17, R16, 0x7770, RZ ;  /* 0x0000777010117816 */ /* 0x004fe400000000ff */
        /* <DEDUP_REMOVED lines=11> */
[----:B---3--:R-:W-:-:S02]  /*aca0*/  PRMT R8, R12, 0x7770, RZ ;  /* 0x000077700c087816 */ /* 0x008fc400000000ff */
[----:B------:R-:W-:Y:S01]  /*acb0*/  I2FP.F32.U32 R16, R16 ;  /* 0x0000001000107245 */ /* 0x000fe20000201000 */
[----:B------:R-:W-:Y:S01]  /*acc0*/  FADD R3, R3, R18 ;  /* 0x0000001203037221 */ /* 0x000fe20000000000 */
[C---:B------:R-:W-:Y:S02]  /*acd0*/  PRMT R15, R12.reuse, 0x7771, RZ ;  /* 0x000077710c0f7816 */ /* 0x040fe400000000ff */
[----:B------:R-:W-:Y:S01]  /*ace0*/  I2FP.F32.U32 R18, R8 ;  /* 0x0000000800127245 */ /* 0x000fe20000201000 */
[----:B------:R-:W-:Y:S01]  /*acf0*/  FADD R3, R3, R16 ;  /* 0x0000001003037221 */ /* 0x000fe20000000000 */
[C---:B------:R-:W-:Y:S02]  /*ad00*/  PRMT R8, R12.reuse, 0x7772, RZ ;  /* 0x000077720c087816 */ /* 0x040fe400000000ff */
        /* <DEDUP_REMOVED lines=17> */
[C---:B----4-:R-:W-:Y:S02]  /*ae20*/  PRMT R15, R20.reuse, 0x7770, RZ ;  /* 0x00007770140f7816 */ /* 0x050fe400000000ff */
        /* <DEDUP_REMOVED lines=9> */
.L_x_295:
[----:B------:R-:W-:Y:S05]  /*aec0*/  BSYNC.RECONVERGENT B2 ;  /* 0x0000000000027941 */ /* 0x000fea0003800200 */
.L_x_294:
        /* <DEDUP_REMOVED lines=9> */
[----:B------:R-:W2:Y:S04]  /*af60*/  LDL.U8 R8, [R19+0x2c] ;  /* 0x00002c0013087983 */ /* 0x000ea80000100000 */
[----:B0--34-:R-:W3:Y:S04]  /*af70*/  LDL.U8 R12, [R19+0x2d] ;  /* 0x00002d00130c7983 */ /* 0x019ee80000100000 */
        /* <DEDUP_REMOVED lines=21> */
.L_x_298:
[----:B------:R-:W-:Y:S05]  /*b0d0*/  BSYNC.RECONVERGENT B2 ;  /* 0x0000000000027941 */ /* 0x000fea0003800200 */
.L_x_297:
[----:B------:R-:W-:Y:S05]  /*b0e0*/  @!P1 BRA `(.L_x_293) ;  /* 0x0000000000889947 */ /* 0x000fea0003800000 */
[----:B------:R-:W-:Y:S01]  /*b0f0*/  ISETP.GE.U32.AND P0, PT, R20, 0x4, PT ;  /* 0x000000041400780c */ /* 0x000fe20003f06070 */
[----:B------:R-:W-:Y:S01]  /*b100*/  BSSY.RECONVERGENT B2, `(.L_x_299) ;  /* 0x0000012000027945 */ /* 0x000fe20003800200 */
[----:B0-----:R-:W-:-:S04]  /*b110*/  LOP3.LUT R16, R0, 0x3, RZ, 0xc0, !PT ;  /* 0x0000000300107812 */ /* 0x001fc800078ec0ff */
        /* <DEDUP_REMOVED lines=16> */
.L_x_300:
[----:B------:R-:W-:Y:S05]  /*b220*/  BSYNC.RECONVERGENT B2 ;  /* 0x0000000000027941 */ /* 0x000fea0003800200 */
.L_x_299:
        /* <DEDUP_REMOVED lines=14> */
.L_x_293:
[----:B------:R-:W-:Y:S05]  /*b310*/  BSYNC.RECONVERGENT B1 ;  /* 0x0000000000017941 */ /* 0x000fea0003800200 */
.L_x_292:
[C---:B------:R-:W-:Y:S01]  /*b320*/  LOP3.LUT R6, R0.reuse, 0xff, RZ, 0xc0, !PT ;  /* 0x000000ff00067812 */ /* 0x040fe200078ec0ff */
        /* <DEDUP_REMOVED lines=12> */
[----:B---34-:R-:W-:Y:S01]  /*b3f0*/  MOV R12, 0xb420 ;  /* 0x0000b420000c7802 */ /* 0x018fe20000000f00 */
[----:B------:R-:W-:-:S07]  /*b400*/  IMAD.MOV.U32 R4, RZ, RZ, R6 ;  /* 0x000000ffff047224 */ /* 0x000fce00078e0006 */
[----:B-12---:R-:W-:Y:S05]  /*b410*/  CALL.REL.NOINC `($__internal_1_$__cuda_sm3x_div_rn_noftz_f32_slowpath) ;  /* 0x0000001400087944 */ /* 0x006fea0003c00000 */
[----:B------:R-:W-:-:S07]  /*b420*/  IMAD.MOV.U32 R4, RZ, RZ, R17 ;  /* 0x000000ffff047224 */ /* 0x000fce00078e0011 */
.L_x_302:
[----:B------:R-:W-:Y:S05]  /*b430*/  BSYNC.RECONVERGENT B1 ;  /* 0x0000000000017941 */ /* 0x000fea0003800200 */
.L_x_301:
        /* <DEDUP_REMOVED lines=10> */
[----:B------:R-:W-:Y:S01]  /*b4e0*/  VIADD R19, R1, 0x2d ;  /* 0x0000002d01137836 */ /* 0x000fe20000000000 */
[----:B------:R-:W-:Y:S01]  /*b4f0*/  LOP3.LUT R2, R0, 0xfc, RZ, 0xc0, !PT ;  /* 0x000000fc00027812 */ /* 0x000fe200078ec0ff */
[----:B------:R-:W-:Y:S02]  /*b500*/  IMAD.MOV.U32 R15, RZ, RZ, R11 ;  /* 0x000000ffff0f7224 */ /* 0x000fe400078e000b */
[----:B------:R-:W-:-:S07]  /*b510*/  IMAD.MOV R18, RZ, RZ, -R18 ;  /* 0x000000ffff127224 */ /* 0x000fce00078e0a12 */
.L_x_323:
[----:B------:R-:W5:Y:S01]  /*b520*/  LDL.U8 R0, [R19+-0x3] ;  /* 0xfffffd0013007983 */ /* 0x000f620000100000 */
[----:B------:R-:W-:Y:S01]  /*b530*/  BSSY.RECONVERGENT B3, `(.L_x_307) ;  /* 0x0000008000037945 */ /* 0x000fe20003800200 */
[----:B------:R-:W-:Y:S02]  /*b540*/  MOV R8, 0xb5b0 ;  /* 0x0000b5b000087802 */ /* 0x000fe40000000f00 */
[----:B-----5:R-:W-:-:S05]  /*b550*/  I2FP.F32.U32 R13, R0 ;  /* 0x00000000000d7245 */ /* 0x020fca0000201000 */
[----:B------:R-:W-:-:S04]  /*b560*/  FADD R0, R13, -R4 ;  /* 0x800000040d007221 */ /* 0x000fc80000000000 */
[----:B------:R-:W3:Y:S02]  /*b570*/  F2F.F64.F32 R22, R0 ;  /* 0x0000000000167310 */ /* 0x000ee40000201800 */
[----:B---34-:R-:W-:-:S10]  /*b580*/  DADD R12, -RZ, |R22| ;  /* 0x00000000ff0c7229 */ /* 0x018fd40000000516 */
[----:B01----:R-:W-:-:S07]  /*b590*/  IMAD.MOV.U32 R35, RZ, RZ, R13 ;  /* 0x000000ffff237224 */ /* 0x003fce00078e000d */
[----:B--2---:R-:W-:Y:S05]  /*b5a0*/  CALL.REL.NOINC `($_Z14determineMasksP11pixelCoordsPhS1_S1_jjj$__internal_accurate_pow) ;  /* 0x0000001800407944 */ /* 0x004fea0003c00000 */
[----:B------:R-:W-:Y:S05]  /*b5b0*/  BSYNC.RECONVERGENT B3 ;  /* 0x0000000000037941 */ /* 0x000fea0003800200 */
.L_x_307:
        /* <DEDUP_REMOVED lines=15> */
.L_x_310:
[----:B------:R-:W-:-:S11]  /*b6b0*/  DADD R12, R22, 2 ;  /* 0x40000000160c7429 */ /* 0x000fd60000000000 */
.L_x_309:
[----:B------:R-:W-:Y:S05]  /*b6c0*/  BSYNC.RECONVERGENT B3 ;  /* 0x0000000000037941 */ /* 0x000fea0003800200 */
.L_x_308:
        /* <DEDUP_REMOVED lines=16> */
.L_x_311:
        /* <DEDUP_REMOVED lines=15> */
.L_x_314:
[----:B------:R-:W-:-:S11]  /*b8c0*/  DADD R12, R36, 2 ;  /* 0x40000000240c7429 */ /* 0x000fd60000000000 */
.L_x_313:
[----:B------:R-:W-:Y:S05]  /*b8d0*/  BSYNC.RECONVERGENT B3 ;  /* 0x0000000000037941 */ /* 0x000fea0003800200 */
.L_x_312:
[----:B------:R-:W2:Y:S01]  /*b8e0*/  LDL.U8 R0, [R19+-0x1] ;  /* 0xffffff0013007983 */ /* 0x000ea20000100000 */
        /* <DEDUP_REMOVED lines=15> */
.L_x_315:
        /* <DEDUP_REMOVED lines=15> */
.L_x_318:
[----:B------:R-:W-:-:S11]  /*bad0*/  DADD R12, R36, 2 ;  /* 0x40000000240c7429 */ /* 0x000fd60000000000 */
.L_x_317:
[----:B------:R-:W-:Y:S05]  /*bae0*/  BSYNC.RECONVERGENT B3 ;  /* 0x0000000000037941 */ /* 0x000fea0003800200 */
.L_x_316:
        /* <DEDUP_REMOVED lines=16> */
.L_x_319:
        /* <DEDUP_REMOVED lines=15> */
.L_x_322:
[----:B------:R-:W-:-:S11]  /*bce0*/  DADD R12, R36, 2 ;  /* 0x40000000240c7429 */ /* 0x000fd60000000000 */
.L_x_321:
[----:B------:R-:W-:Y:S05]  /*bcf0*/  BSYNC.RECONVERGENT B3 ;  /* 0x0000000000037941 */ /* 0x000fea0003800200 */
.L_x_320:
        /* <DEDUP_REMOVED lines=10> */
.L_x_306:
[----:B------:R-:W-:Y:S05]  /*bda0*/  BSYNC.RECONVERGENT B2 ;  /* 0x0000000000027941 */ /* 0x000fea0003800200 */
.L_x_305:
        /* <DEDUP_REMOVED lines=13> */
.L_x_324:
        /* <DEDUP_REMOVED lines=15> */
.L_x_327:
[----:B------:R-:W-:-:S11]  /*bf70*/  DADD R12, R18, 2 ;  /* 0x40000000120c7429 */ /* 0x000fd60000000000 */
.L_x_326:
[----:B------:R-:W-:Y:S05]  /*bf80*/  BSYNC.RECONVERGENT B2 ;  /* 0x0000000000027941 */ /* 0x000fea0003800200 */
.L_x_325:
        /* <DEDUP_REMOVED lines=18> */
.L_x_328:
        /* <DEDUP_REMOVED lines=15> */
.L_x_331:
[----:B------:R-:W-:-:S11]  /*c1a0*/  DADD R12, R18, 2 ;  /* 0x40000000120c7429 */ /* 0x000fd60000000000 */
.L_x_330:
[----:B------:R-:W-:Y:S05]  /*c1b0*/  BSYNC.RECONVERGENT B2 ;  /* 0x0000000000027941 */ /* 0x000fea0003800200 */
.L_x_329:
        /* <DEDUP_REMOVED lines=18> */
.L_x_332:
        /* <DEDUP_REMOVED lines=15> */
.L_x_335:
[----:B------:R-:W-:-:S11]  /*c3d0*/  DADD R12, R18, 2 ;  /* 0x40000000120c7429 */ /* 0x000fd60000000000 */
.L_x_334:
[----:B------:R-:W-:Y:S05]  /*c3e0*/  BSYNC.RECONVERGENT B2 ;  /* 0x0000000000027941 */ /* 0x000fea0003800200 */
.L_x_333:
[----:B------:R-:W0:Y:S01]  /*c3f0*/  F2F.F64.F32 R16, R15 ;  /* 0x0000000f00107310 */ /* 0x000e220000201800 */
[----:B------:R-:W-:-:S04]  /*c400*/  FSETP.NEU.AND P0, PT, R4, 1, PT ;  /* 0x3f8000000400780b */ /* 0x000fc80003f0d000 */
[----:B------:R-:W-:Y:S02]  /*c410*/  FSEL R2, R12, RZ, P0 ;  /* 0x000000ff0c027208 */ /* 0x000fe40000000000 */
[----:B------:R-:W-:-:S06]  /*c420*/  FSEL R3, R13, 1.875, P0 ;  /* 0x3ff000000d037808 */ /* 0x000fcc0000000000 */
[----:B0-----:R-:W-:-:S06]  /*c430*/  DADD R2, R16, R2 ;  /* 0x0000000010027229 */ /* 0x001fcc0000000002 */
[----:B------:R0:W1:Y:S05]  /*c440*/  F2F.F32.F64 R15, R2 ;  /* 0x00000002000f7310 */ /* 0x00006a0000301000 */
.L_x_304:
[----:B------:R-:W-:Y:S05]  /*c450*/  BSYNC.RECONVERGENT B1 ;  /* 0x0000000000017941 */ /* 0x000fea0003800200 */
.L_x_303:
[----:B0-----:R-:W0:Y:S01]  /*c460*/  MUFU.RCP R3, R10 ;  /* 0x0000000a00037308 */ /* 0x001e220000001000 */
[----:B------:R-:W-:Y:S01]  /*c470*/  BSSY.RECONVERGENT B1, `(.L_x_336) ;  /* 0x000000e000017945 */ /* 0x000fe20003800200 */
[----:B------:R-:W-:-:S06]  /*c480*/  FMNMX R9, R9, 1000000, PT ;  /* 0x4974240009097809 */ /* 0x000fcc0003800000 */
        /* <DEDUP_REMOVED lines=12> */
.L_x_337:
[----:B------:R-:W-:Y:S05]  /*c550*/  BSYNC.RECONVERGENT B1 ;  /* 0x0000000000017941 */ /* 0x000fea0003800200 */
.L_x_336:
[----:B------:R-:W0:Y:S01]  /*c560*/  MUFU.RCP R3, R14 ;  /* 0x0000000e00037308 */ /* 0x000e220000001000 */
[CC--:B------:R-:W-:Y:S01]  /*c570*/  FSETP.GEU.AND P0, PT, R2.reuse, R9.reuse, PT ;  /* 0x000000090200720b */ /* 0x0c0fe20003f0e000 */
[----:B------:R-:W-:Y:S03]  /*c580*/  BSSY.RECONVERGENT B1, `(.L_x_338) ;  /* 0x000000e000017945 */ /* 0x000fe60003800200 */
[----:B------:R-:W-:-:S03]  /*c590*/  FSEL R2, R2, R9, !P0 ;  /* 0x0000000902027208 */ /* 0x000fc60004000000 */
        /* <DEDUP_REMOVED lines=12> */
.L_x_339:
[----:B------:R-:W-:Y:S05]  /*c660*/  BSYNC.RECONVERGENT B1 ;  /* 0x0000000000017941 */ /* 0x000fea0003800200 */
.L_x_338:
[----:B------:R-:W0:Y:S01]  /*c670*/  MUFU.RCP R7, R6 ;  /* 0x0000000600077308 */ /* 0x000e220000001000 */
[----:B------:R-:W-:Y:S01]  /*c680*/  BSSY.RECONVERGENT B1, `(.L_x_340) ;  /* 0x000000e000017945 */ /* 0x000fe20003800200 */
[----:B------:R-:W-:-:S06]  /*c690*/  FSETP.GEU.AND P1, PT, R3, R2, PT ;  /* 0x000000020300720b */ /* 0x000fcc0003f2e000 */
        /* <DEDUP_REMOVED lines=12> */
.L_x_341:
[----:B------:R-:W-:Y:S05]  /*c760*/  BSYNC.RECONVERGENT B1 ;  /* 0x0000000000017941 */ /* 0x000fea0003800200 */
.L_x_340:
[----:B------:R-:W-:Y:S01]  /*c770*/  IMAD.MOV.U32 R4, RZ, RZ, 0x1 ;  /* 0x00000001ff047424 */ /* 0x000fe200078e00ff */
[----:B------:R-:W-:-:S04]  /*c780*/  FSEL R3, R3, R2, !P1 ;  /* 0x0000000203037208 */ /* 0x000fc80004800000 */
[----:B------:R-:W-:Y:S02]  /*c790*/  SEL R2, R4, 0x2, P0 ;  /* 0x0000000204027807 */ /* 0x000fe40000000000 */
[----:B------:R-:W-:Y:S02]  /*c7a0*/  FSETP.GEU.AND P0, PT, R0, R3, PT ;  /* 0x000000030000720b */ /* 0x000fe40003f0e000 */
[----:B------:R-:W-:-:S04]  /*c7b0*/  SEL R2, R2, 0x3, P1 ;  /* 0x0000000302027807 */ /* 0x000fc80000800000 */
[----:B------:R-:W-:-:S04]  /*c7c0*/  SEL R2, R2, 0x4, P0 ;  /* 0x0000000402027807 */ /* 0x000fc80000000000 */
[----:B------:R-:W-:-:S07]  /*c7d0*/  PRMT R4, R2, 0x7610, R4 ;  /* 0x0000761002047816 */ /* 0x000fce0000000004 */
.L_x_157:
[----:B------:R-:W-:Y:S05]  /*c7e0*/  BSYNC.RECONVERGENT B0 ;  /* 0x0000000000007941 */ /* 0x000fea0003800200 */
.L_x_156:
[----:B------:R-:W0:Y:S02]  /*c7f0*/  LDCU.64 UR6, c[0x0][0x398] ;  /* 0x00007300ff0677ac */ /* 0x000e240008000a00 */
[----:B0-----:R-:W-:-:S05]  /*c800*/  IADD3 R2, P0, PT, R5, UR6, RZ ;  /* 0x0000000605027c10 */ /* 0x001fca000ff1e0ff */
[----:B------:R-:W-:-:S05]  /*c810*/  IMAD.X R3, RZ, RZ, UR7, P0 ;  /* 0x00000007ff037e24 */ /* 0x000fca00080e06ff */
[----:B------:R-:W-:Y:S01]  /*c820*/  STG.E.U8 desc[UR4][R2.64], R4 ;  /* 0x0000000402007986 */ /* 0x000fe2000c101104 */
[----:B------:R-:W-:Y:S05]  /*c830*/  EXIT ;  /* 0x000000000000794d */ /* 0x000fea0003800000 */
        .weak           $__internal_1_$__cuda_sm3x_div_rn_noftz_f32_slowpath
        .type           $__internal_1_$__cuda_sm3x_div_rn_noftz_f32_slowpath,@function
        .size           $__internal_1_$__cuda_sm3x_div_rn_noftz_f32_slowpath,($_Z14determineMasksP11pixelCoordsPhS1_S1_jjj$__internal_accurate_pow - $__internal_1_$__cuda_sm3x_div_rn_noftz_f32_slowpath)
$__internal_1_$__cuda_sm3x_div_rn_noftz_f32_slowpath:
[----:B------:R-:W-:Y:S01]  /*c840*/  SHF.R.U32.HI R16, RZ, 0x17, R4 ;  /* 0x00000017ff107819 */ /* 0x000fe20000011604 */
[----:B------:R-:W-:Y:S01]  /*c850*/  BSSY.RECONVERGENT B2, `(.L_x_342) ;  /* 0x0000063000027945 */ /* 0x000fe20003800200 */
[----:B------:R-:W-:Y:S02]  /*c860*/  SHF.R.U32.HI R13, RZ, 0x17, R8 ;  /* 0x00000017ff0d7819 */ /* 0x000fe40000011608 */
[----:B------:R-:W-:Y:S02]  /*c870*/  LOP3.LUT R24, R16, 0xff, RZ, 0xc0, !PT ;  /* 0x000000ff10187812 */ /* 0x000fe400078ec0ff */
[----:B------:R-:W-:Y:S01]  /*c880*/  LOP3.LUT R20, R13, 0xff, RZ, 0xc0, !PT ;  /* 0x000000ff0d147812 */ /* 0x000fe200078ec0ff */
[----:B------:R-:W-:Y:S02]  /*c890*/  IMAD.MOV.U32 R13, RZ, RZ, R4 ;  /* 0x000000ffff0d7224 */ /* 0x000fe400078e0004 */
[----:B------:R-:W-:Y:S02]  /*c8a0*/  VIADD R18, R24, 0xffffffff ;  /* 0xffffffff18127836 */ /* 0x000fe40000000000 */
[----:B------:R-:W-:-:S03]  /*c8b0*/  VIADD R17, R20, 0xffffffff ;  /* 0xffffffff14117836 */ /* 0x000fc60000000000 */
[----:B------:R-:W-:-:S04]  /*c8c0*/  ISETP.GT.U32.AND P2, PT, R18, 0xfd, PT ;  /* 0x000000fd1200780c */ /* 0x000fc80003f44070 */
[----:B------:R-:W-:-:S13]  /*c8d0*/  ISETP.GT.U32.OR P2, PT, R17, 0xfd, P2 ;  /* 0x000000fd1100780c */ /* 0x000fda0001744470 */
[----:B------:R-:W-:Y:S01]  /*c8e0*/  @!P2 IMAD.MOV.U32 R16, RZ, RZ, RZ ;  /* 0x000000ffff10a224 */ /* 0x000fe200078e00ff */
[----:B------:R-:W-:Y:S06]  /*c8f0*/  @!P2 BRA `(.L_x_343) ;  /* 0x00000000005ca947 */ /* 0x000fec0003800000 */
[----:B------:R-:W-:Y:S02]  /*c900*/  FSETP.GTU.FTZ.AND P2, PT, |R8|, +INF , PT ;  /* 0x7f8000000800780b */ /* 0x000fe40003f5c200 */
[----:B------:R-:W-:-:S04]  /*c910*/  FSETP.GTU.FTZ.AND P3, PT, |R4|, +INF , PT ;  /* 0x7f8000000400780b */ /* 0x000fc80003f7c200 */
[----:B------:R-:W-:-:S13]  /*c920*/  PLOP3.LUT P2, PT, P2, P3, PT, 0xf8, 0x8f ;  /* 0x00000000008f781c */ /* 0x000fda0001747f70 */
[----:B------:R-:W-:Y:S05]  /*c930*/  @P2 BRA `(.L_x_344) ;  /* 0x00000004004c2947 */ /* 0x000fea0003800000 */
[----:B------:R-:W-:-:S13]  /*c940*/  LOP3.LUT P2, RZ, R13, 0x7fffffff, R8, 0xc8, !PT ;  /* 0x7fffffff0dff7812 */ /* 0x000fda000784c808 */
[----:B------:R-:W-:Y:S05]  /*c950*/  @!P2 BRA `(.L_x_345) ;  /* 0x00000004003ca947 */ /* 0x000fea0003800000 */
[----:B------:R-:W-:Y:S02]  /*c960*/  FSETP.NEU.FTZ.AND P3, PT, |R8|, +INF , PT ;  /* 0x7f8000000800780b */ /* 0x000fe40003f7d200 */
[----:B------:R-:W-:Y:S02]  /*c970*/  FSETP.NEU.FTZ.AND P2, PT, |R4|, +INF , PT ;  /* 0x7f8000000400780b */ /* 0x000fe40003f5d200 */
[----:B------:R-:W-:-:S11]  /*c980*/  FSETP.NEU.FTZ.AND P5, PT, |R8|, +INF , PT ;  /* 0x7f8000000800780b */ /* 0x000fd60003fbd200 */
[----:B------:R-:W-:Y:S05]  /*c990*/  @!P2 BRA !P3, `(.L_x_345) ;  /* 0x00000004002ca947 */ /* 0x000fea0005800000 */
[----:B------:R-:W-:-:S04]  /*c9a0*/  LOP3.LUT P3, RZ, R8, 0x7fffffff, RZ, 0xc0, !PT ;  /* 0x7fffffff08ff7812 */ /* 0x000fc8000786c0ff */
[----:B------:R-:W-:-:S13]  /*c9b0*/  PLOP3.LUT P3, PT, P2, P3, PT, 0x2f, 0xf2 ;  /* 0x0000000000f2781c */ /* 0x000fda0001766577 */
[----:B------:R-:W-:Y:S05]  /*c9c0*/  @P3 BRA `(.L_x_346) ;  /* 0x0000000400183947 */ /* 0x000fea0003800000 */
[----:B------:R-:W-:-:S04]  /*c9d0*/  LOP3.LUT P2, RZ, R13, 0x7fffffff, RZ, 0xc0, !PT ;  /* 0x7fffffff0dff7812 */ /* 0x000fc8000784c0ff */
[----:B------:R-:W-:-:S13]  /*c9e0*/  PLOP3.LUT P2, PT, P5, P2, PT, 0x2f, 0xf2 ;  /* 0x0000000000f2781c */ /* 0x000fda0002f44577 */
[----:B------:R-:W-:Y:S05]  /*c9f0*/  @P2 BRA `(.L_x_347) ;  /* 0x0000000400002947 */ /* 0x000fea0003800000 */
[----:B------:R-:W-:Y:S02]  /*ca00*/  ISETP.GE.AND P2, PT, R17, RZ, PT ;  /* 0x000000ff1100720c */ /* 0x000fe40003f46270 */
[----:B------:R-:W-:-:S11]  /*ca10*/  ISETP.GE.AND P3, PT, R18, RZ, PT ;  /* 0x000000ff1200720c */ /* 0x000fd60003f66270 */
[----:B------:R-:W-:Y:S02]  /*ca20*/  @P2 IMAD.MOV.U32 R16, RZ, RZ, RZ ;  /* 0x000000ffff102224 */ /* 0x000fe400078e00ff */
[----:B------:R-:W-:Y:S01]  /*ca30*/  @!P2 FFMA R8, R8, 1.84467440737095516160e+19, RZ ;  /* 0x5f8000000808a823 */ /* 0x000fe200000000ff */
[----:B------:R-:W-:Y:S02]  /*ca40*/  @!P2 IMAD.MOV.U32 R16, RZ, RZ, -0x40 ;  /* 0xffffffc0ff10a424 */ /* 0x000fe400078e00ff */
[----:B------:R-:W-:Y:S02]  /*ca50*/  @!P3 FFMA R13, R4, 1.84467440737095516160e+19, RZ ;  /* 0x5f800000040db823 */ /* 0x000fe400000000ff */
[----:B------:R-:W-:-:S07]  /*ca60*/  @!P3 VIADD R16, R16, 0x40 ;  /* 0x000000401010b836 */ /* 0x000fce0000000000 */
.L_x_343:
[----:B------:R-:W-:Y:S01]  /*ca70*/  LEA R18, R24, 0xc0800000, 0x17 ;  /* 0xc080000018127811 */ /* 0x000fe200078eb8ff */
[----:B------:R-:W-:Y:S04]  /*ca80*/  BSSY.RECONVERGENT B3, `(.L_x_348) ;  /* 0x0000036000037945 */ /* 0x000fe80003800200 */
[----:B------:R-:W-:Y:S02]  /*ca90*/  IMAD.IADD R18, R13, 0x1, -R18 ;  /* 0x000000010d127824 */ /* 0x000fe400078e0a12 */
[----:B------:R-:W-:Y:S02]  /*caa0*/  VIADD R13, R20, 0xffffff81 ;  /* 0xffffff81140d7836 */ /* 0x000fe40000000000 */
[----:B------:R-:W0:Y:S01]  /*cab0*/  MUFU.RCP R17, R18 ;  /* 0x0000001200117308 */ /* 0x000e220000001000 */
[----:B------:R-:W-:Y:S01]  /*cac0*/  FADD.FTZ R19, -R18, -RZ ;  /* 0x800000ff12137221 */ /* 0x000fe20000010100 */
[C---:B------:R-:W-:Y:S01]  /*cad0*/  IMAD R8, R13.reuse, -0x800000, R8 ;  /* 0xff8000000d087824 */ /* 0x040fe200078e0208 */
[----:B------:R-:W-:-:S05]  /*cae0*/  IADD3 R13, PT, PT, R13, 0x7f, -R24 ;  /* 0x0000007f0d0d7810 */ /* 0x000fca0007ffe818 */
[----:B------:R-:W-:Y:S02]  /*caf0*/  IMAD.IADD R13, R13, 0x1, R16 ;  /* 0x000000010d0d7824 */ /* 0x000fe400078e0210 */
[----:B0-----:R-:W-:-:S04]  /*cb00*/  FFMA R20, R17, R19, 1 ;  /* 0x3f80000011147423 */ /* 0x001fc80000000013 */
[----:B------:R-:W-:-:S04]  /*cb10*/  FFMA R26, R17, R20, R17 ;  /* 0x00000014111a7223 */ /* 0x000fc80000000011 */
[----:B------:R-:W-:-:S04]  /*cb20*/  FFMA R17, R8, R26, RZ ;  /* 0x0000001a08117223 */ /* 0x000fc800000000ff */
[----:B------:R-:W-:-:S04]  /*cb30*/  FFMA R20, R19, R17, R8 ;  /* 0x0000001113147223 */ /* 0x000fc80000000008 */
[----:B------:R-:W-:-:S04]  /*cb40*/  FFMA R21, R26, R20, R17 ;  /* 0x000000141a157223 */ /* 0x000fc80000000011 */
[----:B------:R-:W-:-:S04]  /*cb50*/  FFMA R20, R19, R21, R8 ;  /* 0x0000001513147223 */ /* 0x000fc80000000008 */
[----:B------:R-:W-:-:S05]  /*cb60*/  FFMA R17, R26, R20, R21 ;  /* 0x000000141a117223 */ /* 0x000fca0000000015 */
[----:B------:R-:W-:-:S04]  /*cb70*/  SHF.R.U32.HI R8, RZ, 0x17, R17 ;  /* 0x00000017ff087819 */ /* 0x000fc80000011611 */
[----:B------:R-:W-:-:S05]  /*cb80*/  LOP3.LUT R8, R8, 0xff, RZ, 0xc0, !PT ;  /* 0x000000ff08087812 */ /* 0x000fca00078ec0ff */
[----:B------:R-:W-:-:S04]  /*cb90*/  IMAD.IADD R18, R8, 0x1, R13 ;  /* 0x0000000108127824 */ /* 0x000fc800078e020d */
[----:B------:R-:W-:-:S05]  /*cba0*/  VIADD R8, R18, 0xffffffff ;  /* 0xffffffff12087836 */ /* 0x000fca0000000000 */
[----:B------:R-:W-:-:S13]  /*cbb0*/  ISETP.GE.U32.AND P2, PT, R8, 0xfe, PT ;  /* 0x000000fe0800780c */ /* 0x000fda0003f46070 */
[----:B------:R-:W-:Y:S05]  /*cbc0*/  @!P2 BRA `(.L_x_349) ;  /* 0x000000000080a947 */ /* 0x000fea0003800000 */
[----:B------:R-:W-:-:S13]  /*cbd0*/  ISETP.GT.AND P2, PT, R18, 0xfe, PT ;  /* 0x000000fe1200780c */ /* 0x000fda0003f44270 */
[----:B------:R-:W-:Y:S05]  /*cbe0*/  @P2 BRA `(.L_x_350) ;  /* 0x00000000006c2947 */ /* 0x000fea0003800000 */
[----:B------:R-:W-:-:S13]  /*cbf0*/  ISETP.GE.AND P2, PT, R18, 0x1, PT ;  /* 0x000000011200780c */ /* 0x000fda0003f46270 */
[----:B------:R-:W-:Y:S05]  /*cc00*/  @P2 BRA `(.L_x_351) ;  /* 0x0000000000742947 */ /* 0x000fea0003800000 */
[----:B------:R-:W-:Y:S02]  /*cc10*/  ISETP.GE.AND P2, PT, R18, -0x18, PT ;  /* 0xffffffe81200780c */ /* 0x000fe40003f46270 */
[----:B------:R-:W-:-:S11]  /*cc20*/  LOP3.LUT R17, R17, 0x80000000, RZ, 0xc0, !PT ;  /* 0x8000000011117812 */ /* 0x000fd600078ec0ff */
[----:B------:R-:W-:Y:S05]  /*cc30*/  @!P2 BRA `(.L_x_351) ;  /* 0x000000000068a947 */ /* 0x000fea0003800000 */
[-CC-:B------:R-:W-:Y:S01]  /*cc40*/  FFMA.RZ R8, R26, R20.reuse, R21.reuse ;  /* 0x000000141a087223 */ /* 0x180fe2000000c015 */
[----:B------:R-:W-:Y:S02]  /*cc50*/  VIADD R19, R18, 0x20 ;  /* 0x0000002012137836 */ /* 0x000fe40000000000 */
[-CC-:B------:R-:W-:Y:S01]  /*cc60*/  FFMA.RM R13, R26, R20.reuse, R21.reuse ;  /* 0x000000141a0d7223 */ /* 0x180fe20000004015 */
[----:B------:R-:W-:Y:S02]  /*cc70*/  ISETP.NE.AND P2, PT, R18, RZ, PT ;  /* 0x000000ff1200720c */ /* 0x000fe40003f45270 */
[----:B------:R-:W-:Y:S01]  /*cc80*/  LOP3.LUT R16, R8, 0x7fffff, RZ, 0xc0, !PT ;  /* 0x007fffff08107812 */ /* 0x000fe200078ec0ff */
[----:B------:R-:W-:Y:S01]  /*cc90*/  FFMA.RP R8, R26, R20, R21 ;  /* 0x000000141a087223 */ /* 0x000fe20000008015 */
[----:B------:R-:W-:Y:S01]  /*cca0*/  ISETP.NE.AND P3, PT, R18, RZ, PT ;  /* 0x000000ff1200720c */ /* 0x000fe20003f65270 */
[----:B------:R-:W-:Y:S01]  /*ccb0*/  IMAD.MOV R18, RZ, RZ, -R18 ;  /* 0x000000ffff127224 */ /* 0x000fe200078e0a12 */
[----:B------:R-:W-:-:S02]  /*ccc0*/  LOP3.LUT R16, R16, 0x800000, RZ, 0xfc, !PT ;  /* 0x0080000010107812 */ /* 0x000fc400078efcff */
[----:B------:R-:W-:Y:S02]  /*ccd0*/  FSETP.NEU.FTZ.AND P4, PT, R8, R13, PT ;  /* 0x0000000d0800720b */ /* 0x000fe40003f9d000 */
[----:B------:R-:W-:Y:S02]  /*cce0*/  SHF.L.U32 R19, R16, R19, RZ ;  /* 0x0000001310137219 */ /* 0x000fe400000006ff */
[----:B------:R-:W-:Y:S02]  /*ccf0*/  SEL R13, R18, RZ, P2 ;  /* 0x000000ff120d7207 */ /* 0x000fe40001000000 */
[----:B------:R-:W-:Y:S02]  /*cd00*/  ISETP.NE.AND P3, PT, R19, RZ, P3 ;  /* 0x000000ff1300720c */ /* 0x000fe40001f65270 */
[----:B------:R-:W-:Y:S02]  /*cd10*/  SHF.R.U32.HI R13, RZ, R13, R16 ;  /* 0x0000000dff0d7219 */ /* 0x000fe40000011610 */
[----:B------:R-:W-:-:S02]  /*cd20*/  PLOP3.LUT P3, PT, P4, P3, PT, 0xf8, 0x8f ;  /* 0x00000000008f781c */ /* 0x000fc40002767f70 */
[----:B------:R-:W-:Y:S02]  /*cd30*/  SHF.R.U32.HI R19, RZ, 0x1, R13 ;  /* 0x00000001ff137819 */ /* 0x000fe4000001160d */
[----:B------:R-:W-:-:S04]  /*cd40*/  SEL R8, RZ, 0x1, !P3 ;  /* 0x00000001ff087807 */ /* 0x000fc80005800000 */
[----:B------:R-:W-:-:S04]  /*cd50*/  LOP3.LUT R8, R8, 0x1, R19, 0xf8, !PT ;  /* 0x0000000108087812 */ /* 0x000fc800078ef813 */
[----:B------:R-:W-:-:S05]  /*cd60*/  LOP3.LUT R8, R8, R13, RZ, 0xc0, !PT ;  /* 0x0000000d08087212 */ /* 0x000fca00078ec0ff */
[----:B------:R-:W-:-:S05]  /*cd70*/  IMAD.IADD R8, R19, 0x1, R8 ;  /* 0x0000000113087824 */ /* 0x000fca00078e0208 */
[----:B------:R-:W-:Y:S01]  /*cd80*/  LOP3.LUT R17, R8, R17, RZ, 0xfc, !PT ;  /* 0x0000001108117212 */ /* 0x000fe200078efcff */
[----:B------:R-:W-:Y:S06]  /*cd90*/  BRA `(.L_x_351) ;  /* 0x0000000000107947 */ /* 0x000fec0003800000 */
.L_x_350:
[----:B------:R-:W-:-:S04]  /*cda0*/  LOP3.LUT R17, R17, 0x80000000, RZ, 0xc0, !PT ;  /* 0x8000000011117812 */ /* 0x000fc800078ec0ff */
[----:B------:R-:W-:Y:S01]  /*cdb0*/  LOP3.LUT R17, R17, 0x7f800000, RZ, 0xfc, !PT ;  /* 0x7f80000011117812 */ /* 0x000fe200078efcff */
[----:B------:R-:W-:Y:S06]  /*cdc0*/  BRA `(.L_x_351) ;  /* 0x0000000000047947 */ /* 0x000fec0003800000 */
.L_x_349:
[----:B------:R-:W-:-:S07]  /*cdd0*/  IMAD R17, R13, 0x800000, R17 ;  /* 0x008000000d117824 */ /* 0x000fce00078e0211 */
.L_x_351:
[----:B------:R-:W-:Y:S05]  /*cde0*/  BSYNC.RECONVERGENT B3 ;  /* 0x0000000000037941 */ /* 0x000fea0003800200 */
.L_x_348:
[----:B------:R-:W-:Y:S05]  /*cdf0*/  BRA `(.L_x_352) ;  /* 0x0000000000207947 */ /* 0x000fea0003800000 */
.L_x_347:
[----:B------:R-:W-:-:S04]  /*ce00*/  LOP3.LUT R8, R13, 0x80000000, R8, 0x48, !PT ;  /* 0x800000000d087812 */ /* 0x000fc800078e4808 */
[----:B------:R-:W-:Y:S01]  /*ce10*/  LOP3.LUT R17, R8, 0x7f800000, RZ, 0xfc, !PT ;  /* 0x7f80000008117812 */ /* 0x000fe200078efcff */
[----:B------:R-:W-:Y:S06]  /*ce20*/  BRA `(.L_x_352) ;  /* 0x0000000000147947 */ /* 0x000fec0003800000 */
.L_x_346:
[----:B------:R-:W-:Y:S01]  /*ce30*/  LOP3.LUT R17, R13, 0x80000000, R8, 0x48, !PT ;  /* 0x800000000d117812 */ /* 0x000fe200078e4808 */
[----:B------:R-:W-:Y:S06]  /*ce40*/  BRA `(.L_x_352) ;  /* 0x00000000000c7947 */ /* 0x000fec0003800000 */
.L_x_345:
[----:B------:R-:W0:Y:S01]  /*ce50*/  MUFU.RSQ R17, -QNAN ;  /* 0xffc0000000117908 */ /* 0x000e220000001400 */
[----:B------:R-:W-:Y:S05]  /*ce60*/  BRA `(.L_x_352) ;  /* 0x0000000000047947 */ /* 0x000fea0003800000 */
.L_x_344:
[----:B------:R-:W-:-:S07]  /*ce70*/  FADD.FTZ R17, R8, R4 ;  /* 0x0000000408117221 */ /* 0x000fce0000010000 */
.L_x_352:
[----:B------:R-:W-:Y:S05]  /*ce80*/  BSYNC.RECONVERGENT B2 ;  /* 0x0000000000027941 */ /* 0x000fea0003800200 */
.L_x_342:
[----:B------:R-:W-:-:S04]  /*ce90*/  IMAD.MOV.U32 R13, RZ, RZ, 0x0 ;  /* 0x00000000ff0d7424 */ /* 0x000fc800078e00ff */
[----:B0-----:R-:W-:Y:S05]  /*cea0*/  RET.REL.NODEC R12 `(_Z14determineMasksP11pixelCoordsPhS1_S1_jjj) ;  /* 0xffffff300c547950 */ /* 0x001fea0003c3ffff */
        .type           $_Z14determineMasksP11pixelCoordsPhS1_S1_jjj$__internal_accurate_pow,@function
        .size           $_Z14determineMasksP11pixelCoordsPhS1_S1_jjj$__internal_accurate_pow,(.L_x_358 - $_Z14determineMasksP11pixelCoordsPhS1_S1_jjj$__internal_accurate_pow)
$_Z14determineMasksP11pixelCoordsPhS1_S1_jjj$__internal_accurate_pow:
[----:B------:R-:W-:Y:S01]  /*ceb0*/  ISETP.GT.U32.AND P0, PT, R35, 0xfffff, PT ;  /* 0x000fffff2300780c */ /* 0x000fe20003f04070 */
[--C-:B------:R-:W-:Y:S01]  /*cec0*/  IMAD.MOV.U32 R13, RZ, RZ, R35.reuse ;  /* 0x000000ffff0d7224 */ /* 0x100fe200078e0023 */
[----:B------:R-:W-:Y:S01]  /*ced0*/  UMOV UR6, 0x7d2cafe2 ;  /* 0x7d2cafe200067882 */ /* 0x000fe20000000000 */
[----:B------:R-:W-:Y:S01]  /*cee0*/  IMAD.MOV.U32 R20, RZ, RZ, RZ ;  /* 0x000000ffff147224 */ /* 0x000fe200078e00ff */
[----:B------:R-:W-:Y:S01]  /*cef0*/  UMOV UR7, 0x3eb0f5ff ;  /* 0x3eb0f5ff00077882 */ /* 0x000fe20000000000 */
[----:B------:R-:W-:Y:S01]  /*cf00*/  SHF.R.U32.HI R35, RZ, 0x14, R35 ;  /* 0x00000014ff237819 */ /* 0x000fe20000011623 */
[----:B------:R-:W-:Y:S01]  /*cf10*/  UMOV UR8, 0x3b39803f ;  /* 0x3b39803f00087882 */ /* 0x000fe20000000000 */
[----:B------:R-:W-:-:S06]  /*cf20*/  UMOV UR9, 0x3c7abc9e ;  /* 0x3c7abc9e00097882 */ /* 0x000fcc0000000000 */
[----:B------:R-:W-:-:S10]  /*cf30*/  @!P0 DMUL R16, R12, 1.80143985094819840000e+16 ;  /* 0x435000000c108828 */ /* 0x000fd40000000000 */
[----:B------:R-:W-:Y:S01]  /*cf40*/  @!P0 IMAD.MOV.U32 R13, RZ, RZ, R17 ;  /* 0x000000ffff0d8224 */ /* 0x000fe200078e0011 */
[----:B------:R-:W-:Y:S01]  /*cf50*/  @!P0 LEA.HI R35, R17, 0xffffffca, RZ, 0xc ;  /* 0xffffffca11238811 */ /* 0x000fe200078f60ff */
[----:B------:R-:W-:-:S03]  /*cf60*/  @!P0 IMAD.MOV.U32 R12, RZ, RZ, R16 ;  /* 0x000000ffff0c8224 */ /* 0x000fc600078e0010 */
[----:B------:R-:W-:Y:S01]  /*cf70*/  LOP3.LUT R13, R13, 0x800fffff, RZ, 0xc0, !PT ;  /* 0x800fffff0d0d7812 */ /* 0x000fe200078ec0ff */
[----:B------:R-:W-:-:S03]  /*cf80*/  IMAD.MOV.U32 R26, RZ, RZ, R12 ;  /* 0x000000ffff1a7224 */ /* 0x000fc600078e000c */
[----:B------:R-:W-:-:S04]  /*cf90*/  LOP3.LUT R13, R13, 0x3ff00000, RZ, 0xfc, !PT ;  /* 0x3ff000000d0d7812 */ /* 0x000fc800078efcff */
[----:B------:R-:W-:Y:S01]  /*cfa0*/  ISETP.GE.U32.AND P1, PT, R13, 0x3ff6a09f, PT ;  /* 0x3ff6a09f0d00780c */ /* 0x000fe20003f26070 */
[----:B------:R-:W-:-:S12]  /*cfb0*/  IMAD.MOV.U32 R27, RZ, RZ, R13 ;  /* 0x000000ffff1b7224 */ /* 0x000fd800078e000d */
[----:B------:R-:W-:-:S04]  /*cfc0*/  @P1 VIADD R12, R27, 0xfff00000 ;  /* 0xfff000001b0c1836 */ /* 0x000fc80000000000 */
[----:B------:R-:W-:-:S06]  /*cfd0*/  @P1 IMAD.MOV.U32 R27, RZ, RZ, R12 ;  /* 0x000000ffff1b1224 */ /* 0x000fcc00078e000c */
[C---:B------:R-:W-:Y:S02]  /*cfe0*/  DADD R30, R26.reuse, 1 ;  /* 0x3ff000001a1e7429 */ /* 0x040fe40000000000 */
[----:B------:R-:W-:-:S04]  /*cff0*/  DADD R26, R26, -1 ;  /* 0xbff000001a1a7429 */ /* 0x000fc80000000000 */
[----:B------:R-:W0:Y:S02]  /*d000*/  MUFU.RCP64H R21, R31 ;  /* 0x0000001f00157308 */ /* 0x000e240000001800 */
[----:B0-----:R-:W-:-:S08]  /*d010*/  DFMA R12, -R30, R20, 1 ;  /* 0x3ff000001e0c742b */ /* 0x001fd00000000114 */
[----:B------:R-:W-:-:S08]  /*d020*/  DFMA R12, R12, R12, R12 ;  /* 0x0000000c0c0c722b */ /* 0x000fd0000000000c */
[----:B------:R-:W-:Y:S01]  /*d030*/  DFMA R12, R20, R12, R20 ;  /* 0x0000000c140c722b */ /* 0x000fe20000000014 */
[----:B------:R-:W-:Y:S02]  /*d040*/  IMAD.MOV.U32 R20, RZ, RZ, 0x41ad3b5a ;  /* 0x41ad3b5aff147424 */ /* 0x000fe400078e00ff */
[----:B------:R-:W-:-:S05]  /*d050*/  IMAD.MOV.U32 R21, RZ, RZ, 0x3ed0f5d2 ;  /* 0x3ed0f5d2ff157424 */ /* 0x000fca00078e00ff */
[----:B------:R-:W-:-:S08]  /*d060*/  DMUL R24, R26, R12 ;  /* 0x0000000c1a187228 */ /* 0x000fd00000000000 */
[----:B------:R-:W-:-:S08]  /*d070*/  DFMA R24, R26, R12, R24 ;  /* 0x0000000c1a18722b */ /* 0x000fd00000000018 */
[----:B------:R-:W-:-:S08]  /*d080*/  DMUL R28, R24, R24 ;  /* 0x00000018181c7228 */ /* 0x000fd00000000000 */
[----:B------:R-:W-:Y:S01]  /*d090*/  DFMA R20, R28, UR6, R20 ;  /* 0x000000061c147c2b */ /* 0x000fe20008000014 */
[----:B------:R-:W-:Y:S01]  /*d0a0*/  UMOV UR6, 0x75488a3f ;  /* 0x75488a3f00067882 */ /* 0x000fe20000000000 */
[----:B------:R-:W-:-:S06]  /*d0b0*/  UMOV UR7, 0x3ef3b20a ;  /* 0x3ef3b20a00077882 */ /* 0x000fcc0000000000 */
[----:B------:R-:W-:Y:S01]  /*d0c0*/  DFMA R30, R28, R20, UR6 ;  /* 0x000000061c1e7e2b */ /* 0x000fe20008000014 */
[----:B------:R-:W-:Y:S01]  /*d0d0*/  UMOV UR6, 0xe4faecd5 ;  /* 0xe4faecd500067882 */ /* 0x000fe20000000000 */
[----:B------:R-:W-:Y:S01]  /*d0e0*/  UMOV UR7, 0x3f1745cd ;  /* 0x3f1745cd00077882 */ /* 0x000fe20000000000 */
[----:B------:R-:W-:-:S05]  /*d0f0*/  DADD R20, R26, -R24 ;  /* 0x000000001a147229 */ /* 0x000fca0000000818 */
[----:B------:R-:W-:Y:S01]  /*d100*/  DFMA R30, R28, R30, UR6 ;  /* 0x000000061c1e7e2b */ /* 0x000fe2000800001e */
[----:B------:R-:W-:Y:S01]  /*d110*/  UMOV UR6, 0x258a578b ;  /* 0x258a578b00067882 */ /* 0x000fe20000000000 */
[----:B------:R-:W-:Y:S01]  /*d120*/  UMOV UR7, 0x3f3c71c7 ;  /* 0x3f3c71c700077882 */ /* 0x000fe20000000000 */
[----:B------:R-:W-:-:S05]  /*d130*/  DADD R20, R20, R20 ;  /* 0x0000000014147229 */ /* 0x000fca0000000014 */
[----:B------:R-:W-:Y:S01]  /*d140*/  DFMA R30, R28, R30, UR6 ;  /* 0x000000061c1e7e2b */ /* 0x000fe2000800001e */
[----:B------:R-:W-:Y:S01]  /*d150*/  UMOV UR6, 0x9242b910 ;  /* 0x9242b91000067882 */ /* 0x000fe20000000000 */
[----:B------:R-:W-:Y:S01]  /*d160*/  UMOV UR7, 0x3f624924 ;  /* 0x3f62492400077882 */ /* 0x000fe20000000000 */
[----:B------:R-:W-:-:S05]  /*d170*/  DFMA R20, R26, -R24, R20 ;  /* 0x800000181a14722b */ /* 0x000fca0000000014 */
[----:B------:R-:W-:Y:S01]  /*d180*/  DFMA R30, R28, R30, UR6 ;  /* 0x000000061c1e7e2b */ /* 0x000fe2000800001e */
[----:B------:R-:W-:Y:S01]  /*d190*/  UMOV UR6, 0x99999dfb ;  /* 0x99999dfb00067882 */ /* 0x000fe20000000000 */
[----:B------:R-:W-:Y:S01]  /*d1a0*/  UMOV UR7, 0x3f899999 ;  /* 0x3f89999900077882 */ /* 0x000fe20000000000 */
[----:B------:R-:W-:Y:S02]  /*d1b0*/  DMUL R20, R12, R20 ;  /* 0x000000140c147228 */ /* 0x000fe40000000000 */
[----:B------:R-:W-:-:S03]  /*d1c0*/  DMUL R12, R24, R24 ;  /* 0x00000018180c7228 */ /* 0x000fc60000000000 */
[----:B------:R-:W-:Y:S01]  /*d1d0*/  DFMA R30, R28, R30, UR6 ;  /* 0x000000061c1e7e2b */ /* 0x000fe2000800001e */
[----:B------:R-:W-:Y:S01]  /*d1e0*/  UMOV UR6, 0x55555555 ;  /* 0x5555555500067882 */ /* 0x000fe20000000000 */
[----:B------:R-:W-:-:S03]  /*d1f0*/  UMOV UR7, 0x3fb55555 ;  /* 0x3fb5555500077882 */ /* 0x000fc60000000000 */
[----:B------:R-:W-:-:S03]  /*d200*/  DMUL R16, R24, R12 ;  /* 0x0000000c18107228 */ /* 0x000fc60000000000 */
[----:B------:R-:W-:-:S08]  /*d210*/  DFMA R26, R28, R30, UR6 ;  /* 0x000000061c1a7e2b */ /* 0x000fd0000800001e */
[----:B------:R-:W-:Y:S01]  /*d220*/  DADD R32, -R26, UR6 ;  /* 0x000000061a207e29 */ /* 0x000fe20008000100 */
[----:B------:R-:W-:Y:S01]  /*d230*/  UMOV UR6, 0xb9e7b0 ;  /* 0x00b9e7b000067882 */ /* 0x000fe20000000000 */
[----:B------:R-:W-:-:S06]  /*d240*/  UMOV UR7, 0x3c46a4cb ;  /* 0x3c46a4cb00077882 */ /* 0x000fcc0000000000 */
[----:B------:R-:W-:Y:S02]  /*d250*/  DFMA R32, R28, R30, R32 ;  /* 0x0000001e1c20722b */ /* 0x000fe40000000020 */
[----:B------:R-:W-:Y:S01]  /*d260*/  DFMA R28, R24, R24, -R12 ;  /* 0x00000018181c722b */ /* 0x000fe2000000080c */
[----:B------:R-:W-:Y:S02]  /*d270*/  VIADD R31, R21, 0x100000 ;  /* 0x00100000151f7836 */ /* 0x000fe40000000000 */
[----:B------:R-:W-:-:S03]  /*d280*/  IMAD.MOV.U32 R30, RZ, RZ, R20 ;  /* 0x000000ffff1e7224 */ /* 0x000fc600078e0014 */
[----:B------:R-:W-:Y:S01]  /*d290*/  DADD R32, R32, -UR6 ;  /* 0x8000000620207e29 */ /* 0x000fe20008000000 */
[----:B------:R-:W-:Y:S01]  /*d2a0*/  UMOV UR6, 0x80000000 ;  /* 0x8000000000067882 */ /* 0x000fe20000000000 */
[----:B------:R-:W-:Y:S01]  /*d2b0*/  UMOV UR7, 0x43300000 ;  /* 0x4330000000077882 */ /* 0x000fe20000000000 */
[C---:B------:R-:W-:Y:S02]  /*d2c0*/  DFMA R28, R24.reuse, R30, R28 ;  /* 0x0000001e181c722b */ /* 0x040fe4000000001c */
[----:B------:R-:W-:-:S08]  /*d2d0*/  DFMA R30, R24, R12, -R16 ;  /* 0x0000000c181e722b */ /* 0x000fd00000000810 */
[----:B------:R-:W-:Y:S02]  /*d2e0*/  DFMA R30, R20, R12, R30 ;  /* 0x0000000c141e722b */ /* 0x000fe4000000001e */
[----:B------:R-:W-:-:S06]  /*d2f0*/  DADD R12, R26, R32 ;  /* 0x000000001a0c7229 */ /* 0x000fcc0000000020 */
[----:B------:R-:W-:Y:S02]  /*d300*/  DFMA R28, R24, R28, R30 ;  /* 0x0000001c181c722b */ /* 0x000fe4000000001e */
[----:B------:R-:W-:Y:S02]  /*d310*/  DADD R30, R26, -R12 ;  /* 0x000000001a1e7229 */ /* 0x000fe4000000080c */
[----:B------:R-:W-:-:S06]  /*d320*/  DMUL R26, R12, R16 ;  /* 0x000000100c1a7228 */ /* 0x000fcc0000000000 */
[----:B------:R-:W-:Y:S02]  /*d330*/  DADD R30, R32, R30 ;  /* 0x00000000201e7229 */ /* 0x000fe4000000001e */
[----:B------:R-:W-:-:S08]  /*d340*/  DFMA R32, R12, R16, -R26 ;  /* 0x000000100c20722b */ /* 0x000fd0000000081a */
[----:B------:R-:W-:-:S08]  /*d350*/  DFMA R28, R12, R28, R32 ;  /* 0x0000001c0c1c722b */ /* 0x000fd00000000020 */
[----:B------:R-:W-:-:S08]  /*d360*/  DFMA R30, R30, R16, R28 ;  /* 0x000000101e1e722b */ /* 0x000fd0000000001c */
[----:B------:R-:W-:-:S08]  /*d370*/  DADD R16, R26, R30 ;  /* 0x000000001a107229 */ /* 0x000fd0000000001e */
[--C-:B------:R-:W-:Y:S02]  /*d380*/  DADD R12, R24, R16.reuse ;  /* 0x00000000180c7229 */ /* 0x100fe40000000010 */
[----:B------:R-:W-:-:S06]  /*d390*/  DADD R26, R26, -R16 ;  /* 0x000000001a1a7229 */ /* 0x000fcc0000000810 */
[----:B------:R-:W-:Y:S02]  /*d3a0*/  DADD R24, R24, -R12 ;  /* 0x0000000018187229 */ /* 0x000fe4000000080c */
[----:B------:R-:W-:-:S06]  /*d3b0*/  DADD R26, R30, R26 ;  /* 0x000000001e1a7229 */ /* 0x000fcc000000001a */
[----:B------:R-:W-:Y:S01]  /*d3c0*/  DADD R24, R16, R24 ;  /* 0x0000000010187229 */ /* 0x000fe20000000018 */
[C---:B------:R-:W-:Y:S02]  /*d3d0*/  VIADD R16, R35.reuse, 0xfffffc01 ;  /* 0xfffffc0123107836 */ /* 0x040fe40000000000 */
[----:B------:R-:W-:Y:S02]  /*d3e0*/  @P1 VIADD R16, R35, 0xfffffc02 ;  /* 0xfffffc0223101836 */ /* 0x000fe40000000000 */
[----:B------:R-:W-:-:S03]  /*d3f0*/  IMAD.MOV.U32 R17, RZ, RZ, 0x43300000 ;  /* 0x43300000ff117424 */ /* 0x000fc600078e00ff */
[----:B------:R-:W-:Y:S01]  /*d400*/  DADD R26, R26, R24 ;  /* 0x000000001a1a7229 */ /* 0x000fe20000000018 */
[----:B------:R-:W-:-:S06]  /*d410*/  LOP3.LUT R16, R16, 0x80000000, RZ, 0x3c, !PT ;  /* 0x8000000010107812 */ /* 0x000fcc00078e3cff */
[----:B------:R-:W-:Y:S01]  /*d420*/  DADD R24, R16, -UR6 ;  /* 0x8000000610187e29 */ /* 0x000fe20008000000 */
[----:B------:R-:W-:Y:S01]  /*d430*/  UMOV UR6, 0xfefa39ef ;  /* 0xfefa39ef00067882 */ /* 0x000fe20000000000 */
[----:B------:R-:W-:Y:S01]  /*d440*/  DADD R20, R20, R26 ;  /* 0x0000000014147229 */ /* 0x000fe2000000001a */
[----:B------:R-:W-:-:S07]  /*d450*/  UMOV UR7, 0x3fe62e42 ;  /* 0x3fe62e4200077882 */ /* 0x000fce0000000000 */
[----:B------:R-:W-:-:S08]  /*d460*/  DADD R26, R12, R20 ;  /* 0x000000000c1a7229 */ /* 0x000fd00000000014 */
[--C-:B------:R-:W-:Y:S02]  /*d470*/  DFMA R16, R24, UR6, R26.reuse ;  /* 0x0000000618107c2b */ /* 0x100fe4000800001a */
[----:B------:R-:W-:-:S06]  /*d480*/  DADD R28, R12, -R26 ;  /* 0x000000000c1c7229 */ /* 0x000fcc000000081a */
[----:B------:R-:W-:Y:S02]  /*d490*/  DFMA R12, R24, -UR6, R16 ;  /* 0x80000006180c7c2b */ /* 0x000fe40008000010 */
[----:B------:R-:W-:-:S06]  /*d4a0*/  DADD R28, R20, R28 ;  /* 0x00000000141c7229 */ /* 0x000fcc000000001c */
[----:B------:R-:W-:-:S08]  /*d4b0*/  DADD R12, -R26, R12 ;  /* 0x000000001a0c7229 */ /* 0x000fd0000000010c */
[----:B------:R-:W-:-:S08]  /*d4c0*/  DADD R12, R28, -R12 ;  /* 0x000000001c0c7229 */ /* 0x000fd0000000080c */
[----:B------:R-:W-:-:S08]  /*d4d0*/  DFMA R20, R24, UR8, R12 ;  /* 0x0000000818147c2b */ /* 0x000fd0000800000c */
[----:B------:R-:W-:-:S08]  /*d4e0*/  DADD R12, R16, R20 ;  /* 0x00000000100c7229 */ /* 0x000fd00000000014 */
[----:B------:R-:W-:Y:S02]  /*d4f0*/  DADD R16, R16, -R12 ;  /* 0x0000000010107229 */ /* 0x000fe4000000080c */
[----:B------:R-:W-:-:S06]  /*d500*/  DMUL R24, R12, 2 ;  /* 0x400000000c187828 */ /* 0x000fcc0000000000 */
[----:B------:R-:W-:Y:S02]  /*d510*/  DADD R20, R20, R16 ;  /* 0x0000000014147229 */ /* 0x000fe40000000010 */
[----:B------:R-:W-:-:S08]  /*d520*/  DFMA R12, R12, 2, -R24 ;  /* 0x400000000c0c782b */ /* 0x000fd00000000818 */
[----:B------:R-:W-:Y:S01]  /*d530*/  DFMA R20, R20, 2, R12 ;  /* 0x400000001414782b */ /* 0x000fe2000000000c */
[----:B------:R-:W-:Y:S02]  /*d540*/  IMAD.MOV.U32 R12, RZ, RZ, 0x652b82fe ;  /* 0x652b82feff0c7424 */ /* 0x000fe400078e00ff */
[----:B------:R-:W-:-:S05]  /*d550*/  IMAD.MOV.U32 R13, RZ, RZ, 0x3ff71547 ;  /* 0x3ff71547ff0d7424 */ /* 0x000fca00078e00ff */
[----:B------:R-:W-:-:S08]  /*d560*/  DADD R26, R24, R20 ;  /* 0x00000000181a7229 */ /* 0x000fd00000000014 */
[----:B------:R-:W-:Y:S02]  /*d570*/  DFMA R12, R26, R12, 6.75539944105574400000e+15 ;  /* 0x433800001a0c742b */ /* 0x000fe4000000000c */
[----:B------:R-:W-:Y:S01]  /*d580*/  FSETP.GEU.AND P0, PT, |R27|, 4.1917929649353027344, PT ;  /* 0x4086232b1b00780b */ /* 0x000fe20003f0e200 */
[----:B------:R-:W-:-:S05]  /*d590*/  DADD R24, R24, -R26 ;  /* 0x0000000018187229 */ /* 0x000fca000000081a */
[----:B------:R-:W-:-:S03]  /*d5a0*/  DADD R16, R12, -6.75539944105574400000e+15 ;  /* 0xc33800000c107429 */ /* 0x000fc60000000000 */
[----:B------:R-:W-:-:S05]  /*d5b0*/  DADD R20, R20, R24 ;  /* 0x0000000014147229 */ /* 0x000fca0000000018 */
[----:B------:R-:W-:Y:S01]  /*d5c0*/  DFMA R28, R16, -UR6, R26 ;  /* 0x80000006101c7c2b */ /* 0x000fe2000800001a */
[----:B------:R-:W-:Y:S01]  /*d5d0*/  UMOV UR6, 0x3b39803f ;  /* 0x3b39803f00067882 */ /* 0x000fe20000000000 */
[----:B------:R-:W-:-:S06]  /*d5e0*/  UMOV UR7, 0x3c7abc9e ;  /* 0x3c7abc9e00077882 */ /* 0x000fcc0000000000 */
[----:B------:R-:W-:Y:S01]  /*d5f0*/  DFMA R28, R16, -UR6, R28 ;  /* 0x80000006101c7c2b */ /* 0x000fe2000800001c */
[----:B------:R-:W-:Y:S01]  /*d600*/  UMOV UR6, 0x69ce2bdf ;  /* 0x69ce2bdf00067882 */ /* 0x000fe20000000000 */
[----:B------:R-:W-:Y:S01]  /*d610*/  IMAD.MOV.U32 R16, RZ, RZ, -0x35dec16 ;  /* 0xfca213eaff107424 */ /* 0x000fe200078e00ff */
[----:B------:R-:W-:Y:S01]  /*d620*/  UMOV UR7, 0x3e5ade15 ;  /* 0x3e5ade1500077882 */ /* 0x000fe20000000000 */
[----:B------:R-:W-:-:S06]  /*d630*/  IMAD.MOV.U32 R17, RZ, RZ, 0x3e928af3 ;  /* 0x3e928af3ff117424 */ /* 0x000fcc00078e00ff */
[----:B------:R-:W-:Y:S01]  /*d640*/  DFMA R16, R28, UR6, R16 ;  /* 0x000000061c107c2b */ /* 0x000fe20008000010 */
[----:B------:R-:W-:Y:S01]  /*d650*/  UMOV UR6, 0x62401315 ;  /* 0x6240131500067882 */ /* 0x000fe20000000000 */
[----:B------:R-:W-:-:S06]  /*d660*/  UMOV UR7, 0x3ec71dee ;  /* 0x3ec71dee00077882 */ /* 0x000fcc0000000000 */
[----:B------:R-:W-:Y:S01]  /*d670*/  DFMA R16, R28, R16, UR6 ;  /* 0x000000061c107e2b */ /* 0x000fe20008000010 */
        /* <DEDUP_REMOVED lines=20> */
[----:B------:R-:W-:-:S08]  /*d7c0*/  DFMA R16, R28, R16, UR6 ;  /* 0x000000061c107e2b */ /* 0x000fd00008000010 */
[----:B------:R-:W-:-:S08]  /*d7d0*/  DFMA R16, R28, R16, 1 ;  /* 0x3ff000001c10742b */ /* 0x000fd00000000010 */
[----:B------:R-:W-:-:S10]  /*d7e0*/  DFMA R16, R28, R16, 1 ;  /* 0x3ff000001c10742b */ /* 0x000fd40000000010 */
[----:B------:R-:W-:Y:S02]  /*d7f0*/  IMAD R25, R12, 0x100000, R17 ;  /* 0x001000000c197824 */ /* 0x000fe400078e0211 */
[----:B------:R-:W-:Y:S01]  /*d800*/  IMAD.MOV.U32 R24, RZ, RZ, R16 ;  /* 0x000000ffff187224 */ /* 0x000fe200078e0010 */
[----:B------:R-:W-:Y:S06]  /*d810*/  @!P0 BRA `(.L_x_353) ;  /* 0x0000000000308947 */ /* 0x000fec0003800000 */
[----:B------:R-:W-:Y:S01]  /*d820*/  FSETP.GEU.AND P1, PT, |R27|, 4.2275390625, PT ;  /* 0x408748001b00780b */ /* 0x000fe20003f2e200 */
[C---:B------:R-:W-:Y:S02]  /*d830*/  DADD R24, R26.reuse, +INF ;  /* 0x7ff000001a187429 */ /* 0x040fe40000000000 */
[----:B------:R-:W-:-:S08]  /*d840*/  DSETP.GEU.AND P0, PT, R26, RZ, PT ;  /* 0x000000ff1a00722a */ /* 0x000fd00003f0e000 */
[----:B------:R-:W-:Y:S02]  /*d850*/  FSEL R24, R24, RZ, P0 ;  /* 0x000000ff18187208 */ /* 0x000fe40000000000 */
[----:B------:R-:W-:Y:S02]  /*d860*/  @!P1 LEA.HI R13, R12, R12, RZ, 0x1 ;  /* 0x0000000c0c0d9211 */ /* 0x000fe400078f08ff */
[----:B------:R-:W-:Y:S02]  /*d870*/  FSEL R25, R25, RZ, P0 ;  /* 0x000000ff19197208 */ /* 0x000fe40000000000 */
[----:B------:R-:W-:-:S05]  /*d880*/  @!P1 SHF.R.S32.HI R13, RZ, 0x1, R13 ;  /* 0x00000001ff0d9819 */ /* 0x000fca000001140d */
[----:B------:R-:W-:Y:S02]  /*d890*/  @!P1 IMAD.IADD R12, R12, 0x1, -R13 ;  /* 0x000000010c0c9824 */ /* 0x000fe400078e0a0d */
[----:B------:R-:W-:-:S03]  /*d8a0*/  @!P1 IMAD R17, R13, 0x100000, R17 ;  /* 0x001000000d119824 */ /* 0x000fc600078e0211 */
[----:B------:R-:W-:Y:S01]  /*d8b0*/  @!P1 LEA R13, R12, 0x3ff00000, 0x14 ;  /* 0x3ff000000c0d9811 */ /* 0x000fe200078ea0ff */
[----:B------:R-:W-:-:S06]  /*d8c0*/  @!P1 IMAD.MOV.U32 R12, RZ, RZ, RZ ;  /* 0x000000ffff0c9224 */ /* 0x000fcc00078e00ff */
[----:B------:R-:W-:-:S11]  /*d8d0*/  @!P1 DMUL R24, R16, R12 ;  /* 0x0000000c10189228 */ /* 0x000fd60000000000 */
.L_x_353:
[----:B------:R-:W-:Y:S01]  /*d8e0*/  DFMA R20, R20, R24, R24 ;  /* 0x000000181414722b */ /* 0x000fe20000000018 */
[----:B------:R-:W-:Y:S01]  /*d8f0*/  IMAD.MOV.U32 R16, RZ, RZ, R8 ;  /* 0x000000ffff107224 */ /* 0x000fe200078e0008 */
[----:B------:R-:W-:Y:S01]  /*d900*/  DSETP.NEU.AND P0, PT, |R24|, +INF , PT ;  /* 0x7ff000001800742a */ /* 0x000fe20003f0d200 */
[----:B------:R-:W-:-:S07]  /*d910*/  IMAD.MOV.U32 R17, RZ, RZ, 0x0 ;  /* 0x00000000ff117424 */ /* 0x000fce00078e00ff */
[----:B------:R-:W-:Y:S02]  /*d920*/  FSEL R12, R24, R20, !P0 ;  /* 0x00000014180c7208 */ /* 0x000fe40004000000 */
[----:B------:R-:W-:Y:S01]  /*d930*/  FSEL R24, R25, R21, !P0 ;  /* 0x0000001519187208 */ /* 0x000fe20004000000 */
[----:B------:R-:W-:Y:S06]  /*d940*/  RET.REL.NODEC R16 `(_Z14determineMasksP11pixelCoordsPhS1_S1_jjj) ;  /* 0xffffff2410ac7950 */ /* 0x000fec0003c3ffff */
.L_x_354:
        /* <DEDUP_REMOVED lines=11> */
.L_x_358:


//--------------------- .text._Z15findNoisyPixelsP11pixelCoordsPhS1_PjS2_S2_jj --------------------------
	.section	.text._Z15findNoisyPixelsP11pixelCoordsPhS1_PjS2_S2_jj,"ax",@progbits
	.align	128
        .global         _Z15findNoisyPixelsP11pixelCoordsPhS1_PjS2_S2_jj
        .type           _Z15findNoisyPixelsP11pixelCoordsPhS1_PjS2_S2_jj,@function
        .size           _Z15findNoisyPixelsP11pixelCoordsPhS1_PjS2_S2_jj,(.L_x_362 - _Z15findNoisyPixelsP11pixelCoordsPhS1_PjS2_S2_jj)
        .other          _Z15findNoisyPixelsP11pixelCoordsPhS1_PjS2_S2_jj,@"STO_CUDA_ENTRY STV_DEFAULT"
_Z15findNoisyPixelsP11pixelCoordsPhS1_PjS2_S2_jj:
.text._Z15findNoisyPixelsP11pixelCoordsPhS1_PjS2_S2_jj:
[----:B------:R-:W-:Y:S08]  /*0000*/  LDC R1, c[0x0][0x37c] ;  /* 0x0000df00ff017b82 */ /* 0x000ff00000000800 */
[----:B------:R-:W0:Y:S01]  /*0010*/  LDC R0, c[0x0][0x360] ;  /* 0x0000d800ff007b82 */ /* 0x000e220000000800 */
[----:B------:R-:W1:Y:S07]  /*0020*/  S2R R8, SR_CTAID.X ;  /* 0x0000000000087919 */ /* 0x000e6e0000002500 */
[----:B------:R-:W2:Y:S01]  /*0030*/  LDC R5, c[0x0][0x3b0] ;  /* 0x0000ec00ff057b82 */ /* 0x000ea20000000800 */
[----:B0-----:R-:W0:Y:S01]  /*0040*/  I2F.U32.RP R4, R0 ;  /* 0x0000000000047306 */ /* 0x001e220000209000 */
[----:B------:R-:W-:-:S07]  /*0050*/  ISETP.NE.U32.AND P2, PT, R0, RZ, PT ;  /* 0x000000ff0000720c */ /* 0x000fce0003f45070 */
[----:B0-----:R-:W0:Y:S02]  /*0060*/  MUFU.RCP R4, R4 ;  /* 0x0000000400047308 */ /* 0x001e240000001000 */
[----:B0-----:R-:W-:-:S06]  /*0070*/  VIADD R2, R4, 0xffffffe ;  /* 0x0ffffffe04027836 */ /* 0x001fcc0000000000 */
[----:B------:R0:W3:Y:S02]  /*0080*/  F2I.FTZ.U32.TRUNC.NTZ R3, R2 ;  /* 0x0000000200037305 */ /* 0x0000e4000021f000 */
[----:B0-----:R-:W-:Y:S02]  /*0090*/  IMAD.MOV.U32 R2, RZ, RZ, RZ ;  /* 0x000000ffff027224 */ /* 0x001fe400078e00ff */
[----:B---3--:R-:W-:-:S04]  /*00a0*/  IMAD.MOV R7, RZ, RZ, -R3 ;  /* 0x000000ffff077224 */ /* 0x008fc800078e0a03 */
[----:B------:R-:W-:-:S04]  /*00b0*/  IMAD R7, R7, R0, RZ ;  /* 0x0000000007077224 */ /* 0x000fc800078e02ff */
[----:B------:R-:W-:Y:S01]  /*00c0*/  IMAD.HI.U32 R6, R3, R7, R2 ;  /* 0x0000000703067227 */ /* 0x000fe200078e0002 */
[----:B--2---:R-:W-:-:S05]  /*00d0*/  IADD3 R3, PT, PT, R0, -0x1, R5 ;  /* 0xffffffff00037810 */ /* 0x004fca0007ffe005 */
[----:B------:R-:W-:-:S04]  /*00e0*/  IMAD.HI.U32 R7, R6, R3, RZ ;  /* 0x0000000306077227 */ /* 0x000fc800078e00ff */
[----:B------:R-:W-:-:S04]  /*00f0*/  IMAD.MOV R4, RZ, RZ, -R7 ;  /* 0x000000ffff047224 */ /* 0x000fc800078e0a07 */
[----:B------:R-:W-:-:S05]  /*0100*/  IMAD R3, R0, R4, R3 ;  /* 0x0000000400037224 */ /* 0x000fca00078e0203 */
[----:B------:R-:W-:-:S13]  /*0110*/  ISETP.GE.U32.AND P0, PT, R3, R0, PT ;  /* 0x000000000300720c */ /* 0x000fda0003f06070 */
[----:B------:R-:W-:Y:S02]  /*0120*/  @P0 IMAD.IADD R3, R3, 0x1, -R0 ;  /* 0x0000000103030824 */ /* 0x000fe400078e0a00 */
[----:B------:R-:W-:-:S03]  /*0130*/  @P0 VIADD R7, R7, 0x1 ;  /* 0x0000000107070836 */ /* 0x000fc60000000000 */
[----:B------:R-:W-:-:S13]  /*0140*/  ISETP.GE.U32.AND P1, PT, R3, R0, PT ;  /* 0x000000000300720c */ /* 0x000fda0003f26070 */
[----:B------:R-:W-:Y:S01]  /*0150*/  @P1 VIADD R7, R7, 0x1 ;  /* 0x0000000107071836 */ /* 0x000fe20000000000 */
[----:B------:R-:W-:-:S04]  /*0160*/  @!P2 LOP3.LUT R7, RZ, R0, RZ, 0x33, !PT ;  /* 0x00000000ff07a212 */ /* 0x000fc800078e33ff */
[----:B------:R-:W0:Y:S01]  /*0170*/  I2F.U32.RP R4, R7 ;  /* 0x0000000700047306 */ /* 0x000e220000209000 */
[----:B------:R-:W-:-:S07]  /*0180*/  ISETP.NE.U32.AND P2, PT, R7, RZ, PT ;  /* 0x000000ff0700720c */ /* 0x000fce0003f45070 */
[----:B0-----:R-:W0:Y:S02]  /*0190*/  MUFU.RCP R4, R4 ;  /* 0x0000000400047308 */ /* 0x001e240000001000 */
[----:B0-----:R-:W-:Y:S02]  /*01a0*/  VIADD R2, R4, 0xffffffe ;  /* 0x0ffffffe04027836 */ /* 0x001fe40000000000 */
[----:B------:R-:W0:Y:S04]  /*01b0*/  S2R R4, SR_TID.X ;  /* 0x0000000000047919 */ /* 0x000e280000002100 */
[----:B------:R2:W3:Y:S02]  /*01c0*/  F2I.FTZ.U32.TRUNC.NTZ R3, R2 ;  /* 0x0000000200037305 */ /* 0x0004e4000021f000 */
[----:B--2---:R-:W-:-:S02]  /*01d0*/  IMAD.MOV.U32 R2, RZ, RZ, RZ ;  /* 0x000000ffff027224 */ /* 0x004fc400078e00ff */
[----:B---3--:R-:W-:-:S04]  /*01e0*/  IMAD R6, R7, R3, RZ ;  /* 0x0000000307067224 */ /* 0x008fc800078e02ff */
[----:B------:R-:W-:-:S04]  /*01f0*/  IMAD.MOV R9, RZ, RZ, -R6 ;  /* 0x000000ffff097224 */ /* 0x000fc800078e0a06 */
[----:B------:R-:W-:-:S06]  /*0200*/  IMAD.HI.U32 R3, R3, R9, R2 ;  /* 0x0000000903037227 */ /* 0x000fcc00078e0002 */
[----:B-1----:R-:W-:-:S04]  /*0210*/  IMAD.HI.U32 R16, R3, R8, RZ ;  /* 0x0000000803107227 */ /* 0x002fc800078e00ff */
[----:B------:R-:W-:-:S04]  /*0220*/  IMAD.MOV R6, RZ, RZ, -R16 ;  /* 0x000000ffff067224 */ /* 0x000fc800078e0a10 */
[----:B------:R-:W-:-:S05]  /*0230*/  IMAD R6, R7, R6, R8 ;  /* 0x0000000607067224 */ /* 0x000fca00078e0208 */
[----:B------:R-:W-:-:S13]  /*0240*/  ISETP.GE.U32.AND P0, PT, R6, R7, PT ;  /* 0x000000070600720c */ /* 0x000fda0003f06070 */
[----:B------:R-:W-:Y:S02]  /*0250*/  @P0 IMAD.IADD R6, R6, 0x1, -R7 ;  /* 0x0000000106060824 */ /* 0x000fe400078e0a07 */
[----:B------:R-:W-:Y:S01]  /*0260*/  @P0 VIADD R16, R16, 0x1 ;  /* 0x0000000110100836 */ /* 0x000fe20000000000 */
[----:B------:R-:W-:Y:S02]  /*0270*/  PLOP3.LUT P0, PT, PT, PT, PT, 0x80, 0x8 ;  /* 0x000000000008781c */ /* 0x000fe40003f0f070 */
[----:B------:R-:W-:-:S13]  /*0280*/  ISETP.GE.U32.AND P1, PT, R6, R7, PT ;  /* 0x000000070600720c */ /* 0x000fda0003f26070 */
[----:B------:R-:W-:Y:S01]  /*0290*/  @P1 VIADD R16, R16, 0x1 ;  /* 0x0000000110101836 */ /* 0x000fe20000000000 */
[----:B------:R-:W-:-:S05]  /*02a0*/  @!P2 LOP3.LUT R16, RZ, R7, RZ, 0x33, !PT ;  /* 0x00000007ff10a212 */ /* 0x000fca00078e33ff */
[----:B------:R-:W-:-:S04]  /*02b0*/  IMAD.MOV R3, RZ, RZ, -R16 ;  /* 0x000000ffff037224 */ /* 0x000fc800078e0a10 */
[----:B------:R-:W-:-:S04]  /*02c0*/  IMAD R3, R7, R3, R8 ;  /* 0x0000000307037224 */ /* 0x000fc800078e0208 */
[----:B0-----:R-:W-:Y:S02]  /*02d0*/  IMAD R3, R3, R0, R4 ;  /* 0x0000000003037224 */ /* 0x001fe400078e0204 */
[----:B------:R-:W-:-:S03]  /*02e0*/  VIADD R0, R5, 0xfffffffc ;  /* 0xfffffffc05007836 */ /* 0x000fc60000000000 */
[----:B------:R-:W-:-:S04]  /*02f0*/  ISETP.GE.U32.AND P1, PT, R3, 0x3, PT ;  /* 0x000000030300780c */ /* 0x000fc80003f26070 */
[----:B------:R-:W-:-:S13]  /*0300*/  ISETP.GT.U32.OR P1, PT, R3, R0, !P1 ;  /* 0x000000000300720c */ /* 0x000fda0004f24470 */
[----:B------:R-:W0:Y:S02]  /*0310*/  @!P1 LDC R7, c[0x0][0x3b4] ;  /* 0x0000ed00ff079b82 */ /* 0x000e240000000800 */
[----:B0-----:R-:W-:-:S05]  /*0320*/  @!P1 VIADD R7, R7, 0xfffffffc ;  /* 0xfffffffc07079836 */ /* 0x001fca0000000000 */
[----:B------:R-:W-:-:S04]  /*0330*/  @!P1 ISETP.GT.U32.AND P0, PT, R16, R7, PT ;  /* 0x000000071000920c */ /* 0x000fc80003f04070 */
[----:B------:R-:W-:-:S13]  /*0340*/  ISETP.LT.U32.OR P0, PT, R16, 0x3, P0 ;  /* 0x000000031000780c */ /* 0x000fda0000701470 */
[----:B------:R-:W-:Y:S05]  /*0350*/  @P0 EXIT ;  /* 0x000000000000094d */ /* 0x000fea0003800000 */
[----:B------:R-:W0:Y:S01]  /*0360*/  LDCU.64 UR6, c[0x0][0x388] ;  /* 0x00007100ff0677ac */ /* 0x000e220008000a00 */
[--C-:B------:R-:W-:Y:S01]  /*0370*/  IMAD R0, R16, R5, -R5.reuse ;  /* 0x0000000510007224 */ /* 0x100fe200078e0a05 */
[----:B------:R-:W-:Y:S01]  /*0380*/  SHF.R.S32.HI R7, RZ, 0x1f, R5 ;  /* 0x0000001fff077819 */ /* 0x000fe20000011405 */
[----:B------:R-:W1:Y:S03]  /*0390*/  LDCU.64 UR4, c[0x0][0x358] ;  /* 0x00006b00ff0477ac */ /* 0x000e660008000a00 */
[----:B------:R-:W-:-:S04]  /*03a0*/  IADD3 R0, PT, PT, R0, -0x1, R3 ;  /* 0xffffffff00007810 */ /* 0x000fc80007ffe003 */
[----:B0-----:R-:W-:-:S04]  /*03b0*/  IADD3 R18, P0, PT, R0, UR6, RZ ;  /* 0x0000000600127c10 */ /* 0x001fc8000ff1e0ff */
[----:B------:R-:W-:Y:S02]  /*03c0*/  LEA.HI.X.SX32 R19, R0, UR7, 0x1, P0 ;  /* 0x0000000700137c11 */ /* 0x000fe400080f0eff */
[----:B------:R-:W-:-:S03]  /*03d0*/  IADD3 R22, P0, PT, R18, R5, RZ ;  /* 0x0000000512167210 */ /* 0x000fc60007f1e0ff */
[----:B-1----:R-:W2:Y:S02]  /*03e0*/  LDG.E.U8 R10, desc[UR4][R18.64] ;  /* 0x00000004120a7981 */ /* 0x002ea4000c1e1100 */
[C---:B------:R-:W-:Y:S01]  /*03f0*/  IMAD.X R23, R7.reuse, 0x1, R19, P0 ;  /* 0x0000000107177824 */ /* 0x040fe200000e0613 */
[----:B------:R-:W-:Y:S01]  /*0400*/  IADD3 R20, P0, PT, R22, R5, RZ ;  /* 0x0000000516147210 */ /* 0x000fe20007f1e0ff */
[----:B------:R-:W2:Y:S04]  /*0410*/  LDG.E.U8 R12, desc[UR4][R18.64+0x1] ;  /* 0x00000104120c7981 */ /* 0x000ea8000c1e1100 */
[----:B------:R-:W2:Y:S01]  /*0420*/  LDG.E.U8 R14, desc[UR4][R18.64+0x2] ;  /* 0x00000204120e7981 */ /* 0x000ea2000c1e1100 */
[----:B------:R-:W-:-:S03]  /*0430*/  IMAD.X R21, R7, 0x1, R23, P0 ;  /* 0x0000000107157824 */ /* 0x000fc600000e0617 */
[----:B------:R-:W3:Y:S04]  /*0440*/  LDG.E.U8 R8, desc[UR4][R22.64] ;  /* 0x0000000416087981 */ /* 0x000ee8000c1e1100 */
[----:B------:R-:W3:Y:S04]  /*0450*/  LDG.E.U8 R6, desc[UR4][R22.64+0x2] ;  /* 0x0000020416067981 */ /* 0x000ee8000c1e1100 */
[----:B------:R-:W4:Y:S04]  /*0460*/  LDG.E.U8 R4, desc[UR4][R20.64] ;  /* 0x0000000414047981 */ /* 0x000f28000c1e1100 */
[----:B------:R-:W4:Y:S04]  /*0470*/  LDG.E.U8 R0, desc[UR4][R20.64+0x1] ;  /* 0x0000010414007981 */ /* 0x000f28000c1e1100 */
[----:B------:R-:W5:Y:S01]  /*0480*/  LDG.E.U8 R2, desc[UR4][R20.64+0x2] ;  /* 0x0000020414027981 */ /* 0x000f62000c1e1100 */
[----:B------:R-:W-:Y:S01]  /*0490*/  IMAD R5, R16, R5, R3 ;  /* 0x0000000510057224 */ /* 0x000fe200078e0203 */
[----:B--2---:R-:W-:-:S02]  /*04a0*/  VIMNMX3.U16x2 R7, R12, R10, R14, !PT ;  /* 0x0000000a0c07720f */ /* 0x004fc4000780020e */
[----:B------:R-:W-:Y:S02]  /*04b0*/  VIMNMX3.U16x2 R14, R12, R10, R14, PT ;  /* 0x0000000a0c0e720f */ /* 0x000fe4000380020e */
[----:B------:R-:W0:Y:S08]  /*04c0*/  LDC.64 R10, c[0x0][0x398] ;  /* 0x0000e600ff0a7b82 */ /* 0x000e300000000a00 */
[----:B------:R-:W1:Y:S01]  /*04d0*/  LDC.64 R12, c[0x0][0x3a0] ;  /* 0x0000e800ff0c7b82 */ /* 0x000e620000000a00 */
[----:B---3--:R-:W-:-:S02]  /*04e0*/  VIMNMX3.U16x2 R7, R8, R7, R6, !PT ;  /* 0x000000070807720f */ /* 0x008fc40007800206 */
[----:B------:R-:W-:Y:S02]  /*04f0*/  VIMNMX3.U16x2 R14, R8, R14, R6, PT ;  /* 0x0000000e080e720f */ /* 0x000fe40003800206 */
[C-C-:B----4-:R-:W-:Y:S02]  /*0500*/  VIMNMX3.U16x2 R7, R4.reuse, R7, R0.reuse, !PT ;  /* 0x000000070407720f */ /* 0x150fe40007800200 */
[----:B------:R-:W-:Y:S02]  /*0510*/  VIMNMX3.U16x2 R14, R4, R14, R0, PT ;  /* 0x0000000e040e720f */ /* 0x000fe40003800200 */
[----:B------:R-:W-:Y:S02]  /*0520*/  IADD3 R6, P0, PT, R5, UR6, RZ ;  /* 0x0000000605067c10 */ /* 0x000fe4000ff1e0ff */
[C---:B-----5:R-:W-:Y:S02]  /*0530*/  VIMNMX.U16x2 R0, PT, PT, R2.reuse, R7, !PT ;  /* 0x0000000702007248 */ /* 0x060fe40007fe0200 */
[----:B------:R-:W-:Y:S01]  /*0540*/  VIMNMX.U16x2 R2, PT, PT, R2, R14, PT ;  /* 0x0000000e02027248 */ /* 0x000fe20003fe0200 */
[----:B------:R-:W-:Y:S01]  /*0550*/  IMAD.X R7, RZ, RZ, UR7, P0 ;  /* 0x00000007ff077e24 */ /* 0x000fe200080e06ff */
[----:B------:R-:W-:-:S02]  /*0560*/  LOP3.LUT R9, R0, 0xffff, RZ, 0xc0, !PT ;  /* 0x0000ffff00097812 */ /* 0x000fc400078ec0ff */
[C---:B------:R-:W-:Y:S02]  /*0570*/  LOP3.LUT R15, R2.reuse, 0xffff, RZ, 0xc0, !PT ;  /* 0x0000ffff020f7812 */ /* 0x040fe400078ec0ff */
[----:B------:R2:W3:Y:S04]  /*0580*/  LDG.E.U8 R6, desc[UR4][R6.64] ;  /* 0x0000000406067981 */ /* 0x0004e8000c1e1100 */
[----:B0-----:R-:W4:Y:S04]  /*0590*/  ATOMG.E.MAX.STRONG.GPU PT, R9, desc[UR4][R10.64], R9 ;  /* 0x800000090a0979a8 */ /* 0x001f2800091ef104 */
[----:B-1----:R-:W5:Y:S01]  /*05a0*/  ATOMG.E.MIN.STRONG.GPU PT, R12, desc[UR4][R12.64], R15 ;  /* 0x8000000f0c0c79a8 */ /* 0x002f6200089ef104 */
[----:B------:R-:W-:-:S02]  /*05b0*/  PRMT R19, R2, 0x9910, RZ ;  /* 0x0000991002137816 */ /* 0x000fc400000000ff */
[----:B------:R-:W-:Y:S02]  /*05c0*/  PRMT R17, R0, 0x9910, RZ ;  /* 0x0000991000117816 */ /* 0x000fe400000000ff */
[----:B----4-:R-:W-:Y:S02]  /*05d0*/  LOP3.LUT R4, R9, 0xff, RZ, 0xc0, !PT ;  /* 0x000000ff09047812 */ /* 0x010fe400078ec0ff */
[----:B-----5:R-:W-:Y:S02]  /*05e0*/  LOP3.LUT R8, R12, 0xff, RZ, 0xc0, !PT ;  /* 0x000000ff0c087812 */ /* 0x020fe400078ec0ff */
[----:B------:R-:W-:Y:S02]  /*05f0*/  ISETP.NE.AND P0, PT, R17, R4, PT ;  /* 0x000000041100720c */ /* 0x000fe40003f05270 */
[----:B------:R-:W-:Y:S02]  /*0600*/  ISETP.NE.AND P1, PT, R19, R8, PT ;  /* 0x000000081300720c */ /* 0x000fe40003f25270 */
[----:B------:R-:W-:-:S02]  /*0610*/  SEL R0, R0, 0xffff, !P0 ;  /* 0x0000ffff00007807 */ /* 0x000fc40004000000 */
[----:B------:R-:W-:Y:S02]  /*0620*/  SEL R2, R2, RZ, !P1 ;  /* 0x000000ff02027207 */ /* 0x000fe40004800000 */
[----:B--2---:R-:W-:Y:S02]  /*0630*/  LOP3.LUT R7, R0, 0xff, RZ, 0xc0, !PT ;  /* 0x000000ff00077812 */ /* 0x004fe400078ec0ff */
[----:B------:R-:W-:Y:S02]  /*0640*/  PRMT R9, R2, 0x9910, RZ ;  /* 0x0000991002097816 */ /* 0x000fe400000000ff */
[C---:B---3--:R-:W-:Y:S02]  /*0650*/  ISETP.NE.AND P0, PT, R6.reuse, R7, PT ;  /* 0x000000070600720c */ /* 0x048fe40003f05270 */
[----:B------:R-:W-:-:S13]  /*0660*/  ISETP.NE.AND P1, PT, R6, R9, PT ;  /* 0x000000090600720c */ /* 0x000fda0003f25270 */
[----:B------:R-:W-:Y:S05]  /*0670*/  @P0 EXIT P1 ;  /* 0x000000000000094d */ /* 0x000fea0000800000 */
[----:B------:R-:W0:Y:S01]  /*0680*/  S2R R9, SR_LANEID ;  /* 0x0000000000097919 */ /* 0x000e220000000000 */
[----:B------:R-:W-:Y:S01]  /*0690*/  VOTEU.ANY UR6, UPT, PT ;  /* 0x0000000000067886 */ /* 0x000fe200038e0100 */
[----:B------:R-:W1:Y:S01]  /*06a0*/  LDC.64 R6, c[0x0][0x3a8] ;  /* 0x0000ea00ff067b82 */ /* 0x000e620000000a00 */
[----:B------:R-:W0:Y:S01]  /*06b0*/  FLO.U32 R0, UR6 ;  /* 0x0000000600007d00 */ /* 0x000e2200080e0000 */
[----:B------:R-:W2:Y:S01]  /*06c0*/  S2R R2, SR_LTMASK ;  /* 0x0000000000027919 */ /* 0x000ea20000003900 */
[----:B------:R-:W3:Y:S05]  /*06d0*/  LDCU.64 UR8, c[0x0][0x390] ;  /* 0x00007200ff0877ac */ /* 0x000eea0008000a00 */
[----:B------:R-:W4:Y:S01]  /*06e0*/  LDC.64 R10, c[0x0][0x380] ;  /* 0x0000e000ff0a7b82 */ /* 0x000f220000000a00 */
[----:B------:R-:W1:Y:S01]  /*06f0*/  POPC R13, UR6 ;  /* 0x00000006000d7d09 */ /* 0x000e620008000000 */
[----:B0-----:R-:W-:-:S13]  /*0700*/  ISETP.EQ.U32.AND P0, PT, R0, R9, PT ;  /* 0x000000090000720c */ /* 0x001fda0003f02070 */
[----:B-1----:R-:W5:Y:S01]  /*0710*/  @P0 ATOMG.E.ADD.STRONG.GPU PT, R7, desc[UR4][R6.64], R13 ;  /* 0x8000000d060709a8 */ /* 0x002f6200081ef104 */
[----:B--2---:R-:W-:Y:S02]  /*0720*/  LOP3.LUT R2, R2, UR6, RZ, 0xc0, !PT ;  /* 0x0000000602027c12 */ /* 0x004fe4000f8ec0ff */
[----:B---3--:R-:W-:Y:S02]  /*0730*/  IADD3 R8, P0, PT, R5, UR8, RZ ;  /* 0x0000000805087c10 */ /* 0x008fe4000ff1e0ff */
[----:B------:R-:W0:Y:S01]  /*0740*/  POPC R9, R2 ;  /* 0x0000000200097309 */ /* 0x000e220000000000 */
[----:B-----5:R-:W0:Y:S02]  /*0750*/  SHFL.IDX PT, R0, R7, R0, 0x1f ;  /* 0x00001f0007007589 */ /* 0x020e2400000e0000 */
[----:B0-----:R-:W-:Y:S02]  /*0760*/  IMAD.IADD R5, R0, 0x1, R9 ;  /* 0x0000000100057824 */ /* 0x001fe400078e0209 */
[----:B------:R-:W-:-:S02]  /*0770*/  IMAD.X R9, RZ, RZ, UR9, P0 ;  /* 0x00000009ff097e24 */ /* 0x000fc400080e06ff */
[----:B----4-:R-:W-:-:S05]  /*0780*/  IMAD.WIDE R4, R5, 0x8, R10 ;  /* 0x0000000805047825 */ /* 0x010fca00078e020a */
[----:B------:R-:W-:Y:S04]  /*0790*/  STG.E desc[UR4][R4.64], R16 ;  /* 0x0000001004007986 */ /* 0x000fe8000c101904 */
[----:B------:R-:W-:Y:S04]  /*07a0*/  STG.E desc[UR4][R4.64+0x4], R3 ;  /* 0x0000040304007986 */ /* 0x000fe8000c101904 */
[----:B------:R-:W-:Y:S01]  /*07b0*/  STG.E.U8 desc[UR4][R8.64], RZ ;  /* 0x000000ff08007986 */ /* 0x000fe2000c101104 */
[----:B------:R-:W-:Y:S05]  /*07c0*/  EXIT ;  /* 0x000000000000794d */ /* 0x000fea0003800000 */
.L_x_355:
        /* <DEDUP_REMOVED lines=11> */
.L_x_362:


//--------------------- .nv.global.init           --------------------------
	.section	.nv.global.init,"aw",@progbits
	.align	4
.nv.global.init:
	.type		mrg32k3aM1SubSeq,@object
	.size		mrg32k3aM1SubSeq,(mrg32k3aM2SubSeq - mrg32k3aM1SubSeq)
mrg32k3aM1SubSeq:
        /*0000*/ 	.byte	0x0b, 0xcc, 0xee, 0x04, 0x73, 0x29, 0x8b, 0x6f, 0xf6, 0x53, 0x03, 0xf6, 0x23, 0xf6, 0xea, 0xda
        /* <DEDUP_REMOVED lines=125> */
	.type		mrg32k3aM2SubSeq,@object
	.size		mrg32k3aM2SubSeq,(mrg32k3aM1 - mrg32k3aM2SubSeq)
mrg32k3aM2SubSeq:
        /* <DEDUP_REMOVED lines=126> */
	.type		mrg32k3aM1,@object
	.size		mrg32k3aM1,(mrg32k3aM1Seq - mrg32k3aM1)
mrg32k3aM1:
        /* <DEDUP_REMOVED lines=144> */
	.type		mrg32k3aM1Seq,@object
	.size		mrg32k3aM1Seq,(mrg32k3aM2 - mrg32k3aM1Seq)
mrg32k3aM1Seq:
        /* <DEDUP_REMOVED lines=144> */
	.type		mrg32k3aM2,@object
	.size		mrg32k3aM2,(mrg32k3aM2Seq - mrg32k3aM2)
mrg32k3aM2:
        /* <DEDUP_REMOVED lines=144> */
	.type		mrg32k3aM2Seq,@object
	.size		mrg32k3aM2Seq,(precalc_xorwow_matrix - mrg32k3aM2Seq)
mrg32k3aM2Seq:
        /* <DEDUP_REMOVED lines=144> */
	.type		precalc_xorwow_matrix,@object
	.size		precalc_xorwow_matrix,(precalc_xorwow_offset_matrix - precalc_xorwow_matrix)
precalc_xorwow_matrix:
        /* <DEDUP_REMOVED lines=6400> */
	.type		precalc_xorwow_offset_matrix,@object
	.size		precalc_xorwow_offset_matrix,(Horz - precalc_xorwow_offset_matrix)
precalc_xorwow_offset_matrix:
        /* <DEDUP_REMOVED lines=6400> */
	.type		Horz,@object
	.size		Horz,(Vert - Horz)
Horz:
        /*353c0*/ 	.byte	0x00, 0x00, 0x00, 0x00, 0x00, 0x01, 0x01, 0x01, 0x01, 0x01, 0x01, 0x01, 0x00, 0x01, 0x01, 0x01
        /*353d0*/ 	.byte	0x01, 0x01, 0x01, 0x01, 0x00, 0x00, 0x00, 0x00, 0x00
	.type		Vert,@object
	.size		Vert,(mask45 - Vert)
Vert:
        /*353d9*/ 	.byte	0x00, 0x01, 0x01, 0x01, 0x00, 0x00, 0x01, 0x01, 0x01, 0x00, 0x00, 0x01, 0x00, 0x01, 0x00, 0x00
        /*353e9*/ 	.byte	0x01, 0x01, 0x01, 0x00, 0x00, 0x01, 0x01, 0x01, 0x00
	.type		mask45,@object
	.size		mask45,(mask135 - mask45)
mask45:
        /*353f2*/ 	.byte	0x00, 0x00, 0x00, 0x00, 0x01, 0x00, 0x00, 0x00, 0x00, 0x00, 0x01, 0x01, 0x01, 0x00, 0x00, 0x00
        /*35402*/ 	.byte	0x01, 0x01, 0x01, 0x01, 0x01, 0x00, 0x01, 0x01, 0x00, 0x01, 0x01, 0x00, 0x01, 0x01, 0x01, 0x01
        /*35412*/ 	.byte	0x01, 0x00, 0x00, 0x00, 0x01, 0x01, 0x01, 0x00, 0x00, 0x00, 0x00, 0x00, 0x01, 0x00, 0x00, 0x00
        /*35422*/ 	.byte	0x00
	.type		mask135,@object
	.size		mask135,(.L_12 - mask135)
mask135:
        /*35423*/ 	.byte	0x00, 0x00, 0x01, 0x00, 0x00, 0x00, 0x00, 0x00, 0x01, 0x01, 0x01, 0x00, 0x00, 0x00, 0x01, 0x01
        /*35433*/ 	.byte	0x01, 0x01, 0x01, 0x00, 0x00, 0x00, 0x01, 0x01, 0x00, 0x01, 0x01, 0x00, 0x00, 0x00, 0x01, 0x01
        /*35443*/ 	.byte	0x01, 0x01, 0x01, 0x00, 0x00, 0x00, 0x01, 0x01, 0x01, 0x00, 0x00, 0x00, 0x00, 0x00, 0x01, 0x00
        /*35453*/ 	.byte	0x00
.L_12:


//--------------------- .nv.shared.reserved.0     --------------------------
	.section	.nv.shared.reserved.0,"aw",@nobits
	.weak		__nv_reservedSMEM_offset_0_alias
	.size		__nv_reservedSMEM_offset_0_alias, 0, 64
	.other		__nv_reservedSMEM_offset_0_alias,@"STO_CUDA_RESERVED_SHARED STV_DEFAULT"
__nv_reservedSMEM_offset_0_alias:
	.zero		0
	.zero		64


//--------------------- .nv.constant0._Z7PixCopyPhS_j --------------------------
	.section	.nv.constant0._Z7PixCopyPhS_j,"a",@progbits
	.sectionflags	@""
	.align	4
.nv.constant0._Z7PixCopyPhS_j:
	.zero		916


//--------------------- .nv.constant0._Z8BWKernelPhS_j --------------------------
	.section	.nv.constant0._Z8BWKernelPhS_j,"a",@progbits
	.sectionflags	@""
	.align	4
.nv.constant0._Z8BWKernelPhS_j:
	.zero		916


//--------------------- .nv.constant0._Z14determineMasksP11pixelCoordsPhS1_S1_jjj --------------------------
	.section	.nv.constant0._Z14determineMasksP11pixelCoordsPhS1_S1_jjj,"a",@progbits
	.sectionflags	@""
	.align	4
.nv.constant0._Z14determineMasksP11pixelCoordsPhS1_S1_jjj:
	.zero		940


//--------------------- .nv.constant0._Z15findNoisyPixelsP11pixelCoordsPhS1_PjS2_S2_jj --------------------------
	.section	.nv.constant0._Z15findNoisyPixelsP11pixelCoordsPhS1_PjS2_S2_jj,"a",@progbits
	.sectionflags	@""
	.align	4
.nv.constant0._Z15findNoisyPixelsP11pixelCoordsPhS1_PjS2_S2_jj:
	.zero		952


//--------------------- SYMBOLS --------------------------

	.type		.nv.reservedSmem.offset0,@object
	.size		.nv.reservedSmem.offset0,0x4
